// cutlass_sweep.examples — 78_blackwell_emulated_bf16x9_gemm/78_blackwell_emulated_bf16x9_gemm.cu @ arch=sm_100
// __CUTLASS_EXAMPLE_DIR__=78_blackwell_emulated_bf16x9_gemm
/***************************************************************************************************
 * Copyright (c) 2024 - 2025 NVIDIA CORPORATION & AFFILIATES. All rights reserved.
 * SPDX-License-Identifier: BSD-3-Clause
 *
 * Redistribution and use in source and binary forms, with or without
 * modification, are permitted provided that the following conditions are met:
 *
 * 1. Redistributions of source code must retain the above copyright notice, this
 * list of conditions and the following disclaimer.
 *
 * 2. Redistributions in binary form must reproduce the above copyright notice,
 * this list of conditions and the following disclaimer in the documentation
 * and/or other materials provided with the distribution.
 *
 * 3. Neither the name of the copyright holder nor the names of its
 * contributors may be used to endorse or promote products derived from
 * this software without specific prior written permission.
 *
 * THIS SOFTWARE IS PROVIDED BY THE COPYRIGHT HOLDERS AND CONTRIBUTORS "AS IS"
 * AND ANY EXPRESS OR IMPLIED WARRANTIES, INCLUDING, BUT NOT LIMITED TO, THE
 * IMPLIED WARRANTIES OF MERCHANTABILITY AND FITNESS FOR A PARTICULAR PURPOSE ARE
 * DISCLAIMED. IN NO EVENT SHALL THE COPYRIGHT HOLDER OR CONTRIBUTORS BE LIABLE
 * FOR ANY DIRECT, INDIRECT, INCIDENTAL, SPECIAL, EXEMPLARY, OR CONSEQUENTIAL
 * DAMAGES (INCLUDING, BUT NOT LIMITED TO, PROCUREMENT OF SUBSTITUTE GOODS OR
 * SERVICES; LOSS OF USE, DATA, OR PROFITS; OR BUSINESS INTERRUPTION) HOWEVER
 * CAUSED AND ON ANY THEORY OF LIABILITY, WHETHER IN CONTRACT, STRICT LIABILITY,
 * OR TORT (INCLUDING NEGLIGENCE OR OTHERWISE) ARISING IN ANY WAY OUT OF THE USE
 * OF THIS SOFTWARE, EVEN IF ADVISED OF THE POSSIBILITY OF SUCH DAMAGE.
 *
 **************************************************************************************************/

/*! \file
    \brief A Blackwell CUTLASS GEMM example for FastFP32 (using BF16 to emulate SGEMM).

    This example demonstrates how to run an emulated SGEMM with BF16x9 on an NVIDIA GPU that supports
    NVIDIA's Blackwell architecture (SM100a). Using BF16x9 leverages tensor cores, providing much
    greater throughput compared to SIMT instructions.

    To emulate SGEMM using BF16x9, the A and B matrices are decomposed to three lower precision elements:
    a = a1 + a2 + a3
    b = b1 + b2 + b3

    One FP32 MAC is equivalent to 9 MACs using BF16:
    a * b + c = a1*b1 + a1*b2 + a1*b3 + a2*b1 + a2*b2 + a2*b3 + a3*b1 + a3*b2 + a3*b3 + c

    Example 27 demonstrates a similar technique for emulated SGEMM using TF32 with the Ampere architecture.

    Usage:

      $ ./examples/78_blackwell_emulated_bf16x9_gemm/78_blackwell_emulated_bf16x9_gemm --m=8192 --n=8192 --k=8192
*/



#include <iostream>

#include "cutlass/cutlass.h"

#include "cute/tensor.hpp"
#include "cutlass/tensor_ref.h"
#include "cutlass/epilogue/thread/linear_combination.h"
#include "cutlass/gemm/dispatch_policy.hpp"
#include "cutlass/gemm/collective/collective_builder.hpp"
#include "cutlass/epilogue/collective/collective_builder.hpp"
#include "cutlass/gemm/device/gemm_universal_adapter.h"
#include "cutlass/gemm/kernel/gemm_universal.hpp"
#include "cutlass/gemm/kernel/tile_scheduler_params.h"

#include "cutlass/util/command_line.h"
#include "cutlass/util/distribution.h"
#include "cutlass/util/host_tensor.h"
#include "cutlass/util/packed_stride.hpp"
#include "cutlass/util/tensor_view_io.h"
#include "cutlass/util/reference/device/gemm.h"
#include "cutlass/util/reference/device/tensor_compare.h"
#include "cutlass/util/reference/device/tensor_fill.h"

#include "helper.h"

using namespace cute;

#if defined(CUTLASS_ARCH_MMA_SM100_SUPPORTED)

/////////////////////////////////////////////////////////////////////////////////////////////////
/// GEMM kernel configurations
/////////////////////////////////////////////////////////////////////////////////////////////////

// A matrix configuration
using         ElementA    = float;                                          // Element type for A matrix operand
using         LayoutA     = cutlass::layout::RowMajor;                      // Layout type for A matrix operand
constexpr int AlignmentA  = 128 / cutlass::sizeof_bits<ElementA>::value;    // Memory access granularity/alignment of A matrix in units of elements (up to 16 bytes)

// B matrix configuration
using         ElementB    = float;                                          // Element type for B matrix operand
using         LayoutB     = cutlass::layout::ColumnMajor;                   // Layout type for B matrix operand
constexpr int AlignmentB  = 128 / cutlass::sizeof_bits<ElementB>::value;    // Memory access granularity/alignment of B matrix in units of elements (up to 16 bytes)

// C/D matrix configuration
using         ElementC    = float;                                          // Element type for C and D matrix operands
using         LayoutC     = cutlass::layout::ColumnMajor;                   // Layout type for C and D matrix operands
constexpr int AlignmentC  = 128 / cutlass::sizeof_bits<ElementC>::value;    // Memory access granularity/alignment of C matrix in units of elements (up to 16 bytes)

// Kernel functional config
using ElementAccumulator  = float;                                          // Element type for internal accumulation
using ArchTag             = cutlass::arch::Sm100;                           // Tag indicating the minimum SM that supports the intended feature
using OperatorClass       = cutlass::arch::OpClassTensorOp;                 // Operator class tag

// Kernel Perf config
using ClusterShape        = Shape<_2,_1,_1>;                                // Shape of the threadblocks in a cluster
using MmaTileShape        = Shape<_256,_128,_16>;                           // Mma instruction shape

// Build the epilogue
using CollectiveEpilogue = typename cutlass::epilogue::collective::CollectiveBuilder<
    ArchTag, OperatorClass, 
    MmaTileShape, ClusterShape,
    cutlass::epilogue::collective::EpilogueTileAuto,
    ElementAccumulator, ElementAccumulator,
    ElementC, LayoutC, AlignmentC,
    ElementC, LayoutC, AlignmentC,
    cutlass::epilogue::FastF32NoSmemWarpSpecialized2Sm
  >::CollectiveOp;

// Build the mainloop
// Note: Emulated BF16x9 kernels need to manually specify a mainloop schedule and cannot use KernelScheduleAuto
using MainloopSchedule = cutlass::gemm::KernelTmaWarpSpecialized2SmFastFP32SmemSm100;
using CollectiveMainloop = typename cutlass::gemm::collective::CollectiveBuilder<
    ArchTag, OperatorClass,
    ElementA, LayoutA, AlignmentA,
    ElementB, LayoutB, AlignmentB,
    ElementAccumulator,
    MmaTileShape, ClusterShape,
    cutlass::gemm::collective::StageCountAutoCarveout<static_cast<int>(sizeof(typename CollectiveEpilogue::SharedStorage))>,
    MainloopSchedule
  >::CollectiveOp;

// Compose into a kernel
using GemmKernel = cutlass::gemm::kernel::GemmUniversal<
    Shape<int,int,int,int>, // Indicates ProblemShape
    CollectiveMainloop,
    CollectiveEpilogue,
    void>;                  // Default to ClusterLaunchControl (CLC) based tile scheduler

using Gemm = cutlass::gemm::device::GemmUniversalAdapter<GemmKernel>;

// Reference device GEMM implementation type
using DeviceGemmReference = cutlass::reference::device::Gemm<
  ElementA,
  LayoutA,
  ElementB,
  LayoutB,
  ElementC,
  LayoutC,
  ElementAccumulator,
  ElementAccumulator>;

using StrideA = typename Gemm::GemmKernel::StrideA;
using StrideB = typename Gemm::GemmKernel::StrideB;
using StrideC = typename Gemm::GemmKernel::StrideC;
using StrideD = typename Gemm::GemmKernel::StrideD;

//
// Data members
//

/// Initialization
StrideA stride_A;
StrideB stride_B;
StrideC stride_C;
StrideD stride_D;
uint64_t seed;

cutlass::DeviceAllocation<typename Gemm::ElementA> block_A;
cutlass::DeviceAllocation<typename Gemm::ElementB> block_B;
cutlass::DeviceAllocation<typename Gemm::ElementC> block_C;
cutlass::DeviceAllocation<typename Gemm::EpilogueOutputOp::ElementOutput> block_D;
cutlass::DeviceAllocation<typename Gemm::EpilogueOutputOp::ElementOutput> block_ref_D;

#endif // defined(CUTLASS_ARCH_MMA_SM100_SUPPORTED)

/////////////////////////////////////////////////////////////////////////////////////////////////
/// Testbed utility types
/////////////////////////////////////////////////////////////////////////////////////////////////

// Command line options parsing
struct Options {

  bool help;

  float alpha, beta;
  int iterations;
  int m, n, k;

  Options():
    help(false),
    m(8192), n(8192), k(8192),
    alpha(1.f), beta(0.f),
    iterations(10)
  { }

  // Parses the command line
  void parse(int argc, char const **args) {
    cutlass::CommandLine cmd(argc, args);

    if (cmd.check_cmd_line_flag("help")) {
      help = true;
      return;
    }

    cmd.get_cmd_line_argument("m", m);
    cmd.get_cmd_line_argument("n", n);
    cmd.get_cmd_line_argument("k", k);
    cmd.get_cmd_line_argument("alpha", alpha, 1.f);
    cmd.get_cmd_line_argument("beta", beta, 0.f);
    cmd.get_cmd_line_argument("iterations", iterations);
  }

  /// Prints the usage statement.
  std::ostream & print_usage(std::ostream &out) const {

    out << "78_blackwell_emulated_bf16x9_gemm\n\n"
      << "  Blackwell emulated BF16x9 GEMM using a Warp Specialized kernel.\n\n"
      << "Options:\n\n"
      << "  --help                      If specified, displays this usage statement\n\n"
      << "  --m=<int>                   Sets the M extent of the GEMM\n"
      << "  --n=<int>                   Sets the N extent of the GEMM\n"
      << "  --k=<int>                   Sets the K extent of the GEMM\n"
      << "  --alpha=<f32>               Epilogue scalar alpha\n"
      << "  --beta=<f32>                Epilogue scalar beta\n\n"
      << "  --iterations=<int>          Number of profiling iterations to perform.\n\n";

    out
      << "\n\nExamples:\n\n"
      << "$ " << "78_blackwell_emulated_bf16x9_gemm" << " --m=1024 --n=512 --k=1024 --alpha=2 --beta=0.707 \n\n";

    return out;
  }

  /// Compute performance in GFLOP/s
  double gflops(double runtime_s) const
  {
    // Two flops per multiply-add
    uint64_t flop = uint64_t(2) * m * n * k;
    double gflop = double(flop) / double(1.0e9);
    return gflop / runtime_s;
  }
};

/// Result structure
struct Result
{
  double avg_runtime_ms;
  double gflops;
  cutlass::Status status;
  cudaError_t error;
  bool passed;

  Result(
    double avg_runtime_ms = 0,
    double gflops = 0,
    cutlass::Status status = cutlass::Status::kSuccess,
    cudaError_t error = cudaSuccess)
  :
    avg_runtime_ms(avg_runtime_ms), gflops(gflops), status(status), error(error), passed(false)
  {}

};

#if defined(CUTLASS_ARCH_MMA_SM100_SUPPORTED)

/////////////////////////////////////////////////////////////////////////////////////////////////
/// GEMM setup and evaluation
/////////////////////////////////////////////////////////////////////////////////////////////////

/// Helper to initialize a block of device data
template <class Element>
bool initialize_block(
  cutlass::DeviceAllocation<Element>& block,
  uint64_t seed=2023) {

  Element scope_max, scope_min;
  int bits_input = cutlass::sizeof_bits<Element>::value;

  if (bits_input == 1) {
    scope_max = Element(2);
    scope_min = Element(0);
  } else if (bits_input <= 8) {
    scope_max = Element(2);
    scope_min = Element(-2);
  } else {
    scope_max = Element(8);
    scope_min = Element(-8);
  }

  cutlass::reference::device::BlockFillRandomUniform(
    block.get(), block.size(), seed, scope_max, scope_min, 0);

  return true;
}

/// Initialize operands to be used in the GEMM and reference GEMM
void initialize(const Options &options) {

  stride_A = cutlass::make_cute_packed_stride(StrideA{}, {options.m, options.k, 1});
  stride_B = cutlass::make_cute_packed_stride(StrideB{}, {options.n, options.k, 1});
  stride_C = cutlass::make_cute_packed_stride(StrideC{}, {options.m, options.n, 1});
  stride_D = cutlass::make_cute_packed_stride(StrideD{}, {options.m, options.n, 1});

  block_A.reset(options.m * options.k);
  block_B.reset(options.k * options.n);
  block_C.reset(options.m * options.n);
  block_D.reset(options.m * options.n);
  block_ref_D.reset(options.m * options.n);

  initialize_block(block_A, seed + 2023);
  initialize_block(block_B, seed + 2022);
  initialize_block(block_C, seed + 2021);
}

/// Populates a Gemm::Arguments structure from the given commandline options
typename Gemm::Arguments args_from_options(const Options &options)
{
  typename Gemm::Arguments arguments{
    cutlass::gemm::GemmUniversalMode::kGemm,
    {options.m, options.n, options.k, 1},
    {block_A.get(), stride_A, block_B.get(), stride_B},
    {{options.alpha, options.beta}, block_C.get(), stride_C, block_D.get(), stride_D}
  };

  return arguments;
}

bool verify(const Options &options) {
  cutlass::TensorRef ref_A(block_A.get(), Gemm::LayoutA::packed({options.m, options.k}));
  cutlass::TensorRef ref_B(block_B.get(), Gemm::LayoutB::packed({options.k, options.n}));
  cutlass::TensorRef ref_C(block_C.get(), Gemm::LayoutC::packed({options.m, options.n}));
  cutlass::TensorRef ref_D(block_ref_D.get(), Gemm::LayoutD::packed({options.m, options.n}));

  //
  // Compute reference output
  //

  // Create instantiation for device reference gemm kernel
  DeviceGemmReference gemm_reference;

  // Launch device reference gemm kernel
  gemm_reference(
    {options.m, options.n, options.k},
    ElementAccumulator(options.alpha),
    ref_A,
    ref_B,
    ElementAccumulator(options.beta),
    ref_C,
    ref_D);

  // Wait for kernel to finish
  CUDA_CHECK(cudaDeviceSynchronize());

  // Check if output from CUTLASS kernel and reference kernel are equal or not
  bool passed = cutlass::reference::device::BlockCompareEqual(block_ref_D.get(), block_D.get(), block_D.size());

  return passed;
}

/// Execute a given example GEMM computation
template <typename Gemm>
int run(Options &options)
{
  initialize(options);

  // Instantiate CUTLASS kernel depending on templates
  Gemm gemm;

  // Create a structure of gemm kernel arguments suitable for invoking an instance of Gemm
  auto arguments = args_from_options(options);

  // Using the arguments, query for extra workspace required for matrix multiplication computation
  size_t workspace_size = Gemm::get_workspace_size(arguments);

  // Allocate workspace memory
  cutlass::device_memory::allocation<uint8_t> workspace(workspace_size);

  // Check if the problem size is supported or not
  CUTLASS_CHECK(gemm.can_implement(arguments));

  // Initialize CUTLASS kernel with arguments and workspace pointer
  CUTLASS_CHECK(gemm.initialize(arguments, workspace.get()));

  // Correctness / Warmup iteration
  CUTLASS_CHECK(gemm.run());

  // Check if output from CUTLASS kernel and reference kernel are equal or not
  Result result;
  result.passed = verify(options);

  std::cout << "  Disposition: " << (result.passed ? "Passed" : "Failed") << std::endl;

  if (!result.passed) {
    exit(-1);
  }

  // Run profiling loop
  if (options.iterations > 0)
  {
    GpuTimer timer;
    timer.start();
    for (int iter = 0; iter < options.iterations; ++iter) {
      CUTLASS_CHECK(gemm.initialize(arguments, workspace.get()));
      CUTLASS_CHECK(gemm.run());
    }
    timer.stop();

    // Compute average runtime and GFLOPs.
    float elapsed_ms = timer.elapsed_millis();
    result.avg_runtime_ms = double(elapsed_ms) / double(options.iterations);
    result.gflops = options.gflops(result.avg_runtime_ms / 1000.0);


    std::cout << "  Problem Size: " << options.m << 'x' << options.n << 'x' << options.k << std::endl;
    std::cout << "  Avg runtime: " << result.avg_runtime_ms << " ms" << std::endl;
    std::cout << "  GFLOPS: " << result.gflops << std::endl;
  }

  return 0;
}

#endif // defined(CUTLASS_ARCH_MMA_SM100_SUPPORTED)

///////////////////////////////////////////////////////////////////////////////////////////////////

int main(int argc, char const **args) {

  // CUTLASS must be compiled with CUDA 12.0 Toolkit to run this example
  // and must have compute capability at least 100a.
  if (__CUDACC_VER_MAJOR__ < 12 || (__CUDACC_VER_MAJOR__ == 12 && __CUDACC_VER_MINOR__ < 8)) {
    std::cerr << "This example requires CUDA 12.8 or newer." << std::endl;
    // Returning zero so this test passes on older Toolkits. Its actions are no-op.
    return 0;
  }

  cudaDeviceProp props;
  int current_device_id;
  CUDA_CHECK(cudaGetDevice(&current_device_id));
  CUDA_CHECK(cudaGetDeviceProperties(&props, current_device_id));
  cudaError_t error = cudaGetDeviceProperties(&props, 0);
  if (props.major != 10 || props.minor != 0) {
    std::cerr << "This example requires a GPU with compute capability 100a)." << std::endl;
    return 0;
  }
  
  //
  // Parse options
  //

  Options options;

  options.parse(argc, args);

  if (options.help) {
    options.print_usage(std::cout) << std::endl;
    return 0;
  }

  //
  // Evaluate CUTLASS kernels
  //
#if defined(CUTLASS_ARCH_MMA_SM100_SUPPORTED)
  run<Gemm>(options);
#endif // defined(CUTLASS_ARCH_MMA_SM100_SUPPORTED)

  return 0;
}

/////////////////////////////////////////////////////////////////////////////////////////////////


// ===== COMPILED SASS (sm_100a) =====

	.target	sm_100a

	.elftype	@"ET_EXEC"


//--------------------- .note.nv.tkinfo           --------------------------
	.section	.note.nv.tkinfo,"",@"SHT_NOTE"
	.sectionflags	@"SHF_NOTE_NV_TKINFO"
	.tkinfo
        /*0018*/ 	.word	0x00000002
        /*0030*/ 	.string	""
        /*0030*/ 	.string	"ptxas"
        /*0030*/ 	.string	"Cuda compilation tools, release 13.0, V13.0.88"
        /*0030*/ 	.string	"Build cuda_13.0.r13.0/compiler.36424714_0"
        /*0030*/ 	.string	"-arch sm_100a -m 64 "



//--------------------- .note.nv.cuinfo           --------------------------
	.section	.note.nv.cuinfo,"",@"SHT_NOTE"
	.sectionflags	@"SHF_NOTE_NV_CUINFO"
        /*0018*/ 	.short	0x0002
        /*001a*/ 	.short	0x0064
        /*001c*/ 	.short	0x0082
	.zero		2


//--------------------- .nv.info                  --------------------------
	.section	.nv.info,"",@"SHT_CUDA_INFO"
	.align	4


	//----- nvinfo : EIATTR_REGCOUNT
	.align		4
        /*0000*/ 	.byte	0x04, 0x2f
        /*0002*/ 	.short	(.L_31 - .L_30)
	.align		4
.L_30:
        /*0004*/ 	.word	index@(_ZN7cutlass13device_kernelINS_4gemm6kernel13GemmUniversalIN4cute5tupleIJiiiiEEENS1_10collective13CollectiveMmaINS1_42MainloopSm100TmaUmmaWarpSpecializedFastF32ILi8ELi7ELi3ELi4ELi5ELi8ELi1ENS5_IJNS4_1CILi2EEENSA_ILi1EEESC_EEENS4_5SM1004TMEM4LOAD26SM100_TMEM_LOAD_32dp32b32xEEENS5_IJNSA_ILi256EEENSA_ILi128EEENSA_ILi16EEEEEEfNS5_IJlSC_lEEEfSN_NS4_8TiledMMAINS4_8MMA_AtomIJNS4_33SM100_MMA_F16BF16_2x1SM_SS_SCALEDINS_10bfloat16_tESR_fLi256ELi128ELNS4_4UMMA5MajorE0ELST_0ELj8ELNSS_7ScaleInE0ELSU_0EEEEEENS4_6LayoutINS5_IJSC_SC_SC_EEENS5_IJNSA_ILi0EEESZ_SZ_EEEEENS5_IJNS4_10UnderscoreES12_S12_EEEEENS4_13SM90_TMA_LOADENS7_6detail35CollectiveMmaEmulatedLayoutAtomTypeINS4_14ComposedLayoutINS4_7SwizzleILi2ELi4ELi3EEENS4_18smem_ptr_flag_bitsILi32EEENSX_INS5_IJNSA_ILi8EEESL_EEENS5_IJSL_SC_EEEEEEENS18_INS19_ILi1ELi4ELi3EEENS1B_ILi16EEES1G_EEEENS16_29CollectiveMmaEmulatedCopyTypeINS4_9Copy_AtomIJNS4_39AutoVectorizingCopyWithAssumedAlignmentILi128EEEfEEES1Q_EENS4_8identityENS4_23SM90_TMA_LOAD_MULTICASTES1L_NS1M_IS1Q_NS1N_IJS1P_SR_EEEEES1S_EENS_8epilogue10collective18CollectiveEpilogueINS1X_26Sm100NoSmemWarpSpecializedEJNS5_IJSK_SK_EEEfNS5_IJSC_llEEEfS22_NS1X_6thread17LinearCombinationIfLi1EffLNS23_9ScaleType4KindE0ELNS_15FloatRoundStyleE2EfEENSG_27SM100_TMEM_LOAD_32dp32b128xENSA_ILi4EEES2A_EEEvvEEEEvNT_6ParamsE)
        /*0008*/ 	.word	0x000000a8


	//----- nvinfo : EIATTR_FRAME_SIZE
	.align		4
.L_31:
        /*000c*/ 	.byte	0x04, 0x11
        /*000e*/ 	.short	(.L_33 - .L_32)
	.align		4
.L_32:
        /*0010*/ 	.word	index@($__internal_2_$__cuda_sm10x_tcgen05_guardrail_trap_unallocated_columns_being_dealloced)
        /*0014*/ 	.word	0x00000108


	//----- nvinfo : EIATTR_FRAME_SIZE
	.align		4
.L_33:
        /*0018*/ 	.byte	0x04, 0x11
        /*001a*/ 	.short	(.L_35 - .L_34)
	.align		4
.L_34:
        /*001c*/ 	.word	index@($__internal_1_$__cuda_sm10x_tcgen05_guardrail_trap_phase_invalid_during_alloc)
        /*0020*/ 	.word	0x00000108


	//----- nvinfo : EIATTR_FRAME_SIZE
	.align		4
.L_35:
        /*0024*/ 	.byte	0x04, 0x11
        /*0026*/ 	.short	(.L_37 - .L_36)
	.align		4
.L_36:
        /*0028*/ 	.word	index@($__internal_0_$__cuda_sm10x_tcgen05_guardrail_trap_col_being_dealloced_not_returned_by_alloc)
        /*002c*/ 	.word	0x00000108


	//----- nvinfo : EIATTR_FRAME_SIZE
	.align		4
.L_37:
        /*0030*/ 	.byte	0x04, 0x11
        /*0032*/ 	.short	(.L_39 - .L_38)
	.align		4
.L_38:
        /*0034*/ 	.word	index@(_ZN7cutlass13device_kernelINS_4gemm6kernel13GemmUniversalIN4cute5tupleIJiiiiEEENS1_10collective13CollectiveMmaINS1_42MainloopSm100TmaUmmaWarpSpecializedFastF32ILi8ELi7ELi3ELi4ELi5ELi8ELi1ENS5_IJNS4_1CILi2EEENSA_ILi1EEESC_EEENS4_5SM1004TMEM4LOAD26SM100_TMEM_LOAD_32dp32b32xEEENS5_IJNSA_ILi256EEENSA_ILi128EEENSA_ILi16EEEEEEfNS5_IJlSC_lEEEfSN_NS4_8TiledMMAINS4_8MMA_AtomIJNS4_33SM100_MMA_F16BF16_2x1SM_SS_SCALEDINS_10bfloat16_tESR_fLi256ELi128ELNS4_4UMMA5MajorE0ELST_0ELj8ELNSS_7ScaleInE0ELSU_0EEEEEENS4_6LayoutINS5_IJSC_SC_SC_EEENS5_IJNSA_ILi0EEESZ_SZ_EEEEENS5_IJNS4_10UnderscoreES12_S12_EEEEENS4_13SM90_TMA_LOADENS7_6detail35CollectiveMmaEmulatedLayoutAtomTypeINS4_14ComposedLayoutINS4_7SwizzleILi2ELi4ELi3EEENS4_18smem_ptr_flag_bitsILi32EEENSX_INS5_IJNSA_ILi8EEESL_EEENS5_IJSL_SC_EEEEEEENS18_INS19_ILi1ELi4ELi3EEENS1B_ILi16EEES1G_EEEENS16_29CollectiveMmaEmulatedCopyTypeINS4_9Copy_AtomIJNS4_39AutoVectorizingCopyWithAssumedAlignmentILi128EEEfEEES1Q_EENS4_8identityENS4_23SM90_TMA_LOAD_MULTICASTES1L_NS1M_IS1Q_NS1N_IJS1P_SR_EEEEES1S_EENS_8epilogue10collective18CollectiveEpilogueINS1X_26Sm100NoSmemWarpSpecializedEJNS5_IJSK_SK_EEEfNS5_IJSC_llEEEfS22_NS1X_6thread17LinearCombinationIfLi1EffLNS23_9ScaleType4KindE0ELNS_15FloatRoundStyleE2EfEENSG_27SM100_TMEM_LOAD_32dp32b128xENSA_ILi4EEES2A_EEEvvEEEEvNT_6ParamsE)
        /*0038*/ 	.word	0x00000108


	//----- nvinfo : EIATTR_REGCOUNT
	.align		4
.L_39:
        /*003c*/ 	.byte	0x04, 0x2f
        /*003e*/ 	.short	(.L_41 - .L_40)
	.align		4
.L_40:
        /*0040*/ 	.word	index@(_ZN7cutlass9reference6device6kernel12BlockForEachIfNS1_6detail17RandomUniformFuncIfEEEEvPT_mNT0_6ParamsE)
        /*0044*/ 	.word	0x00000020


	//----- nvinfo : EIATTR_FRAME_SIZE
	.align		4
.L_41:
        /*0048*/ 	.byte	0x04, 0x11
        /*004a*/ 	.short	(.L_43 - .L_42)
	.align		4
.L_42:
        /*004c*/ 	.word	index@(_ZN7cutlass9reference6device6kernel12BlockForEachIfNS1_6detail17RandomUniformFuncIfEEEEvPT_mNT0_6ParamsE)
        /*0050*/ 	.word	0x00000060


	//----- nvinfo : EIATTR_REGCOUNT
	.align		4
.L_43:
        /*0054*/ 	.byte	0x04, 0x2f
        /*0056*/ 	.short	(.L_45 - .L_44)
	.align		4
.L_44:
        /*0058*/ 	.word	index@(_ZN7cutlass9reference6device6kernel4GemmINS_9TensorRefIfNS_6layout8RowMajorEEENS4_IfNS5_11ColumnMajorEEES9_ffNS_11MatrixShapeILi4ELi4EEENS_12multiply_addIfffEENS_16NumericConverterIffLNS_15FloatRoundStyleE2EEEEEvNS_4gemm9GemmCoordET2_T_T0_SJ_T1_SM_T3_)
        /*005c*/ 	.word	0x00000038


	//----- nvinfo : EIATTR_FRAME_SIZE
	.align		4
.L_45:
        /*0060*/ 	.byte	0x04, 0x11
        /*0062*/ 	.short	(.L_47 - .L_46)
	.align		4
.L_46:
        /*0064*/ 	.word	index@(_ZN7cutlass9reference6device6kernel4GemmINS_9TensorRefIfNS_6layout8RowMajorEEENS4_IfNS5_11ColumnMajorEEES9_ffNS_11MatrixShapeILi4ELi4EEENS_12multiply_addIfffEENS_16NumericConverterIffLNS_15FloatRoundStyleE2EEEEEvNS_4gemm9GemmCoordET2_T_T0_SJ_T1_SM_T3_)
        /*0068*/ 	.word	0x00000000


	//----- nvinfo : EIATTR_REGCOUNT
	.align		4
.L_47:
        /*006c*/ 	.byte	0x04, 0x2f
        /*006e*/ 	.short	(.L_49 - .L_48)
	.align		4
.L_48:
        /*0070*/ 	.word	index@(_ZN7cutlass9reference6device6kernel17BlockCompareEqualIfEEvPiPKT_S7_m)
        /*0074*/ 	.word	0x0000000a


	//----- nvinfo : EIATTR_FRAME_SIZE
	.align		4
.L_49:
        /*0078*/ 	.byte	0x04, 0x11
        /*007a*/ 	.short	(.L_51 - .L_50)
	.align		4
.L_50:
        /*007c*/ 	.word	index@(_ZN7cutlass9reference6device6kernel17BlockCompareEqualIfEEvPiPKT_S7_m)
        /*0080*/ 	.word	0x00000000


	//----- nvinfo : EIATTR_MIN_STACK_SIZE
	.align		4
.L_51:
        /*0084*/ 	.byte	0x04, 0x12
        /*0086*/ 	.short	(.L_53 - .L_52)
	.align		4
.L_52:
        /*0088*/ 	.word	index@(_ZN7cutlass13device_kernelINS_4gemm6kernel13GemmUniversalIN4cute5tupleIJiiiiEEENS1_10collective13CollectiveMmaINS1_42MainloopSm100TmaUmmaWarpSpecializedFastF32ILi8ELi7ELi3ELi4ELi5ELi8ELi1ENS5_IJNS4_1CILi2EEENSA_ILi1EEESC_EEENS4_5SM1004TMEM4LOAD26SM100_TMEM_LOAD_32dp32b32xEEENS5_IJNSA_ILi256EEENSA_ILi128EEENSA_ILi16EEEEEEfNS5_IJlSC_lEEEfSN_NS4_8TiledMMAINS4_8MMA_AtomIJNS4_33SM100_MMA_F16BF16_2x1SM_SS_SCALEDINS_10bfloat16_tESR_fLi256ELi128ELNS4_4UMMA5MajorE0ELST_0ELj8ELNSS_7ScaleInE0ELSU_0EEEEEENS4_6LayoutINS5_IJSC_SC_SC_EEENS5_IJNSA_ILi0EEESZ_SZ_EEEEENS5_IJNS4_10UnderscoreES12_S12_EEEEENS4_13SM90_TMA_LOADENS7_6detail35CollectiveMmaEmulatedLayoutAtomTypeINS4_14ComposedLayoutINS4_7SwizzleILi2ELi4ELi3EEENS4_18smem_ptr_flag_bitsILi32EEENSX_INS5_IJNSA_ILi8EEESL_EEENS5_IJSL_SC_EEEEEEENS18_INS19_ILi1ELi4ELi3EEENS1B_ILi16EEES1G_EEEENS16_29CollectiveMmaEmulatedCopyTypeINS4_9Copy_AtomIJNS4_39AutoVectorizingCopyWithAssumedAlignmentILi128EEEfEEES1Q_EENS4_8identityENS4_23SM90_TMA_LOAD_MULTICASTES1L_NS1M_IS1Q_NS1N_IJS1P_SR_EEEEES1S_EENS_8epilogue10collective18CollectiveEpilogueINS1X_26Sm100NoSmemWarpSpecializedEJNS5_IJSK_SK_EEEfNS5_IJSC_llEEEfS22_NS1X_6thread17LinearCombinationIfLi1EffLNS23_9ScaleType4KindE0ELNS_15FloatRoundStyleE2EfEENSG_27SM100_TMEM_LOAD_32dp32b128xENSA_ILi4EEES2A_EEEvvEEEEvNT_6ParamsE)
        /*008c*/ 	.word	0x00000108


	//----- nvinfo : EIATTR_MIN_STACK_SIZE
	.align		4
.L_53:
        /*0090*/ 	.byte	0x04, 0x12
        /*0092*/ 	.short	(.L_55 - .L_54)
	.align		4
.L_54:
        /*0094*/ 	.word	index@(_ZN7cutlass9reference6device6kernel17BlockCompareEqualIfEEvPiPKT_S7_m)
        /*0098*/ 	.word	0x00000000


	//----- nvinfo : EIATTR_MIN_STACK_SIZE
	.align		4
.L_55:
        /*009c*/ 	.byte	0x04, 0x12
        /*009e*/ 	.short	(.L_57 - .L_56)
	.align		4
.L_56:
        /*00a0*/ 	.word	index@(_ZN7cutlass9reference6device6kernel4GemmINS_9TensorRefIfNS_6layout8RowMajorEEENS4_IfNS5_11ColumnMajorEEES9_ffNS_11MatrixShapeILi4ELi4EEENS_12multiply_addIfffEENS_16NumericConverterIffLNS_15FloatRoundStyleE2EEEEEvNS_4gemm9GemmCoordET2_T_T0_SJ_T1_SM_T3_)
        /*00a4*/ 	.word	0x00000000


	//----- nvinfo : EIATTR_MIN_STACK_SIZE
	.align		4
.L_57:
        /*00a8*/ 	.byte	0x04, 0x12
        /*00aa*/ 	.short	(.L_59 - .L_58)
	.align		4
.L_58:
        /*00ac*/ 	.word	index@(_ZN7cutlass9reference6device6kernel12BlockForEachIfNS1_6detail17RandomUniformFuncIfEEEEvPT_mNT0_6ParamsE)
        /*00b0*/ 	.word	0x00000060
.L_59:


//--------------------- .nv.compat                --------------------------
	.section	.nv.compat,"",@"SHT_CUDA_COMPAT_INFO"
	.align	4
        /*0000*/ 	.byte	0x02, 0x09, 0x01, 0x00, 0x02, 0x02, 0x02, 0x00, 0x02, 0x05, 0x05, 0x00, 0x03, 0x07, 0x01, 0x01
        /*0010*/ 	.byte	0x02, 0x03, 0x01, 0x00, 0x02, 0x06, 0x01, 0x00, 0x04, 0x0b, 0x08, 0x00, 0x01, 0x00, 0x00, 0x00
        /*0020*/ 	.byte	0x00, 0x00, 0x00, 0x00


//--------------------- .nv.info._ZN7cutlass9reference6device6kernel17BlockCompareEqualIfEEvPiPKT_S7_m --------------------------
	.section	.nv.info._ZN7cutlass9reference6device6kernel17BlockCompareEqualIfEEvPiPKT_S7_m,"",@"SHT_CUDA_INFO"
	.sectionflags	@""
	.align	4


	//----- nvinfo : EIATTR_CUDA_API_VERSION
	.align		4
        /*0000*/ 	.byte	0x04, 0x37
        /*0002*/ 	.short	(.L_61 - .L_60)
.L_60:
        /*0004*/ 	.word	0x00000082


	//----- nvinfo : EIATTR_KPARAM_INFO
	.align		4
.L_61:
        /*0008*/ 	.byte	0x04, 0x17
        /*000a*/ 	.short	(.L_63 - .L_62)
.L_62:
        /*000c*/ 	.word	0x00000000
        /*0010*/ 	.short	0x0003
        /*0012*/ 	.short	0x0018
        /*0014*/ 	.byte	0x00, 0xf0, 0x21, 0x00


	//----- nvinfo : EIATTR_KPARAM_INFO
	.align		4
.L_63:
        /*0018*/ 	.byte	0x04, 0x17
        /*001a*/ 	.short	(.L_65 - .L_64)
.L_64:
        /*001c*/ 	.word	0x00000000
        /*0020*/ 	.short	0x0002
        /*0022*/ 	.short	0x0010
        /*0024*/ 	.byte	0x00, 0xf5, 0x21, 0x00


	//----- nvinfo : EIATTR_KPARAM_INFO
	.align		4
.L_65:
        /*0028*/ 	.byte	0x04, 0x17
        /*002a*/ 	.short	(.L_67 - .L_66)
.L_66:
        /*002c*/ 	.word	0x00000000
        /*0030*/ 	.short	0x0001
        /*0032*/ 	.short	0x0008
        /*0034*/ 	.byte	0x00, 0xf5, 0x21, 0x00


	//----- nvinfo : EIATTR_KPARAM_INFO
	.align		4
.L_67:
        /*0038*/ 	.byte	0x04, 0x17
        /*003a*/ 	.short	(.L_69 - .L_68)
.L_68:
        /*003c*/ 	.word	0x00000000
        /*0040*/ 	.short	0x0000
        /*0042*/ 	.short	0x0000
        /*0044*/ 	.byte	0x00, 0xf5, 0x21, 0x00


	//----- nvinfo : EIATTR_SPARSE_MMA_MASK
	.align		4
.L_69:
        /*0048*/ 	.byte	0x03, 0x50
        /*004a*/ 	.short	0x0000


	//----- nvinfo : EIATTR_MAXREG_COUNT
	.align		4
        /*004c*/ 	.byte	0x03, 0x1b
        /*004e*/ 	.short	0x00ff


	//----- nvinfo : EIATTR_MERCURY_ISA_VERSION
	.align		4
        /*0050*/ 	.byte	0x03, 0x5f
        /*0052*/ 	.short	0x0101


	//----- nvinfo : EIATTR_VRC_CTA_INIT_COUNT
	.align		4
        /*0054*/ 	.byte	0x02, 0x4a
	.zero		1
	.zero		1


	//----- nvinfo : EIATTR_EXIT_INSTR_OFFSETS
	.align		4
        /*0058*/ 	.byte	0x04, 0x1c
        /*005a*/ 	.short	(.L_71 - .L_70)


	//   ....[0]....
.L_70:
        /*005c*/ 	.word	0x00000080


	//   ....[1]....
        /*0060*/ 	.word	0x00000200


	//   ....[2]....
        /*0064*/ 	.word	0x00000240


	//----- nvinfo : EIATTR_CRS_STACK_SIZE
	.align		4
.L_71:
        /*0068*/ 	.byte	0x04, 0x1e
        /*006a*/ 	.short	(.L_73 - .L_72)
.L_72:
        /*006c*/ 	.word	0x00000000


	//----- nvinfo : EIATTR_CBANK_PARAM_SIZE
	.align		4
.L_73:
        /*0070*/ 	.byte	0x03, 0x19
        /*0072*/ 	.short	0x0020


	//----- nvinfo : EIATTR_PARAM_CBANK
	.align		4
        /*0074*/ 	.byte	0x04, 0x0a
        /*0076*/ 	.short	(.L_75 - .L_74)
	.align		4
.L_74:
        /*0078*/ 	.word	index@(.nv.constant0._ZN7cutlass9reference6device6kernel17BlockCompareEqualIfEEvPiPKT_S7_m)
        /*007c*/ 	.short	0x0380
        /*007e*/ 	.short	0x0020


	//----- nvinfo : EIATTR_SW_WAR
	.align		4
.L_75:
        /*0080*/ 	.byte	0x04, 0x36
        /*0082*/ 	.short	(.L_77 - .L_76)
.L_76:
        /*0084*/ 	.word	0x00000008
.L_77:


//--------------------- .nv.info._ZN7cutlass9reference6device6kernel4GemmINS_9TensorRefIfNS_6layout8RowMajorEEENS4_IfNS5_11ColumnMajorEEES9_ffNS_11MatrixShapeILi4ELi4EEENS_12multiply_addIfffEENS_16NumericConverterIffLNS_15FloatRoundStyleE2EEEEEvNS_4gemm9GemmCoordET2_T_T0_SJ_T1_SM_T3_ --------------------------
	.section	.nv.info._ZN7cutlass9reference6device6kernel4GemmINS_9TensorRefIfNS_6layout8RowMajorEEENS4_IfNS5_11ColumnMajorEEES9_ffNS_11MatrixShapeILi4ELi4EEENS_12multiply_addIfffEENS_16NumericConverterIffLNS_15FloatRoundStyleE2EEEEEvNS_4gemm9GemmCoordET2_T_T0_SJ_T1_SM_T3_,"",@"SHT_CUDA_INFO"
	.sectionflags	@""
	.align	4


	//----- nvinfo : EIATTR_CUDA_API_VERSION
	.align		4
        /*0000*/ 	.byte	0x04, 0x37
        /*0002*/ 	.short	(.L_79 - .L_78)
.L_78:
        /*0004*/ 	.word	0x00000082


	//----- nvinfo : EIATTR_KPARAM_INFO
	.align		4
.L_79:
        /*0008*/ 	.byte	0x04, 0x17
        /*000a*/ 	.short	(.L_81 - .L_80)
.L_80:
        /*000c*/ 	.word	0x00000000
        /*0010*/ 	.short	0x0007
        /*0012*/ 	.short	0x0058
        /*0014*/ 	.byte	0x00, 0xf0, 0x11, 0x00


	//----- nvinfo : EIATTR_KPARAM_INFO
	.align		4
.L_81:
        /*0018*/ 	.byte	0x04, 0x17
        /*001a*/ 	.short	(.L_83 - .L_82)
.L_82:
        /*001c*/ 	.word	0x00000000
        /*0020*/ 	.short	0x0006
        /*0022*/ 	.short	0x0048
        /*0024*/ 	.byte	0x00, 0xf0, 0x41, 0x00


	//----- nvinfo : EIATTR_KPARAM_INFO
	.align		4
.L_83:
        /*0028*/ 	.byte	0x04, 0x17
        /*002a*/ 	.short	(.L_85 - .L_84)
.L_84:
        /*002c*/ 	.word	0x00000000
        /*0030*/ 	.short	0x0005
        /*0032*/ 	.short	0x0038
        /*0034*/ 	.byte	0x00, 0xf0, 0x41, 0x00


	//----- nvinfo : EIATTR_KPARAM_INFO
	.align		4
.L_85:
        /*0038*/ 	.byte	0x04, 0x17
        /*003a*/ 	.short	(.L_87 - .L_86)
.L_86:
        /*003c*/ 	.word	0x00000000
        /*0040*/ 	.short	0x0004
        /*0042*/ 	.short	0x0030
        /*0044*/ 	.byte	0x00, 0xf0, 0x11, 0x00


	//----- nvinfo : EIATTR_KPARAM_INFO
	.align		4
.L_87:
        /*0048*/ 	.byte	0x04, 0x17
        /*004a*/ 	.short	(.L_89 - .L_88)
.L_88:
        /*004c*/ 	.word	0x00000000
        /*0050*/ 	.short	0x0003
        /*0052*/ 	.short	0x0020
        /*0054*/ 	.byte	0x00, 0xf0, 0x41, 0x00


	//----- nvinfo : EIATTR_KPARAM_INFO
	.align		4
.L_89:
        /*0058*/ 	.byte	0x04, 0x17
        /*005a*/ 	.short	(.L_91 - .L_90)
.L_90:
        /*005c*/ 	.word	0x00000000
        /*0060*/ 	.short	0x0002
        /*0062*/ 	.short	0x0010
        /*0064*/ 	.byte	0x00, 0xf0, 0x41, 0x00


	//----- nvinfo : EIATTR_KPARAM_INFO
	.align		4
.L_91:
        /*0068*/ 	.byte	0x04, 0x17
        /*006a*/ 	.short	(.L_93 - .L_92)
.L_92:
        /*006c*/ 	.word	0x00000000
        /*0070*/ 	.short	0x0001
        /*0072*/ 	.short	0x000c
        /*0074*/ 	.byte	0x00, 0xf0, 0x11, 0x00


	//----- nvinfo : EIATTR_KPARAM_INFO
	.align		4
.L_93:
        /*0078*/ 	.byte	0x04, 0x17
        /*007a*/ 	.short	(.L_95 - .L_94)
.L_94:
        /*007c*/ 	.word	0x00000000
        /*0080*/ 	.short	0x0000
        /*0082*/ 	.short	0x0000
        /*0084*/ 	.byte	0x00, 0xf0, 0x31, 0x00


	//----- nvinfo : EIATTR_SPARSE_MMA_MASK
	.align		4
.L_95:
        /*0088*/ 	.byte	0x03, 0x50
        /*008a*/ 	.short	0x0000


	//----- nvinfo : EIATTR_MAXREG_COUNT
	.align		4
        /*008c*/ 	.byte	0x03, 0x1b
        /*008e*/ 	.short	0x00ff


	//----- nvinfo : EIATTR_MERCURY_ISA_VERSION
	.align		4
        /*0090*/ 	.byte	0x03, 0x5f
        /*0092*/ 	.short	0x0101


	//----- nvinfo : EIATTR_VRC_CTA_INIT_COUNT
	.align		4
        /*0094*/ 	.byte	0x02, 0x4a
	.zero		1
	.zero		1


	//----- nvinfo : EIATTR_EXIT_INSTR_OFFSETS
	.align		4
        /*0098*/ 	.byte	0x04, 0x1c
        /*009a*/ 	.short	(.L_97 - .L_96)


	//   ....[0]....
.L_96:
        /*009c*/ 	.word	0x000020c0


	//   ....[1]....
        /*00a0*/ 	.word	0x000021f0


	//----- nvinfo : EIATTR_CRS_STACK_SIZE
	.align		4
.L_97:
        /*00a4*/ 	.byte	0x04, 0x1e
        /*00a6*/ 	.short	(.L_99 - .L_98)
.L_98:
        /*00a8*/ 	.word	0x00000000


	//----- nvinfo : EIATTR_CBANK_PARAM_SIZE
	.align		4
.L_99:
        /*00ac*/ 	.byte	0x03, 0x19
        /*00ae*/ 	.short	0x005c


	//----- nvinfo : EIATTR_PARAM_CBANK
	.align		4
        /*00b0*/ 	.byte	0x04, 0x0a
        /*00b2*/ 	.short	(.L_101 - .L_100)
	.align		4
.L_100:
        /*00b4*/ 	.word	index@(.nv.constant0._ZN7cutlass9reference6device6kernel4GemmINS_9TensorRefIfNS_6layout8RowMajorEEENS4_IfNS5_11ColumnMajorEEES9_ffNS_11MatrixShapeILi4ELi4EEENS_12multiply_addIfffEENS_16NumericConverterIffLNS_15FloatRoundStyleE2EEEEEvNS_4gemm9GemmCoordET2_T_T0_SJ_T1_SM_T3_)
        /*00b8*/ 	.short	0x0380
        /*00ba*/ 	.short	0x005c


	//----- nvinfo : EIATTR_SW_WAR
	.align		4
.L_101:
        /*00bc*/ 	.byte	0x04, 0x36
        /*00be*/ 	.short	(.L_103 - .L_102)
.L_102:
        /*00c0*/ 	.word	0x00000008
.L_103:


//--------------------- .nv.info._ZN7cutlass9reference6device6kernel12BlockForEachIfNS1_6detail17RandomUniformFuncIfEEEEvPT_mNT0_6ParamsE --------------------------
	.section	.nv.info._ZN7cutlass9reference6device6kernel12BlockForEachIfNS1_6detail17RandomUniformFuncIfEEEEvPT_mNT0_6ParamsE,"",@"SHT_CUDA_INFO"
	.sectionflags	@""
	.align	4


	//----- nvinfo : EIATTR_CUDA_API_VERSION
	.align		4
        /*0000*/ 	.byte	0x04, 0x37
        /*0002*/ 	.short	(.L_105 - .L_104)
.L_104:
        /*0004*/ 	.word	0x00000082


	//----- nvinfo : EIATTR_KPARAM_INFO
	.align		4
.L_105:
        /*0008*/ 	.byte	0x04, 0x17
        /*000a*/ 	.short	(.L_107 - .L_106)
.L_106:
        /*000c*/ 	.word	0x00000000
        /*0010*/ 	.short	0x0002
        /*0012*/ 	.short	0x0010
        /*0014*/ 	.byte	0x00, 0xf0, 0xc1, 0x00


	//----- nvinfo : EIATTR_KPARAM_INFO
	.align		4
.L_107:
        /*0018*/ 	.byte	0x04, 0x17
        /*001a*/ 	.short	(.L_109 - .L_108)
.L_108:
        /*001c*/ 	.word	0x00000000
        /*0020*/ 	.short	0x0001
        /*0022*/ 	.short	0x0008
        /*0024*/ 	.byte	0x00, 0xf0, 0x21, 0x00


	//----- nvinfo : EIATTR_KPARAM_INFO
	.align		4
.L_109:
        /*0028*/ 	.byte	0x04, 0x17
        /*002a*/ 	.short	(.L_111 - .L_110)
.L_110:
        /*002c*/ 	.word	0x00000000
        /*0030*/ 	.short	0x0000
        /*0032*/ 	.short	0x0000
        /*0034*/ 	.byte	0x00, 0xf5, 0x21, 0x00


	//----- nvinfo : EIATTR_SPARSE_MMA_MASK
	.align		4
.L_111:
        /*0038*/ 	.byte	0x03, 0x50
        /*003a*/ 	.short	0x0000


	//----- nvinfo : EIATTR_MAXREG_COUNT
	.align		4
        /*003c*/ 	.byte	0x03, 0x1b
        /*003e*/ 	.short	0x00ff


	//----- nvinfo : EIATTR_MERCURY_ISA_VERSION
	.align		4
        /*0040*/ 	.byte	0x03, 0x5f
        /*0042*/ 	.short	0x0101


	//----- nvinfo : EIATTR_VRC_CTA_INIT_COUNT
	.align		4
        /*0044*/ 	.byte	0x02, 0x4a
	.zero		1
	.zero		1


	//----- nvinfo : EIATTR_EXIT_INSTR_OFFSETS
	.align		4
        /*0048*/ 	.byte	0x04, 0x1c
        /*004a*/ 	.short	(.L_113 - .L_112)


	//   ....[0]....
.L_112:
        /*004c*/ 	.word	0x00002790


	//   ....[1]....
        /*0050*/ 	.word	0x00003050


	//----- nvinfo : EIATTR_CRS_STACK_SIZE
	.align		4
.L_113:
        /*0054*/ 	.byte	0x04, 0x1e
        /*0056*/ 	.short	(.L_115 - .L_114)
.L_114:
        /*0058*/ 	.word	0x00000000


	//----- nvinfo : EIATTR_CBANK_PARAM_SIZE
	.align		4
.L_115:
        /*005c*/ 	.byte	0x03, 0x19
        /*005e*/ 	.short	0x0040


	//----- nvinfo : EIATTR_PARAM_CBANK
	.align		4
        /*0060*/ 	.byte	0x04, 0x0a
        /*0062*/ 	.short	(.L_117 - .L_116)
	.align		4
.L_116:
        /*0064*/ 	.word	index@(.nv.constant0._ZN7cutlass9reference6device6kernel12BlockForEachIfNS1_6detail17RandomUniformFuncIfEEEEvPT_mNT0_6ParamsE)
        /*0068*/ 	.short	0x0380
        /*006a*/ 	.short	0x0040


	//----- nvinfo : EIATTR_SW_WAR
	.align		4
.L_117:
        /*006c*/ 	.byte	0x04, 0x36
        /*006e*/ 	.short	(.L_119 - .L_118)
.L_118:
        /*0070*/ 	.word	0x00000008
.L_119:


//--------------------- .nv.info._ZN7cutlass13device_kernelINS_4gemm6kernel13GemmUniversalIN4cute5tupleIJiiiiEEENS1_10collective13CollectiveMmaINS1_42MainloopSm100TmaUmmaWarpSpecializedFastF32ILi8ELi7ELi3ELi4ELi5ELi8ELi1ENS5_IJNS4_1CILi2EEENSA_ILi1EEESC_EEENS4_5SM1004TMEM4LOAD26SM100_TMEM_LOAD_32dp32b32xEEENS5_IJNSA_ILi256EEENSA_ILi128EEENSA_ILi16EEEEEEfNS5_IJlSC_lEEEfSN_NS4_8TiledMMAINS4_8MMA_AtomIJNS4_33SM100_MMA_F16BF16_2x1SM_SS_SCALEDINS_10bfloat16_tESR_fLi256ELi128ELNS4_4UMMA5MajorE0ELST_0ELj8ELNSS_7ScaleInE0ELSU_0EEEEEENS4_6LayoutINS5_IJSC_SC_SC_EEENS5_IJNSA_ILi0EEESZ_SZ_EEEEENS5_IJNS4_10UnderscoreES12_S12_EEEEENS4_13SM90_TMA_LOADENS7_6detail35CollectiveMmaEmulatedLayoutAtomTypeINS4_14ComposedLayoutINS4_7SwizzleILi2ELi4ELi3EEENS4_18smem_ptr_flag_bitsILi32EEENSX_INS5_IJNSA_ILi8EEESL_EEENS5_IJSL_SC_EEEEEEENS18_INS19_ILi1ELi4ELi3EEENS1B_ILi16EEES1G_EEEENS16_29CollectiveMmaEmulatedCopyTypeINS4_9Copy_AtomIJNS4_39AutoVectorizingCopyWithAssumedAlignmentILi128EEEfEEES1Q_EENS4_8identityENS4_23SM90_TMA_LOAD_MULTICASTES1L_NS1M_IS1Q_NS1N_IJS1P_SR_EEEEES1S_EENS_8epilogue10collective18CollectiveEpilogueINS1X_26Sm100NoSmemWarpSpecializedEJNS5_IJSK_SK_EEEfNS5_IJSC_llEEEfS22_NS1X_6thread17LinearCombinationIfLi1EffLNS23_9ScaleType4KindE0ELNS_15FloatRoundStyleE2EfEENSG_27SM100_TMEM_LOAD_32dp32b128xENSA_ILi4EEES2A_EEEvvEEEEvNT_6ParamsE --------------------------
	.section	.nv.info._ZN7cutlass13device_kernelINS_4gemm6kernel13GemmUniversalIN4cute5tupleIJiiiiEEENS1_10collective13CollectiveMmaINS1_42MainloopSm100TmaUmmaWarpSpecializedFastF32ILi8ELi7ELi3ELi4ELi5ELi8ELi1ENS5_IJNS4_1CILi2EEENSA_ILi1EEESC_EEENS4_5SM1004TMEM4LOAD26SM100_TMEM_LOAD_32dp32b32xEEENS5_IJNSA_ILi256EEENSA_ILi128EEENSA_ILi16EEEEEEfNS5_IJlSC_lEEEfSN_NS4_8TiledMMAINS4_8MMA_AtomIJNS4_33SM100_MMA_F16BF16_2x1SM_SS_SCALEDINS_10bfloat16_tESR_fLi256ELi128ELNS4_4UMMA5MajorE0ELST_0ELj8ELNSS_7ScaleInE0ELSU_0EEEEEENS4_6LayoutINS5_IJSC_SC_SC_EEENS5_IJNSA_ILi0EEESZ_SZ_EEEEENS5_IJNS4_10UnderscoreES12_S12_EEEEENS4_13SM90_TMA_LOADENS7_6detail35CollectiveMmaEmulatedLayoutAtomTypeINS4_14ComposedLayoutINS4_7SwizzleILi2ELi4ELi3EEENS4_18smem_ptr_flag_bitsILi32EEENSX_INS5_IJNSA_ILi8EEESL_EEENS5_IJSL_SC_EEEEEEENS18_INS19_ILi1ELi4ELi3EEENS1B_ILi16EEES1G_EEEENS16_29CollectiveMmaEmulatedCopyTypeINS4_9Copy_AtomIJNS4_39AutoVectorizingCopyWithAssumedAlignmentILi128EEEfEEES1Q_EENS4_8identityENS4_23SM90_TMA_LOAD_MULTICASTES1L_NS1M_IS1Q_NS1N_IJS1P_SR_EEEEES1S_EENS_8epilogue10collective18CollectiveEpilogueINS1X_26Sm100NoSmemWarpSpecializedEJNS5_IJSK_SK_EEEfNS5_IJSC_llEEEfS22_NS1X_6thread17LinearCombinationIfLi1EffLNS23_9ScaleType4KindE0ELNS_15FloatRoundStyleE2EfEENSG_27SM100_TMEM_LOAD_32dp32b128xENSA_ILi4EEES2A_EEEvvEEEEvNT_6ParamsE,"",@"SHT_CUDA_INFO"
	.sectionflags	@""
	.align	4


	//----- nvinfo : EIATTR_CUDA_API_VERSION
	.align		4
        /*0000*/ 	.byte	0x04, 0x37
        /*0002*/ 	.short	(.L_121 - .L_120)
.L_120:
        /*0004*/ 	.word	0x00000082


	//----- nvinfo : EIATTR_KPARAM_INFO
	.align		4
.L_121:
        /*0008*/ 	.byte	0x04, 0x17
        /*000a*/ 	.short	(.L_123 - .L_122)
.L_122:
        /*000c*/ 	.word	0x00000000
        /*0010*/ 	.short	0x0000
        /*0012*/ 	.short	0x0000
        /*0014*/ 	.byte	0x00, 0xf0, 0x01, 0x18


	//----- nvinfo : EIATTR_AT_ENTRY_FRAGMENTS
	.align		4
.L_123:
        /*0018*/ 	.byte	0x04, 0x4f
        /*001a*/ 	.short	(.L_125 - .L_124)


	//   ....[0]....
.L_124:
        /*001c*/ 	.word	0x00000007


	//----- nvinfo : EIATTR_RESERVED_SMEM_USED
	.align		4
.L_125:
        /*0020*/ 	.byte	0x01, 0x41
	.zero		2


	//----- nvinfo : EIATTR_SPARSE_MMA_MASK
	.align		4
        /*0024*/ 	.byte	0x03, 0x50
        /*0026*/ 	.short	0x0000


	//----- nvinfo : EIATTR_TCGEN05_2CTA_USED
	.align		4
        /*0028*/ 	.byte	0x01, 0x52
	.zero		2


	//----- nvinfo : EIATTR_MAXREG_COUNT
	.align		4
        /*002c*/ 	.byte	0x03, 0x1b
        /*002e*/ 	.short	0x00a8


	//----- nvinfo : EIATTR_NUM_BARRIERS
	.align		4
        /*0030*/ 	.byte	0x02, 0x4c
        /*0032*/ 	.byte	0x07
	.zero		1


	//----- nvinfo : EIATTR_EXTERNS
	.align		4
        /*0034*/ 	.byte	0x04, 0x0f
        /*0036*/ 	.short	(.L_127 - .L_126)


	//   ....[0]....
	.align		4
.L_126:
        /*0038*/ 	.word	index@(__assertfail)


	//----- nvinfo : EIATTR_ANNOTATIONS
	.align		4
.L_127:
        /*003c*/ 	.byte	0x04, 0x55
        /*003e*/ 	.short	(.L_129 - .L_128)


	//   ....[0]....
.L_128:
        /*0040*/ 	.word	0x00000001
        /*0044*/ 	.byte	0xa0, 0x14, 0x00, 0x00, 0x01, 0x00, 0x00, 0x00, 0xd0, 0x14, 0x00, 0x00, 0x01, 0x00, 0x00, 0x00
        /* <DEDUP_REMOVED lines=164> */
        /*0a94*/ 	.byte	0x00, 0x67, 0x01, 0x00, 0x01, 0x00, 0x00, 0x00, 0x30, 0x67, 0x01, 0x00


	//----- nvinfo : EIATTR_MERCURY_ISA_VERSION
	.align		4
.L_129:
        /*0aa0*/ 	.byte	0x03, 0x5f
        /*0aa2*/ 	.short	0x0101


	//----- nvinfo : EIATTR_INT_WARP_WIDE_INSTR_OFFSETS
	.align		4
        /*0aa4*/ 	.byte	0x04, 0x31
        /*0aa6*/ 	.short	(.L_131 - .L_130)


	//   ....[0]....
.L_130:
        /*0aa8*/ 	.word	0x00000df0


	//   ....[1]....
        /*0aac*/ 	.word	0x00000ea0


	//   ....[2]....
        /*0ab0*/ 	.word	0x000013c0


	//   ....[3]....
        /*0ab4*/ 	.word	0x00017f40


	//   ....[4]....
        /*0ab8*/ 	.word	0x00017f80


	//   ....[5]....
        /*0abc*/ 	.word	0x00017fb0


	//----- nvinfo : EIATTR_COOP_GROUP_MASK_REGIDS
	.align		4
.L_131:
        /*0ac0*/ 	.byte	0x04, 0x29
        /*0ac2*/ 	.short	(.L_133 - .L_132)


	//   ....[0]....
.L_132:
        /*0ac4*/ 	.word	0xffffffff


	//   ....[1]....
        /*0ac8*/ 	.word	0xffffffff


	//   ....[2]....
        /*0acc*/ 	.word	0xffffffff


	//   ....[3]....
        /*0ad0*/ 	.word	0xffffffff


	//   ....[4]....
        /*0ad4*/ 	.word	0xffffffff


	//   ....[5]....
        /*0ad8*/ 	.word	0xffffffff


	//   ....[6]....
        /*0adc*/ 	.word	0xffffffff


	//   ....[7]....
        /*0ae0*/ 	.word	0xffffffff


	//   ....[8]....
        /*0ae4*/ 	.word	0xffffffff


	//   ....[9]....
        /*0ae8*/ 	.word	0xffffffff


	//   ....[10]....
        /*0aec*/ 	.word	0xffffffff


	//   ....[11]....
        /*0af0*/ 	.word	0xffffffff


	//   ....[12]....
        /*0af4*/ 	.word	0xffffffff


	//   ....[13]....
        /*0af8*/ 	.word	0xffffffff


	//   ....[14]....
        /*0afc*/ 	.word	0xffffffff


	//   ....[15]....
        /*0b00*/ 	.word	0xffffffff


	//   ....[16]....
        /*0b04*/ 	.word	0xffffffff


	//   ....[17]....
        /*0b08*/ 	.word	0x0500000f


	//   ....[18]....
        /*0b0c*/ 	.word	0x0500000f


	//----- nvinfo : EIATTR_COOP_GROUP_INSTR_OFFSETS
	.align		4
.L_133:
        /*0b10*/ 	.byte	0x04, 0x28
        /*0b12*/ 	.short	(.L_135 - .L_134)


	//   ....[0]....
.L_134:
        /*0b14*/ 	.word	0x000000c0


	//   ....[1]....
        /*0b18*/ 	.word	0x00000510


	//   ....[2]....
        /*0b1c*/ 	.word	0x000006d0


	//   ....[3]....
        /*0b20*/ 	.word	0x000008c0


	//   ....[4]....
        /*0b24*/ 	.word	0x00000a50


	//   ....[5]....
        /*0b28*/ 	.word	0x00000b50


	//   ....[6]....
        /*0b2c*/ 	.word	0x00000cc0


	//   ....[7]....
        /*0b30*/ 	.word	0x00000f50


	//   ....[8]....
        /*0b34*/ 	.word	0x000011e0


	//   ....[9]....
        /*0b38*/ 	.word	0x00002dc0


	//   ....[10]....
        /*0b3c*/ 	.word	0x00004250


	//   ....[11]....
        /*0b40*/ 	.word	0x00005c80


	//   ....[12]....
        /*0b44*/ 	.word	0x000167e0


	//   ....[13]....
        /*0b48*/ 	.word	0x00016cd0


	//   ....[14]....
        /*0b4c*/ 	.word	0x00016ea0


	//   ....[15]....
        /*0b50*/ 	.word	0x00017e80


	//   ....[16]....
        /*0b54*/ 	.word	0x00018080


	//   ....[17]....
        /*0b58*/ 	.word	0x000180e0


	//   ....[18]....
        /*0b5c*/ 	.word	0x00018230


	//----- nvinfo : EIATTR_REG_RECONFIG
	.align		4
.L_135:
        /*0b60*/ 	.byte	0x01, 0x54
	.zero		2


	//----- nvinfo : EIATTR_VRC_CTA_INIT_COUNT
	.align		4
        /*0b64*/ 	.byte	0x02, 0x4a
        /*0b66*/ 	.byte	0x80
	.zero		1


	//----- nvinfo : EIATTR_SYSCALL_OFFSETS
	.align		4
        /*0b68*/ 	.byte	0x04, 0x46
        /*0b6a*/ 	.short	(.L_137 - .L_136)


	//   ....[0]....
.L_136:
        /*0b6c*/ 	.word	0x00001af0


	//   ....[1]....
        /*0b70*/ 	.word	0x00001c50


	//   ....[2]....
        /*0b74*/ 	.word	0x00001db0


	//   ....[3]....
        /*0b78*/ 	.word	0x00001f10


	//   ....[4]....
        /*0b7c*/ 	.word	0x00006b50


	//----- nvinfo : EIATTR_MBARRIER_INSTR_OFFSETS
	.align		4
.L_137:
        /*0b80*/ 	.byte	0x04, 0x39
        /*0b82*/ 	.short	(.L_139 - .L_138)


	//   ....[0]....
.L_138:
        /*0b84*/ 	.word	0x000005c0
        /*0b88*/ 	.word	0x000000ff
        /*0b8c*/ 	.word	0x00000000
        /*0b90*/ 	.short	0x0100
        /*0b92*/ 	.byte	0x05
	.zero		1


	//   ....[1]....
        /*0b94*/ 	.word	0x000005d0
        /*0b98*/ 	.word	0x000000ff
        /*0b9c*/ 	.word	0x00000040
        /*0ba0*/ 	.short	0x0100
        /*0ba2*/ 	.byte	0x05
	.zero		1


	//   ....[2]....
        /*0ba4*/ 	.word	0x000005e0
        /*0ba8*/ 	.word	0x000000ff
        /*0bac*/ 	.word	0x00000008
        /*0bb0*/ 	.short	0x0100
        /*0bb2*/ 	.byte	0x05
	.zero		1


	//   ....[3]....
        /*0bb4*/ 	.word	0x000005f0
        /*0bb8*/ 	.word	0x000000ff
        /*0bbc*/ 	.word	0x00000048
        /*0bc0*/ 	.short	0x0100
        /*0bc2*/ 	.byte	0x05
	.zero		1


	//   ....[4]....
        /*0bc4*/ 	.word	0x00000600
        /*0bc8*/ 	.word	0x000000ff
        /*0bcc*/ 	.word	0x00000010
        /*0bd0*/ 	.short	0x0100
        /*0bd2*/ 	.byte	0x05
	.zero		1


	//   ....[5]....
        /*0bd4*/ 	.word	0x00000610
        /*0bd8*/ 	.word	0x000000ff
        /*0bdc*/ 	.word	0x00000050
        /*0be0*/ 	.short	0x0100
        /*0be2*/ 	.byte	0x05
	.zero		1


	//   ....[6]....
        /*0be4*/ 	.word	0x00000620
        /*0be8*/ 	.word	0x000000ff
        /*0bec*/ 	.word	0x00000018
        /*0bf0*/ 	.short	0x0100
        /*0bf2*/ 	.byte	0x05
	.zero		1


	//   ....[7]....
        /*0bf4*/ 	.word	0x00000630
        /*0bf8*/ 	.word	0x000000ff
        /*0bfc*/ 	.word	0x00000058
        /*0c00*/ 	.short	0x0100
        /*0c02*/ 	.byte	0x05
	.zero		1


	//   ....[8]....
        /*0c04*/ 	.word	0x00000640
        /*0c08*/ 	.word	0x000000ff
        /*0c0c*/ 	.word	0x00000020
        /*0c10*/ 	.short	0x0100
        /*0c12*/ 	.byte	0x05
	.zero		1


	//   ....[9]....
        /*0c14*/ 	.word	0x00000650
        /*0c18*/ 	.word	0x000000ff
        /*0c1c*/ 	.word	0x00000060
        /*0c20*/ 	.short	0x0100
        /*0c22*/ 	.byte	0x05
	.zero		1


	//   ....[10]....
        /*0c24*/ 	.word	0x00000660
        /*0c28*/ 	.word	0x000000ff
        /*0c2c*/ 	.word	0x00000028
        /*0c30*/ 	.short	0x0100
        /*0c32*/ 	.byte	0x05
	.zero		1


	//   ....[11]....
        /*0c34*/ 	.word	0x00000670
        /*0c38*/ 	.word	0x000000ff
        /*0c3c*/ 	.word	0x00000068
        /*0c40*/ 	.short	0x0100
        /*0c42*/ 	.byte	0x05
	.zero		1


	//   ....[12]....
        /*0c44*/ 	.word	0x00000680
        /*0c48*/ 	.word	0x000000ff
        /*0c4c*/ 	.word	0x00000030
        /*0c50*/ 	.short	0x0100
        /*0c52*/ 	.byte	0x05
	.zero		1


	//   ....[13]....
        /*0c54*/ 	.word	0x00000690
        /*0c58*/ 	.word	0x000000ff
        /*0c5c*/ 	.word	0x00000070
        /*0c60*/ 	.short	0x0100
        /*0c62*/ 	.byte	0x05
	.zero		1


	//   ....[14]....
        /*0c64*/ 	.word	0x000006a0
        /*0c68*/ 	.word	0x000000ff
        /*0c6c*/ 	.word	0x00000038
        /*0c70*/ 	.short	0x0100
        /*0c72*/ 	.byte	0x05
	.zero		1


	//   ....[15]....
        /*0c74*/ 	.word	0x000006b0
        /*0c78*/ 	.word	0x000000ff
        /*0c7c*/ 	.word	0x00000078
        /*0c80*/ 	.short	0x0100
        /*0c82*/ 	.byte	0x05
	.zero		1


	//   ....[16]....
        /*0c84*/ 	.word	0x000007d0
        /*0c88*/ 	.word	0x000000ff
        /*0c8c*/ 	.word	0x00000080
        /*0c90*/ 	.short	0x0100
        /*0c92*/ 	.byte	0x06
	.zero		1


	//   ....[17]....
        /*0c94*/ 	.word	0x000007e0
        /*0c98*/ 	.word	0x000000ff
        /*0c9c*/ 	.word	0x000000b8
        /*0ca0*/ 	.short	0x0100
        /*0ca2*/ 	.byte	0x06
	.zero		1


	//   ....[18]....
        /*0ca4*/ 	.word	0x000007f0
        /*0ca8*/ 	.word	0x000000ff
        /*0cac*/ 	.word	0x00000088
        /*0cb0*/ 	.short	0x0100
        /*0cb2*/ 	.byte	0x06
	.zero		1


	//   ....[19]....
        /*0cb4*/ 	.word	0x00000800
        /*0cb8*/ 	.word	0x000000ff
        /*0cbc*/ 	.word	0x000000c0
        /*0cc0*/ 	.short	0x0100
        /*0cc2*/ 	.byte	0x06
	.zero		1


	//   ....[20]....
        /*0cc4*/ 	.word	0x00000810
        /*0cc8*/ 	.word	0x000000ff
        /*0ccc*/ 	.word	0x00000090
        /*0cd0*/ 	.short	0x0100
        /*0cd2*/ 	.byte	0x06
	.zero		1


	//   ....[21]....
        /*0cd4*/ 	.word	0x00000820
        /*0cd8*/ 	.word	0x000000ff
        /*0cdc*/ 	.word	0x000000c8
        /*0ce0*/ 	.short	0x0100
        /*0ce2*/ 	.byte	0x06
	.zero		1


	//   ....[22]....
        /*0ce4*/ 	.word	0x00000830
        /*0ce8*/ 	.word	0x000000ff
        /*0cec*/ 	.word	0x00000098
        /*0cf0*/ 	.short	0x0100
        /*0cf2*/ 	.byte	0x06
	.zero		1


	//   ....[23]....
        /*0cf4*/ 	.word	0x00000840
        /*0cf8*/ 	.word	0x000000ff
        /*0cfc*/ 	.word	0x000000d0
        /*0d00*/ 	.short	0x0100
        /*0d02*/ 	.byte	0x06
	.zero		1


	//   ....[24]....
        /*0d04*/ 	.word	0x00000850
        /*0d08*/ 	.word	0x000000ff
        /*0d0c*/ 	.word	0x000000a0
        /*0d10*/ 	.short	0x0100
        /*0d12*/ 	.byte	0x06
	.zero		1


	//   ....[25]....
        /*0d14*/ 	.word	0x00000860
        /*0d18*/ 	.word	0x000000ff
        /*0d1c*/ 	.word	0x000000d8
        /*0d20*/ 	.short	0x0100
        /*0d22*/ 	.byte	0x06
	.zero		1


	//   ....[26]....
        /*0d24*/ 	.word	0x00000870
        /*0d28*/ 	.word	0x000000ff
        /*0d2c*/ 	.word	0x000000a8
        /*0d30*/ 	.short	0x0100
        /*0d32*/ 	.byte	0x06
	.zero		1


	//   ....[27]....
        /*0d34*/ 	.word	0x00000880
        /*0d38*/ 	.word	0x000000ff
        /*0d3c*/ 	.word	0x000000e0
        /*0d40*/ 	.short	0x0100
        /*0d42*/ 	.byte	0x06
	.zero		1


	//   ....[28]....
        /*0d44*/ 	.word	0x00000890
        /*0d48*/ 	.word	0x000000ff
        /*0d4c*/ 	.word	0x000000b0
        /*0d50*/ 	.short	0x0100
        /*0d52*/ 	.byte	0x06
	.zero		1


	//   ....[29]....
        /*0d54*/ 	.word	0x000008a0
        /*0d58*/ 	.word	0x000000ff
        /*0d5c*/ 	.word	0x000000e8
        /*0d60*/ 	.short	0x0100
        /*0d62*/ 	.byte	0x06
	.zero		1


	//   ....[30]....
        /*0d64*/ 	.word	0x000009c0
        /*0d68*/ 	.word	0x000000ff
        /*0d6c*/ 	.word	0x000000f0
        /*0d70*/ 	.short	0x0100
        /*0d72*/ 	.byte	0x06
	.zero		1


	//   ....[31]....
        /*0d74*/ 	.word	0x000009d0
        /*0d78*/ 	.word	0x000000ff
        /*0d7c*/ 	.word	0x00000110
        /*0d80*/ 	.short	0x0100
        /*0d82*/ 	.byte	0x06
	.zero		1


	//   ....[32]....
        /*0d84*/ 	.word	0x000009e0
        /*0d88*/ 	.word	0x000000ff
        /*0d8c*/ 	.word	0x000000f8
        /*0d90*/ 	.short	0x0100
        /*0d92*/ 	.byte	0x06
	.zero		1


	//   ....[33]....
        /*0d94*/ 	.word	0x000009f0
        /*0d98*/ 	.word	0x000000ff
        /*0d9c*/ 	.word	0x00000118
        /*0da0*/ 	.short	0x0100
        /*0da2*/ 	.byte	0x06
	.zero		1


	//   ....[34]....
        /*0da4*/ 	.word	0x00000a00
        /*0da8*/ 	.word	0x000000ff
        /*0dac*/ 	.word	0x00000100
        /*0db0*/ 	.short	0x0100
        /*0db2*/ 	.byte	0x06
	.zero		1


	//   ....[35]....
        /*0db4*/ 	.word	0x00000a10
        /*0db8*/ 	.word	0x000000ff
        /*0dbc*/ 	.word	0x00000120
        /*0dc0*/ 	.short	0x0100
        /*0dc2*/ 	.byte	0x06
	.zero		1


	//   ....[36]....
        /*0dc4*/ 	.word	0x00000a20
        /*0dc8*/ 	.word	0x000000ff
        /*0dcc*/ 	.word	0x00000108
        /*0dd0*/ 	.short	0x0100
        /*0dd2*/ 	.byte	0x06
	.zero		1


	//   ....[37]....
        /*0dd4*/ 	.word	0x00000a30
        /*0dd8*/ 	.word	0x000000ff
        /*0ddc*/ 	.word	0x00000128
        /*0de0*/ 	.short	0x0100
        /*0de2*/ 	.byte	0x06
	.zero		1


	//   ....[38]....
        /*0de4*/ 	.word	0x00000b20
        /*0de8*/ 	.word	0x000000ff
        /*0dec*/ 	.word	0x00000140
        /*0df0*/ 	.short	0x0100
        /*0df2*/ 	.byte	0x05
	.zero		1


	//   ....[39]....
        /*0df4*/ 	.word	0x00000b30
        /*0df8*/ 	.word	0x000000ff
        /*0dfc*/ 	.word	0x00000148
        /*0e00*/ 	.short	0x0100
        /*0e02*/ 	.byte	0x05
	.zero		1


	//   ....[40]....
        /*0e04*/ 	.word	0x00000c50
        /*0e08*/ 	.word	0x000000ff
        /*0e0c*/ 	.word	0x00000150
        /*0e10*/ 	.short	0x0100
        /*0e12*/ 	.byte	0x06
	.zero		1


	//   ....[41]....
        /*0e14*/ 	.word	0x00000c60
        /*0e18*/ 	.word	0x000000ff
        /*0e1c*/ 	.word	0x00000168
        /*0e20*/ 	.short	0x0100
        /*0e22*/ 	.byte	0x06
	.zero		1


	//   ....[42]....
        /*0e24*/ 	.word	0x00000c70
        /*0e28*/ 	.word	0x000000ff
        /*0e2c*/ 	.word	0x00000158
        /*0e30*/ 	.short	0x0100
        /*0e32*/ 	.byte	0x06
	.zero		1


	//   ....[43]....
        /*0e34*/ 	.word	0x00000c80
        /*0e38*/ 	.word	0x000000ff
        /*0e3c*/ 	.word	0x00000170
        /*0e40*/ 	.short	0x0100
        /*0e42*/ 	.byte	0x06
	.zero		1


	//   ....[44]....
        /*0e44*/ 	.word	0x00000c90
        /*0e48*/ 	.word	0x000000ff
        /*0e4c*/ 	.word	0x00000160
        /*0e50*/ 	.short	0x0100
        /*0e52*/ 	.byte	0x06
	.zero		1


	//   ....[45]....
        /*0e54*/ 	.word	0x00000ca0
        /*0e58*/ 	.word	0x000000ff
        /*0e5c*/ 	.word	0x00000178
        /*0e60*/ 	.short	0x0100
        /*0e62*/ 	.byte	0x06
	.zero		1


	//   ....[46]....
        /*0e64*/ 	.word	0x00000d80
        /*0e68*/ 	.word	0x000000ff
        /*0e6c*/ 	.word	0x00000180
        /*0e70*/ 	.short	0x0100
        /*0e72*/ 	.byte	0x05
	.zero		1


	//   ....[47]....
        /*0e74*/ 	.word	0x00000d90
        /*0e78*/ 	.word	0x000000ff
        /*0e7c*/ 	.word	0x00000198
        /*0e80*/ 	.short	0x0100
        /*0e82*/ 	.byte	0x05
	.zero		1


	//   ....[48]....
        /*0e84*/ 	.word	0x00000da0
        /*0e88*/ 	.word	0x000000ff
        /*0e8c*/ 	.word	0x00000188
        /*0e90*/ 	.short	0x0100
        /*0e92*/ 	.byte	0x05
	.zero		1


	//   ....[49]....
        /*0e94*/ 	.word	0x00000db0
        /*0e98*/ 	.word	0x000000ff
        /*0e9c*/ 	.word	0x000001a0
        /*0ea0*/ 	.short	0x0100
        /*0ea2*/ 	.byte	0x05
	.zero		1


	//   ....[50]....
        /*0ea4*/ 	.word	0x00000dc0
        /*0ea8*/ 	.word	0x000000ff
        /*0eac*/ 	.word	0x00000190
        /*0eb0*/ 	.short	0x0100
        /*0eb2*/ 	.byte	0x05
	.zero		1


	//   ....[51]....
        /*0eb4*/ 	.word	0x00000dd0
        /*0eb8*/ 	.word	0x000000ff
        /*0ebc*/ 	.word	0x000001a8
        /*0ec0*/ 	.short	0x0100
        /*0ec2*/ 	.byte	0x05
	.zero		1


	//   ....[52]....
        /*0ec4*/ 	.word	0x00000ec0
        /*0ec8*/ 	.word	0x000000ff
        /*0ecc*/ 	.word	0x000001b0
        /*0ed0*/ 	.short	0x0100
        /*0ed2*/ 	.byte	0x04
	.zero		1


	//   ....[53]....
        /*0ed4*/ 	.word	0x00000ed0
        /*0ed8*/ 	.word	0x000000ff
        /*0edc*/ 	.word	0x000001c0
        /*0ee0*/ 	.short	0x0100
        /*0ee2*/ 	.byte	0x04
	.zero		1


	//   ....[54]....
        /*0ee4*/ 	.word	0x000021c0
        /*0ee8*/ 	.word	0x00000012
        /*0eec*/ 	.word	0x000001c0
        /*0ef0*/ 	.short	0x0101
        /*0ef2*/ 	.byte	0xff
	.zero		1


	//   ....[55]....
        /*0ef4*/ 	.word	0x00002310
        /*0ef8*/ 	.word	0x00000003
        /*0efc*/ 	.word	0x00000198
        /*0f00*/ 	.short	0x010a
        /*0f02*/ 	.byte	0xff
	.zero		1


	//   ....[56]....
        /*0f04*/ 	.word	0x00002380
        /*0f08*/ 	.word	0x00000003
        /*0f0c*/ 	.word	0x00000180
        /*0f10*/ 	.short	0x0101
        /*0f12*/ 	.byte	0xff
	.zero		1


	//   ....[57]....
        /*0f14*/ 	.word	0x00002500
        /*0f18*/ 	.word	0x00000004
        /*0f1c*/ 	.word	0x00000040
        /*0f20*/ 	.short	0x010a
        /*0f22*/ 	.byte	0xff
	.zero		1


	//   ....[58]....
        /*0f24*/ 	.word	0x00002620
        /*0f28*/ 	.word	0x00000004
        /*0f2c*/ 	.word	0x00000040
        /*0f30*/ 	.short	0x010a
        /*0f32*/ 	.byte	0xff
	.zero		1


	//   ....[59]....
        /*0f34*/ 	.word	0x00002820
        /*0f38*/ 	.word	0x00000009
        /*0f3c*/ 	.word	0x00000040
        /*0f40*/ 	.short	0x010a
        /*0f42*/ 	.byte	0xff
	.zero		1


	//   ....[60]....
        /*0f44*/ 	.word	0x000029c0
        /*0f48*/ 	.word	0x00000005
        /*0f4c*/ 	.word	0x00000040
        /*0f50*/ 	.short	0x010a
        /*0f52*/ 	.byte	0xff
	.zero		1


	//   ....[61]....
        /*0f54*/ 	.word	0x00002a90
        /*0f58*/ 	.word	0x00000005
        /*0f5c*/ 	.word	0x00000040
        /*0f60*/ 	.short	0x010a
        /*0f62*/ 	.byte	0xff
	.zero		1


	//   ....[62]....
        /*0f64*/ 	.word	0x00002c90
        /*0f68*/ 	.word	0x00000008
        /*0f6c*/ 	.word	0x00000040
        /*0f70*/ 	.short	0x010a
        /*0f72*/ 	.byte	0xff
	.zero		1


	//   ....[63]....
        /*0f74*/ 	.word	0x00002e10
        /*0f78*/ 	.word	0x00000003
        /*0f7c*/ 	.word	0x00000150
        /*0f80*/ 	.short	0x010a
        /*0f82*/ 	.byte	0xff
	.zero		1


	//   ....[64]....
        /*0f84*/ 	.word	0x00002ee0
        /*0f88*/ 	.word	0x00000003
        /*0f8c*/ 	.word	0x00000000
        /*0f90*/ 	.short	0x0101
        /*0f92*/ 	.byte	0xff
	.zero		1


	//   ....[65]....
        /*0f94*/ 	.word	0x000034b0
        /*0f98*/ 	.word	0x00000005
        /*0f9c*/ 	.word	0x00000000
        /*0fa0*/ 	.short	0x010a
        /*0fa2*/ 	.byte	0xff
	.zero		1


	//   ....[66]....
        /*0fa4*/ 	.word	0x00003530
        /*0fa8*/ 	.word	0x00000006
        /*0fac*/ 	.word	0x00000000
        /*0fb0*/ 	.short	0x010a
        /*0fb2*/ 	.byte	0xff
	.zero		1


	//   ....[67]....
        /*0fb4*/ 	.word	0x000035c0
        /*0fb8*/ 	.word	0x00000004
        /*0fbc*/ 	.word	0x00000000
        /*0fc0*/ 	.short	0x010a
        /*0fc2*/ 	.byte	0xff
	.zero		1


	//   ....[68]....
        /*0fc4*/ 	.word	0x00003650
        /*0fc8*/ 	.word	0x00000006
        /*0fcc*/ 	.word	0x00000000
        /*0fd0*/ 	.short	0x010a
        /*0fd2*/ 	.byte	0xff
	.zero		1


	//   ....[69]....
        /*0fd4*/ 	.word	0x000036e0
        /*0fd8*/ 	.word	0x00000004
        /*0fdc*/ 	.word	0x00000000
        /*0fe0*/ 	.short	0x010a
        /*0fe2*/ 	.byte	0xff
	.zero		1


	//   ....[70]....
        /*0fe4*/ 	.word	0x00003770
        /*0fe8*/ 	.word	0x00000006
        /*0fec*/ 	.word	0x00000000
        /*0ff0*/ 	.short	0x010a
        /*0ff2*/ 	.byte	0xff
	.zero		1


	//   ....[71]....
        /*0ff4*/ 	.word	0x00003800
        /*0ff8*/ 	.word	0x00000004
        /*0ffc*/ 	.word	0x00000000
        /*1000*/ 	.short	0x010a
        /*1002*/ 	.byte	0xff
	.zero		1


	//   ....[72]....
        /*1004*/ 	.word	0x00003890
        /*1008*/ 	.word	0x00000002
        /*100c*/ 	.word	0x00000000
        /*1010*/ 	.short	0x010a
        /*1012*/ 	.byte	0xff
	.zero		1


	//   ....[73]....
        /*1014*/ 	.word	0x000039d0
        /*1018*/ 	.word	0x000000ff
        /*101c*/ 	.word	0x000001c0
        /*1020*/ 	.short	0x0101
        /*1022*/ 	.byte	0x06
	.zero		1


	//   ....[74]....
        /*1024*/ 	.word	0x00003a50
        /*1028*/ 	.word	0x00000004
        /*102c*/ 	.word	0x00000180
        /*1030*/ 	.short	0x010a
        /*1032*/ 	.byte	0xff
	.zero		1


	//   ....[75]....
        /*1034*/ 	.word	0x00003ae0
        /*1038*/ 	.word	0x00000004
        /*103c*/ 	.word	0x00000000
        /*1040*/ 	.short	0x0101
        /*1042*/ 	.byte	0xff
	.zero		1


	//   ....[76]....
        /*1044*/ 	.word	0x00003b60
        /*1048*/ 	.word	0x000000ff
        /*104c*/ 	.word	0x00000168
        /*1050*/ 	.short	0x010a
        /*1052*/ 	.byte	0x05
	.zero		1


	//   ....[77]....
        /*1054*/ 	.word	0x00003c70
        /*1058*/ 	.word	0x00000003
        /*105c*/ 	.word	0x00000150
        /*1060*/ 	.short	0x010a
        /*1062*/ 	.byte	0xff
	.zero		1


	//   ....[78]....
        /*1064*/ 	.word	0x00003d70
        /*1068*/ 	.word	0x00000003
        /*106c*/ 	.word	0x00000000
        /*1070*/ 	.short	0x0101
        /*1072*/ 	.byte	0xff
	.zero		1


	//   ....[79]....
        /*1074*/ 	.word	0x00003e30
        /*1078*/ 	.word	0x000000ff
        /*107c*/ 	.word	0x00000168
        /*1080*/ 	.short	0x0106
        /*1082*/ 	.byte	0x04
	.zero		1


	//   ....[80]....
        /*1084*/ 	.word	0x00003e50
        /*1088*/ 	.word	0x000000ff
        /*108c*/ 	.word	0x00000168
        /*1090*/ 	.short	0x010a
        /*1092*/ 	.byte	0x04
	.zero		1


	//   ....[81]....
        /*1094*/ 	.word	0x00003ee0
        /*1098*/ 	.word	0x000000ff
        /*109c*/ 	.word	0x00000168
        /*10a0*/ 	.short	0x0106
        /*10a2*/ 	.byte	0x04
	.zero		1


	//   ....[82]....
        /*10a4*/ 	.word	0x00003f00
        /*10a8*/ 	.word	0x000000ff
        /*10ac*/ 	.word	0x00000168
        /*10b0*/ 	.short	0x010a
        /*10b2*/ 	.byte	0x04
	.zero		1


	//   ....[83]....
        /*10b4*/ 	.word	0x00003f90
        /*10b8*/ 	.word	0x000000ff
        /*10bc*/ 	.word	0x00000168
        /*10c0*/ 	.short	0x0106
        /*10c2*/ 	.byte	0x05
	.zero		1


	//   ....[84]....
        /*10c4*/ 	.word	0x00003fd0
        /*10c8*/ 	.word	0x00000000
        /*10cc*/ 	.word	0x00000168
        /*10d0*/ 	.short	0x010a
        /*10d2*/ 	.byte	0xff
	.zero		1


	//   ....[85]....
        /*10d4*/ 	.word	0x00004210
        /*10d8*/ 	.word	0x000000ff
        /*10dc*/ 	.word	0x000001c0
        /*10e0*/ 	.short	0x0101
        /*10e2*/ 	.byte	0x05
	.zero		1


	//   ....[86]....
        /*10e4*/ 	.word	0x00004300
        /*10e8*/ 	.word	0x00000003
        /*10ec*/ 	.word	0x00000000
        /*10f0*/ 	.short	0x010a
        /*10f2*/ 	.byte	0xff
	.zero		1


	//   ....[87]....
        /*10f4*/ 	.word	0x00004390
        /*10f8*/ 	.word	0x00000004
        /*10fc*/ 	.word	0x000000b8
        /*1100*/ 	.short	0x010a
        /*1102*/ 	.byte	0xff
	.zero		1


	//   ....[88]....
        /*1104*/ 	.word	0x00004470
        /*1108*/ 	.word	0x00000012
        /*110c*/ 	.word	0x00000000
        /*1110*/ 	.short	0x010a
        /*1112*/ 	.byte	0xff
	.zero		1


	//   ....[89]....
        /*1114*/ 	.word	0x000044f0
        /*1118*/ 	.word	0x0000002c
        /*111c*/ 	.word	0x000000b8
        /*1120*/ 	.short	0x010a
        /*1122*/ 	.byte	0xff
	.zero		1


	//   ....[90]....
        /*1124*/ 	.word	0x00004b40
        /*1128*/ 	.word	0x00000002
        /*112c*/ 	.word	0x00000000
        /*1130*/ 	.short	0x0101
        /*1132*/ 	.byte	0xff
	.zero		1


	//   ....[91]....
        /*1134*/ 	.word	0x00005360
        /*1138*/ 	.word	0x00000002
        /*113c*/ 	.word	0x00000000
        /*1140*/ 	.short	0x0101
        /*1142*/ 	.byte	0xff
	.zero		1


	//   ....[92]....
        /*1144*/ 	.word	0x00005450
        /*1148*/ 	.word	0x00000003
        /*114c*/ 	.word	0x00000000
        /*1150*/ 	.short	0x010a
        /*1152*/ 	.byte	0xff
	.zero		1


	//   ....[93]....
        /*1154*/ 	.word	0x000054f0
        /*1158*/ 	.word	0x00000004
        /*115c*/ 	.word	0x000000b8
        /*1160*/ 	.short	0x010a
        /*1162*/ 	.byte	0xff
	.zero		1


	//   ....[94]....
        /*1164*/ 	.word	0x00005530
        /*1168*/ 	.word	0x00000002
        /*116c*/ 	.word	0x00000150
        /*1170*/ 	.short	0x010a
        /*1172*/ 	.byte	0xff
	.zero		1


	//   ....[95]....
        /*1174*/ 	.word	0x00005600
        /*1178*/ 	.word	0x00000002
        /*117c*/ 	.word	0x00000000
        /*1180*/ 	.short	0x0101
        /*1182*/ 	.byte	0xff
	.zero		1


	//   ....[96]....
        /*1184*/ 	.word	0x000056c0
        /*1188*/ 	.word	0x00000002
        /*118c*/ 	.word	0x000000b8
        /*1190*/ 	.short	0x010a
        /*1192*/ 	.byte	0xff
	.zero		1


	//   ....[97]....
        /*1194*/ 	.word	0x00005770
        /*1198*/ 	.word	0x00000003
        /*119c*/ 	.word	0x000000b8
        /*11a0*/ 	.short	0x010a
        /*11a2*/ 	.byte	0xff
	.zero		1


	//   ....[98]....
        /*11a4*/ 	.word	0x00005820
        /*11a8*/ 	.word	0x00000003
        /*11ac*/ 	.word	0x000000b8
        /*11b0*/ 	.short	0x010a
        /*11b2*/ 	.byte	0xff
	.zero		1


	//   ....[99]....
        /*11b4*/ 	.word	0x000058d0
        /*11b8*/ 	.word	0x00000003
        /*11bc*/ 	.word	0x000000b8
        /*11c0*/ 	.short	0x010a
        /*11c2*/ 	.byte	0xff
	.zero		1


	//   ....[100]....
        /*11c4*/ 	.word	0x00005980
        /*11c8*/ 	.word	0x00000003
        /*11cc*/ 	.word	0x000000b8
        /*11d0*/ 	.short	0x010a
        /*11d2*/ 	.byte	0xff
	.zero		1


	//   ....[101]....
        /*11d4*/ 	.word	0x00005a30
        /*11d8*/ 	.word	0x00000003
        /*11dc*/ 	.word	0x000000b8
        /*11e0*/ 	.short	0x010a
        /*11e2*/ 	.byte	0xff
	.zero		1


	//   ....[102]....
        /*11e4*/ 	.word	0x00005ae0
        /*11e8*/ 	.word	0x00000003
        /*11ec*/ 	.word	0x000000b8
        /*11f0*/ 	.short	0x010a
        /*11f2*/ 	.byte	0xff
	.zero		1


	//   ....[103]....
        /*11f4*/ 	.word	0x00005be0
        /*11f8*/ 	.word	0x000000ff
        /*11fc*/ 	.word	0x000001c0
        /*1200*/ 	.short	0x010a
        /*1202*/ 	.byte	0x27
	.zero		1


	//   ....[104]....
        /*1204*/ 	.word	0x00005cc0
        /*1208*/ 	.word	0x000000ff
        /*120c*/ 	.word	0x00000150
        /*1210*/ 	.short	0x010a
        /*1212*/ 	.byte	0x04
	.zero		1


	//   ....[105]....
        /*1214*/ 	.word	0x00005d90
        /*1218*/ 	.word	0x000000ff
        /*121c*/ 	.word	0x00000000
        /*1220*/ 	.short	0x0101
        /*1222*/ 	.byte	0x04
	.zero		1


	//   ....[106]....
        /*1224*/ 	.word	0x00006350
        /*1228*/ 	.word	0x000000ff
        /*122c*/ 	.word	0x000000f0
        /*1230*/ 	.short	0x010a
        /*1232*/ 	.byte	0x04
	.zero		1


	//   ....[107]....
        /*1234*/ 	.word	0x00006a30
        /*1238*/ 	.word	0x000000ff
        /*123c*/ 	.word	0x000000f0
        /*1240*/ 	.short	0x010a
        /*1242*/ 	.byte	0x04
	.zero		1


	//   ....[108]....
        /*1244*/ 	.word	0x00006fc0
        /*1248*/ 	.word	0x000000ff
        /*124c*/ 	.word	0x00000000
        /*1250*/ 	.short	0x0101
        /*1252*/ 	.byte	0x05
	.zero		1


	//   ....[109]....
        /*1254*/ 	.word	0x00006fd0
        /*1258*/ 	.word	0x000000ff
        /*125c*/ 	.word	0x000000f0
        /*1260*/ 	.short	0x010a
        /*1262*/ 	.byte	0x04
	.zero		1


	//   ....[110]....
        /*1264*/ 	.word	0x000169d0
        /*1268*/ 	.word	0x000000ff
        /*126c*/ 	.word	0x00000008
        /*1270*/ 	.short	0x010a
        /*1272*/ 	.byte	0x07
	.zero		1


	//   ....[111]....
        /*1274*/ 	.word	0x000169f0
        /*1278*/ 	.word	0x000000ff
        /*127c*/ 	.word	0x00000008
        /*1280*/ 	.short	0x010a
        /*1282*/ 	.byte	0x07
	.zero		1


	//   ....[112]....
        /*1284*/ 	.word	0x00016b80
        /*1288*/ 	.word	0x000000ff
        /*128c*/ 	.word	0x00000008
        /*1290*/ 	.short	0x010a
        /*1292*/ 	.byte	0x07
	.zero		1


	//   ....[113]....
        /*1294*/ 	.word	0x00016ba0
        /*1298*/ 	.word	0x000000ff
        /*129c*/ 	.word	0x00000008
        /*12a0*/ 	.short	0x010a
        /*12a2*/ 	.byte	0x07
	.zero		1


	//   ....[114]....
        /*12a4*/ 	.word	0x00016c60
        /*12a8*/ 	.word	0x000000ff
        /*12ac*/ 	.word	0x00000000
        /*12b0*/ 	.short	0x0101
        /*12b2*/ 	.byte	0x04
	.zero		1


	//   ....[115]....
        /*12b4*/ 	.word	0x00016ed0
        /*12b8*/ 	.word	0x000000ff
        /*12bc*/ 	.word	0x000001c0
        /*12c0*/ 	.short	0x0101
        /*12c2*/ 	.byte	0x0b
	.zero		1


	//   ....[116]....
        /*12c4*/ 	.word	0x00016f20
        /*12c8*/ 	.word	0x00000003
        /*12cc*/ 	.word	0x00000150
        /*12d0*/ 	.short	0x010a
        /*12d2*/ 	.byte	0xff
	.zero		1


	//   ....[117]....
        /*12d4*/ 	.word	0x00016fd0
        /*12d8*/ 	.word	0x00000003
        /*12dc*/ 	.word	0x00000000
        /*12e0*/ 	.short	0x0101
        /*12e2*/ 	.byte	0xff
	.zero		1


	//   ....[118]....
        /*12e4*/ 	.word	0x000170d0
        /*12e8*/ 	.word	0x000000ff
        /*12ec*/ 	.word	0x00000080
        /*12f0*/ 	.short	0x010a
        /*12f2*/ 	.byte	0x06
	.zero		1


	//   ....[119]....
        /*12f4*/ 	.word	0x00017160
        /*12f8*/ 	.word	0x000000ff
        /*12fc*/ 	.word	0x00000110
        /*1300*/ 	.short	0x010a
        /*1302*/ 	.byte	0x06
	.zero		1


	//   ....[120]....
        /*1304*/ 	.word	0x000172c0
        /*1308*/ 	.word	0x000000ff
        /*130c*/ 	.word	0x00000080
        /*1310*/ 	.short	0x010a
        /*1312*/ 	.byte	0x11
	.zero		1


	//   ....[121]....
        /*1314*/ 	.word	0x00017350
        /*1318*/ 	.word	0x000000ff
        /*131c*/ 	.word	0x00000110
        /*1320*/ 	.short	0x010a
        /*1322*/ 	.byte	0x10
	.zero		1


	//   ....[122]....
        /*1324*/ 	.word	0x00017510
        /*1328*/ 	.word	0x000000ff
        /*132c*/ 	.word	0x00000110
        /*1330*/ 	.short	0x010a
        /*1332*/ 	.byte	0x17
	.zero		1


	//   ....[123]....
        /*1334*/ 	.word	0x00017970
        /*1338*/ 	.word	0x000000ff
        /*133c*/ 	.word	0x00000080
        /*1340*/ 	.short	0x010a
        /*1342*/ 	.byte	0x06
	.zero		1


	//   ....[124]....
        /*1344*/ 	.word	0x00017aa0
        /*1348*/ 	.word	0x000000ff
        /*134c*/ 	.word	0x00000110
        /*1350*/ 	.short	0x010a
        /*1352*/ 	.byte	0x04
	.zero		1


	//   ....[125]....
        /*1354*/ 	.word	0x00017b50
        /*1358*/ 	.word	0x000000ff
        /*135c*/ 	.word	0x00000110
        /*1360*/ 	.short	0x010a
        /*1362*/ 	.byte	0x04
	.zero		1


	//   ....[126]....
        /*1364*/ 	.word	0x00017c00
        /*1368*/ 	.word	0x000000ff
        /*136c*/ 	.word	0x00000110
        /*1370*/ 	.short	0x010a
        /*1372*/ 	.byte	0x04
	.zero		1


	//   ....[127]....
        /*1374*/ 	.word	0x00017cb0
        /*1378*/ 	.word	0x00000000
        /*137c*/ 	.word	0x00000110
        /*1380*/ 	.short	0x010a
        /*1382*/ 	.byte	0xff
	.zero		1


	//   ....[128]....
        /*1384*/ 	.word	0x00017cf0
        /*1388*/ 	.word	0x00000000
        /*138c*/ 	.word	0x00000110
        /*1390*/ 	.short	0x010a
        /*1392*/ 	.byte	0xff
	.zero		1


	//   ....[129]....
        /*1394*/ 	.word	0x00017d80
        /*1398*/ 	.word	0x000000ff
        /*139c*/ 	.word	0x00000000
        /*13a0*/ 	.short	0x0101
        /*13a2*/ 	.byte	0x04
	.zero		1


	//   ....[130]....
        /*13a4*/ 	.word	0x00017dc0
        /*13a8*/ 	.word	0x000000ff
        /*13ac*/ 	.word	0x000001b0
        /*13b0*/ 	.short	0x010a
        /*13b2*/ 	.byte	0x0b
	.zero		1


	//   ....[131]....
        /*13b4*/ 	.word	0x00017e50
        /*13b8*/ 	.word	0x000000ff
        /*13bc*/ 	.word	0x00000000
        /*13c0*/ 	.short	0x0101
        /*13c2*/ 	.byte	0x04
	.zero		1


	//   ....[132]....
        /*13c4*/ 	.word	0x00018110
        /*13c8*/ 	.word	0x00000003
        /*13cc*/ 	.word	0x00000198
        /*13d0*/ 	.short	0x010a
        /*13d2*/ 	.byte	0xff
	.zero		1


	//   ....[133]....
        /*13d4*/ 	.word	0x00018160
        /*13d8*/ 	.word	0x00000004
        /*13dc*/ 	.word	0x00000040
        /*13e0*/ 	.short	0x010a
        /*13e2*/ 	.byte	0xff
	.zero		1


	//   ....[134]....
        /*13e4*/ 	.word	0x000181b0
        /*13e8*/ 	.word	0x00000005
        /*13ec*/ 	.word	0x00000040
        /*13f0*/ 	.short	0x010a
        /*13f2*/ 	.byte	0xff
	.zero		1


	//   ....[135]....
        /*13f4*/ 	.word	0x00018270
        /*13f8*/ 	.word	0x00000003
        /*13fc*/ 	.word	0x00000150
        /*1400*/ 	.short	0x010a
        /*1402*/ 	.byte	0xff
	.zero		1


	//   ....[136]....
        /*1404*/ 	.word	0x000182c0
        /*1408*/ 	.word	0x00000005
        /*140c*/ 	.word	0x00000000
        /*1410*/ 	.short	0x010a
        /*1412*/ 	.byte	0xff
	.zero		1


	//   ....[137]....
        /*1414*/ 	.word	0x00018310
        /*1418*/ 	.word	0x00000006
        /*141c*/ 	.word	0x00000000
        /*1420*/ 	.short	0x010a
        /*1422*/ 	.byte	0xff
	.zero		1


	//   ....[138]....
        /*1424*/ 	.word	0x00018360
        /*1428*/ 	.word	0x00000004
        /*142c*/ 	.word	0x00000000
        /*1430*/ 	.short	0x010a
        /*1432*/ 	.byte	0xff
	.zero		1


	//   ....[139]....
        /*1434*/ 	.word	0x000183b0
        /*1438*/ 	.word	0x00000006
        /*143c*/ 	.word	0x00000000
        /*1440*/ 	.short	0x010a
        /*1442*/ 	.byte	0xff
	.zero		1


	//   ....[140]....
        /*1444*/ 	.word	0x00018400
        /*1448*/ 	.word	0x00000004
        /*144c*/ 	.word	0x00000000
        /*1450*/ 	.short	0x010a
        /*1452*/ 	.byte	0xff
	.zero		1


	//   ....[141]....
        /*1454*/ 	.word	0x00018450
        /*1458*/ 	.word	0x00000006
        /*145c*/ 	.word	0x00000000
        /*1460*/ 	.short	0x010a
        /*1462*/ 	.byte	0xff
	.zero		1


	//   ....[142]....
        /*1464*/ 	.word	0x000184a0
        /*1468*/ 	.word	0x00000004
        /*146c*/ 	.word	0x00000000
        /*1470*/ 	.short	0x010a
        /*1472*/ 	.byte	0xff
	.zero		1


	//   ....[143]....
        /*1474*/ 	.word	0x000184f0
        /*1478*/ 	.word	0x00000004
        /*147c*/ 	.word	0x00000180
        /*1480*/ 	.short	0x010a
        /*1482*/ 	.byte	0xff
	.zero		1


	//   ....[144]....
        /*1484*/ 	.word	0x00018550
        /*1488*/ 	.word	0x0000000a
        /*148c*/ 	.word	0x00000168
        /*1490*/ 	.short	0x010a
        /*1492*/ 	.byte	0xff
	.zero		1


	//   ....[145]....
        /*1494*/ 	.word	0x000185a0
        /*1498*/ 	.word	0x00000003
        /*149c*/ 	.word	0x00000150
        /*14a0*/ 	.short	0x010a
        /*14a2*/ 	.byte	0xff
	.zero		1


	//   ....[146]....
        /*14a4*/ 	.word	0x00018600
        /*14a8*/ 	.word	0x00000003
        /*14ac*/ 	.word	0x00000168
        /*14b0*/ 	.short	0x010a
        /*14b2*/ 	.byte	0xff
	.zero		1


	//   ....[147]....
        /*14b4*/ 	.word	0x00018660
        /*14b8*/ 	.word	0x00000003
        /*14bc*/ 	.word	0x00000168
        /*14c0*/ 	.short	0x010a
        /*14c2*/ 	.byte	0xff
	.zero		1


	//   ....[148]....
        /*14c4*/ 	.word	0x000186b0
        /*14c8*/ 	.word	0x00000012
        /*14cc*/ 	.word	0x00000000
        /*14d0*/ 	.short	0x010a
        /*14d2*/ 	.byte	0xff
	.zero		1


	//   ....[149]....
        /*14d4*/ 	.word	0x00018700
        /*14d8*/ 	.word	0x0000002c
        /*14dc*/ 	.word	0x000000b8
        /*14e0*/ 	.short	0x010a
        /*14e2*/ 	.byte	0xff
	.zero		1


	//   ....[150]....
        /*14e4*/ 	.word	0x00018750
        /*14e8*/ 	.word	0x00000002
        /*14ec*/ 	.word	0x00000150
        /*14f0*/ 	.short	0x010a
        /*14f2*/ 	.byte	0xff
	.zero		1


	//   ....[151]....
        /*14f4*/ 	.word	0x000187a0
        /*14f8*/ 	.word	0x00000002
        /*14fc*/ 	.word	0x000000b8
        /*1500*/ 	.short	0x010a
        /*1502*/ 	.byte	0xff
	.zero		1


	//   ....[152]....
        /*1504*/ 	.word	0x000187f0
        /*1508*/ 	.word	0x00000003
        /*150c*/ 	.word	0x000000b8
        /*1510*/ 	.short	0x010a
        /*1512*/ 	.byte	0xff
	.zero		1


	//   ....[153]....
        /*1514*/ 	.word	0x00018840
        /*1518*/ 	.word	0x00000003
        /*151c*/ 	.word	0x000000b8
        /*1520*/ 	.short	0x010a
        /*1522*/ 	.byte	0xff
	.zero		1


	//   ....[154]....
        /*1524*/ 	.word	0x00018890
        /*1528*/ 	.word	0x00000003
        /*152c*/ 	.word	0x000000b8
        /*1530*/ 	.short	0x010a
        /*1532*/ 	.byte	0xff
	.zero		1


	//   ....[155]....
        /*1534*/ 	.word	0x000188e0
        /*1538*/ 	.word	0x00000003
        /*153c*/ 	.word	0x000000b8
        /*1540*/ 	.short	0x010a
        /*1542*/ 	.byte	0xff
	.zero		1


	//   ....[156]....
        /*1544*/ 	.word	0x00018930
        /*1548*/ 	.word	0x00000003
        /*154c*/ 	.word	0x000000b8
        /*1550*/ 	.short	0x010a
        /*1552*/ 	.byte	0xff
	.zero		1


	//   ....[157]....
        /*1554*/ 	.word	0x00018990
        /*1558*/ 	.word	0x00000002
        /*155c*/ 	.word	0x000001c0
        /*1560*/ 	.short	0x010a
        /*1562*/ 	.byte	0xff
	.zero		1


	//   ....[158]....
        /*1564*/ 	.word	0x000189f0
        /*1568*/ 	.word	0x00000002
        /*156c*/ 	.word	0x00000150
        /*1570*/ 	.short	0x010a
        /*1572*/ 	.byte	0xff
	.zero		1


	//   ....[159]....
        /*1574*/ 	.word	0x00018a50
        /*1578*/ 	.word	0x00000002
        /*157c*/ 	.word	0x000000f0
        /*1580*/ 	.short	0x010a
        /*1582*/ 	.byte	0xff
	.zero		1


	//   ....[160]....
        /*1584*/ 	.word	0x00018ab0
        /*1588*/ 	.word	0x00000005
        /*158c*/ 	.word	0x00000008
        /*1590*/ 	.short	0x010a
        /*1592*/ 	.byte	0xff
	.zero		1


	//   ....[161]....
        /*1594*/ 	.word	0x00018b90
        /*1598*/ 	.word	0x00000002
        /*159c*/ 	.word	0x00000008
        /*15a0*/ 	.short	0x010a
        /*15a2*/ 	.byte	0xff
	.zero		1


	//   ....[162]....
        /*15a4*/ 	.word	0x00018be0
        /*15a8*/ 	.word	0x00000003
        /*15ac*/ 	.word	0x00000150
        /*15b0*/ 	.short	0x010a
        /*15b2*/ 	.byte	0xff
	.zero		1


	//   ....[163]....
        /*15b4*/ 	.word	0x00018c40
        /*15b8*/ 	.word	0x00000004
        /*15bc*/ 	.word	0x00000080
        /*15c0*/ 	.short	0x010a
        /*15c2*/ 	.byte	0xff
	.zero		1


	//   ....[164]....
        /*15c4*/ 	.word	0x00018ca0
        /*15c8*/ 	.word	0x00000004
        /*15cc*/ 	.word	0x00000110
        /*15d0*/ 	.short	0x010a
        /*15d2*/ 	.byte	0xff
	.zero		1


	//   ....[165]....
        /*15d4*/ 	.word	0x00018d00
        /*15d8*/ 	.word	0x00000003
        /*15dc*/ 	.word	0x00000110
        /*15e0*/ 	.short	0x010a
        /*15e2*/ 	.byte	0xff
	.zero		1


	//   ....[166]....
        /*15e4*/ 	.word	0x00018d60
        /*15e8*/ 	.word	0x00000003
        /*15ec*/ 	.word	0x00000110
        /*15f0*/ 	.short	0x010a
        /*15f2*/ 	.byte	0xff
	.zero		1


	//   ....[167]....
        /*15f4*/ 	.word	0x00018dc0
        /*15f8*/ 	.word	0x00000003
        /*15fc*/ 	.word	0x00000110
        /*1600*/ 	.short	0x010a
        /*1602*/ 	.byte	0xff
	.zero		1


	//   ....[168]....
        /*1604*/ 	.word	0x00018e20
        /*1608*/ 	.word	0x00000000
        /*160c*/ 	.word	0x000001b0
        /*1610*/ 	.short	0x010a
        /*1612*/ 	.byte	0xff
	.zero		1


	//----- nvinfo : EIATTR_NUM_MBARRIERS
	.align		4
.L_139:
        /*1614*/ 	.byte	0x03, 0x38
        /*1616*/ 	.short	0x0036


	//----- nvinfo : EIATTR_EXIT_INSTR_OFFSETS
	.align		4
        /*1618*/ 	.byte	0x04, 0x1c
        /*161a*/ 	.short	(.L_141 - .L_140)


	//   ....[0]....
.L_140:
        /*161c*/ 	.word	0x00003430


	//   ....[1]....
        /*1620*/ 	.word	0x000038c0


	//   ....[2]....
        /*1624*/ 	.word	0x00003fa0


	//   ....[3]....
        /*1628*/ 	.word	0x00004000


	//   ....[4]....
        /*162c*/ 	.word	0x00005b10


	//   ....[5]....
        /*1630*/ 	.word	0x00016760


	//   ....[6]....
        /*1634*/ 	.word	0x00016790


	//   ....[7]....
        /*1638*/ 	.word	0x00018090


	//----- nvinfo : EIATTR_MAX_THREADS
	.align		4
.L_141:
        /*163c*/ 	.byte	0x04, 0x05
        /*163e*/ 	.short	(.L_143 - .L_142)
.L_142:
        /*1640*/ 	.word	0x00000180
        /*1644*/ 	.word	0x00000001
        /*1648*/ 	.word	0x00000001


	//----- nvinfo : EIATTR_CRS_STACK_SIZE
	.align		4
.L_143:
        /*164c*/ 	.byte	0x04, 0x1e
        /*164e*/ 	.short	(.L_145 - .L_144)
.L_144:
        /*1650*/ 	.word	0x00000000


	//----- nvinfo : EIATTR_CBANK_PARAM_SIZE
	.align		4
.L_145:
        /*1654*/ 	.byte	0x03, 0x19
        /*1656*/ 	.short	0x0600


	//----- nvinfo : EIATTR_PARAM_CBANK
	.align		4
        /*1658*/ 	.byte	0x04, 0x0a
        /*165a*/ 	.short	(.L_147 - .L_146)
	.align		4
.L_146:
        /*165c*/ 	.word	index@(.nv.constant0._ZN7cutlass13device_kernelINS_4gemm6kernel13GemmUniversalIN4cute5tupleIJiiiiEEENS1_10collective13CollectiveMmaINS1_42MainloopSm100TmaUmmaWarpSpecializedFastF32ILi8ELi7ELi3ELi4ELi5ELi8ELi1ENS5_IJNS4_1CILi2EEENSA_ILi1EEESC_EEENS4_5SM1004TMEM4LOAD26SM100_TMEM_LOAD_32dp32b32xEEENS5_IJNSA_ILi256EEENSA_ILi128EEENSA_ILi16EEEEEEfNS5_IJlSC_lEEEfSN_NS4_8TiledMMAINS4_8MMA_AtomIJNS4_33SM100_MMA_F16BF16_2x1SM_SS_SCALEDINS_10bfloat16_tESR_fLi256ELi128ELNS4_4UMMA5MajorE0ELST_0ELj8ELNSS_7ScaleInE0ELSU_0EEEEEENS4_6LayoutINS5_IJSC_SC_SC_EEENS5_IJNSA_ILi0EEESZ_SZ_EEEEENS5_IJNS4_10UnderscoreES12_S12_EEEEENS4_13SM90_TMA_LOADENS7_6detail35CollectiveMmaEmulatedLayoutAtomTypeINS4_14ComposedLayoutINS4_7SwizzleILi2ELi4ELi3EEENS4_18smem_ptr_flag_bitsILi32EEENSX_INS5_IJNSA_ILi8EEESL_EEENS5_IJSL_SC_EEEEEEENS18_INS19_ILi1ELi4ELi3EEENS1B_ILi16EEES1G_EEEENS16_29CollectiveMmaEmulatedCopyTypeINS4_9Copy_AtomIJNS4_39AutoVectorizingCopyWithAssumedAlignmentILi128EEEfEEES1Q_EENS4_8identityENS4_23SM90_TMA_LOAD_MULTICASTES1L_NS1M_IS1Q_NS1N_IJS1P_SR_EEEEES1S_EENS_8epilogue10collective18CollectiveEpilogueINS1X_26Sm100NoSmemWarpSpecializedEJNS5_IJSK_SK_EEEfNS5_IJSC_llEEEfS22_NS1X_6thread17LinearCombinationIfLi1EffLNS23_9ScaleType4KindE0ELNS_15FloatRoundStyleE2EfEENSG_27SM100_TMEM_LOAD_32dp32b128xENSA_ILi4EEES2A_EEEvvEEEEvNT_6ParamsE)
        /*1660*/ 	.short	0x0380
        /*1662*/ 	.short	0x0600


	//----- nvinfo : EIATTR_SW_WAR
	.align		4
.L_147:
        /*1664*/ 	.byte	0x04, 0x36
        /*1666*/ 	.short	(.L_149 - .L_148)
.L_148:
        /*1668*/ 	.word	0x00000008
.L_149:


//--------------------- .nv.callgraph             --------------------------
	.section	.nv.callgraph,"",@"SHT_CUDA_CALLGRAPH"
	.align	4
	.sectionentsize	8
	.align		4
        /*0000*/ 	.word	0x00000000
	.align		4
        /*0004*/ 	.word	0xffffffff
	.align		4
        /*0008*/ 	.word	index@(_ZN7cutlass13device_kernelINS_4gemm6kernel13GemmUniversalIN4cute5tupleIJiiiiEEENS1_10collective13CollectiveMmaINS1_42MainloopSm100TmaUmmaWarpSpecializedFastF32ILi8ELi7ELi3ELi4ELi5ELi8ELi1ENS5_IJNS4_1CILi2EEENSA_ILi1EEESC_EEENS4_5SM1004TMEM4LOAD26SM100_TMEM_LOAD_32dp32b32xEEENS5_IJNSA_ILi256EEENSA_ILi128EEENSA_ILi16EEEEEEfNS5_IJlSC_lEEEfSN_NS4_8TiledMMAINS4_8MMA_AtomIJNS4_33SM100_MMA_F16BF16_2x1SM_SS_SCALEDINS_10bfloat16_tESR_fLi256ELi128ELNS4_4UMMA5MajorE0ELST_0ELj8ELNSS_7ScaleInE0ELSU_0EEEEEENS4_6LayoutINS5_IJSC_SC_SC_EEENS5_IJNSA_ILi0EEESZ_SZ_EEEEENS5_IJNS4_10UnderscoreES12_S12_EEEEENS4_13SM90_TMA_LOADENS7_6detail35CollectiveMmaEmulatedLayoutAtomTypeINS4_14ComposedLayoutINS4_7SwizzleILi2ELi4ELi3EEENS4_18smem_ptr_flag_bitsILi32EEENSX_INS5_IJNSA_ILi8EEESL_EEENS5_IJSL_SC_EEEEEEENS18_INS19_ILi1ELi4ELi3EEENS1B_ILi16EEES1G_EEEENS16_29CollectiveMmaEmulatedCopyTypeINS4_9Copy_AtomIJNS4_39AutoVectorizingCopyWithAssumedAlignmentILi128EEEfEEES1Q_EENS4_8identityENS4_23SM90_TMA_LOAD_MULTICASTES1L_NS1M_IS1Q_NS1N_IJS1P_SR_EEEEES1S_EENS_8epilogue10collective18CollectiveEpilogueINS1X_26Sm100NoSmemWarpSpecializedEJNS5_IJSK_SK_EEEfNS5_IJSC_llEEEfS22_NS1X_6thread17LinearCombinationIfLi1EffLNS23_9ScaleType4KindE0ELNS_15FloatRoundStyleE2EfEENSG_27SM100_TMEM_LOAD_32dp32b128xENSA_ILi4EEES2A_EEEvvEEEEvNT_6ParamsE)
	.align		4
        /*000c*/ 	.word	index@(__assertfail)
	.align		4
        /*0010*/ 	.word	0x00000000
	.align		4
        /*0014*/ 	.word	0xfffffffe
	.align		4
        /*0018*/ 	.word	0x00000000
	.align		4
        /*001c*/ 	.word	0xfffffffd
	.align		4
        /*0020*/ 	.word	0x00000000
	.align		4
        /*0024*/ 	.word	0xfffffffc


//--------------------- .nv.constant4             --------------------------
	.section	.nv.constant4,"a",@progbits
	.align	8
	.align		8
.nv.constant4:
        /*0000*/ 	.dword	precalc_xorwow_matrix
	.align		8
        /*0008*/ 	.dword	precalc_xorwow_offset_matrix
	.align		8
        /*0010*/ 	.dword	mrg32k3aM1
	.align		8
        /*0018*/ 	.dword	mrg32k3aM2
	.align		8
        /*0020*/ 	.dword	mrg32k3aM1SubSeq
	.align		8
        /*0028*/ 	.dword	mrg32k3aM2SubSeq
	.align		8
        /*0030*/ 	.dword	mrg32k3aM1Seq
	.align		8
        /*0038*/ 	.dword	mrg32k3aM2Seq
	.align		8
        /*0040*/ 	.dword	__unnamed_1
	.align		8
        /*0048*/ 	.dword	__unnamed_2
	.align		8
        /*0050*/ 	.dword	__unnamed_3
	.align		8
        /*0058*/ 	.dword	__unnamed_4
	.align		8
        /*0060*/ 	.dword	__unnamed_5
	.align		8
        /*0068*/ 	.dword	_ZN34_INTERNAL_06efa261_4_k_cu_stride_A4cuda3std3__45__cpo5beginE
	.align		8
        /*0070*/ 	.dword	_ZN34_INTERNAL_06efa261_4_k_cu_stride_A4cuda3std3__45__cpo3endE
	.align		8
        /*0078*/ 	.dword	_ZN34_INTERNAL_06efa261_4_k_cu_stride_A4cuda3std3__45__cpo6cbeginE
	.align		8
        /*0080*/ 	.dword	_ZN34_INTERNAL_06efa261_4_k_cu_stride_A4cuda3std3__45__cpo4cendE
	.align		8
        /*0088*/ 	.dword	_ZN34_INTERNAL_06efa261_4_k_cu_stride_A4cuda3std3__436_GLOBAL__N__06efa261_4_k_cu_stride_A6ignoreE
	.align		8
        /*0090*/ 	.dword	_ZN34_INTERNAL_06efa261_4_k_cu_stride_A4cuda3std3__419piecewise_constructE
	.align		8
        /*0098*/ 	.dword	_ZN34_INTERNAL_06efa261_4_k_cu_stride_A4cuda3std3__48in_placeE
	.align		8
        /*00a0*/ 	.dword	_ZN34_INTERNAL_06efa261_4_k_cu_stride_A4cuda3std6ranges3__45__cpo4swapE
	.align		8
        /*00a8*/ 	.dword	_ZN34_INTERNAL_06efa261_4_k_cu_stride_A4cuda3std6ranges3__45__cpo9iter_moveE
	.align		8
        /*00b0*/ 	.dword	_ZN34_INTERNAL_06efa261_4_k_cu_stride_A4cute7productE
	.align		8
        /*00b8*/ 	.dword	_ZN34_INTERNAL_06efa261_4_k_cu_stride_A4cute1_E
	.align		8
        /*00c0*/ 	.dword	$str$40
	.align		8
        /*00c8*/ 	.dword	$str$41
	.align		8
        /*00d0*/ 	.dword	$str$42
	.align		8
        /*00d8*/ 	.dword	$str$43
	.align		8
        /*00e0*/ 	.dword	__assertfail


//--------------------- .nv.constant3             --------------------------
	.section	.nv.constant3,"a",@progbits
	.align	8
.nv.constant3:
	.type		__cr_lgamma_table,@object
	.size		__cr_lgamma_table,(.L_9 - __cr_lgamma_table)
__cr_lgamma_table:
        /*0000*/ 	.byte	0x00, 0x00, 0x00, 0x00, 0x00, 0x00, 0x00, 0x00, 0x00, 0x00, 0x00, 0x00, 0x00, 0x00, 0x00, 0x00
        /*0010*/ 	.byte	0xef, 0x39, 0xfa, 0xfe, 0x42, 0x2e, 0xe6, 0x3f, 0x02, 0x20, 0x2a, 0xfa, 0x0b, 0xab, 0xfc, 0x3f
        /*0020*/ 	.byte	0xf9, 0x2c, 0x92, 0x7c, 0xa7, 0x6c, 0x09, 0x40, 0xc9, 0x79, 0x44, 0x3c, 0x64, 0x26, 0x13, 0x40
        /*0030*/ 	.byte	0xca, 0x01, 0xcf, 0x3a, 0x27, 0x51, 0x1a, 0x40, 0x30, 0xcc, 0x2d, 0xf3, 0xe1, 0x0c, 0x21, 0x40
        /*0040*/ 	.byte	0x0d, 0xb7, 0xfc, 0x82, 0x8e, 0x35, 0x25, 0x40
.L_9:


//--------------------- .text._ZN7cutlass9reference6device6kernel17BlockCompareEqualIfEEvPiPKT_S7_m --------------------------
	.section	.text._ZN7cutlass9reference6device6kernel17BlockCompareEqualIfEEvPiPKT_S7_m,"ax",@progbits
	.align	128
        .global         _ZN7cutlass9reference6device6kernel17BlockCompareEqualIfEEvPiPKT_S7_m
        .type           _ZN7cutlass9reference6device6kernel17BlockCompareEqualIfEEvPiPKT_S7_m,@function
        .size           _ZN7cutlass9reference6device6kernel17BlockCompareEqualIfEEvPiPKT_S7_m,(.L_x_291 - _ZN7cutlass9reference6device6kernel17BlockCompareEqualIfEEvPiPKT_S7_m)
        .other          _ZN7cutlass9reference6device6kernel17BlockCompareEqualIfEEvPiPKT_S7_m,@"STO_CUDA_ENTRY STV_DEFAULT"
_ZN7cutlass9reference6device6kernel17BlockCompareEqualIfEEvPiPKT_S7_m:
.text._ZN7cutlass9reference6device6kernel17BlockCompareEqualIfEEvPiPKT_S7_m:
[----:B------:R-:W-:Y:S01]  /*0000*/  LDC R1, c[0x0][0x37c] ;  /* 0x0000df00ff017b82 */ /* 0x000fe20000000800 */
[----:B------:R-:W0:Y:S01]  /*0010*/  S2R R0, SR_TID.X ;  /* 0x0000000000007919 */ /* 0x000e220000002100 */
[----:B------:R-:W0:Y:S01]  /*0020*/  LDCU UR4, c[0x0][0x360] ;  /* 0x00006c00ff0477ac */ /* 0x000e220008000800 */
[----:B------:R-:W0:Y:S01]  /*0030*/  S2R R3, SR_CTAID.X ;  /* 0x0000000000037919 */ /* 0x000e220000002500 */
[----:B------:R-:W1:Y:S01]  /*0040*/  LDCU.64 UR6, c[0x0][0x398] ;  /* 0x00007300ff0677ac */ /* 0x000e620008000a00 */
[----:B0-----:R-:W-:-:S05]  /*0050*/  IMAD R0, R3, UR4, R0 ;  /* 0x0000000403007c24 */ /* 0x001fca000f8e0200 */
[----:B-1----:R-:W-:-:S04]  /*0060*/  ISETP.GE.U32.AND P0, PT, R0, UR6, PT ;  /* 0x0000000600007c0c */ /* 0x002fc8000bf06070 */
[----:B------:R-:W-:-:S13]  /*0070*/  ISETP.GE.U32.AND.EX P0, PT, RZ, UR7, PT, P0 ;  /* 0x00000007ff007c0c */ /* 0x000fda000bf06100 */
[----:B------:R-:W-:Y:S05]  /*0080*/  @P0 EXIT ;  /* 0x000000000000094d */ /* 0x000fea0003800000 */
[----:B------:R-:W0:Y:S01]  /*0090*/  LDCU UR5, c[0x0][0x370] ;  /* 0x00006e00ff0577ac */ /* 0x000e220008000800 */
[----:B------:R-:W-:Y:S01]  /*00a0*/  BSSY.RECONVERGENT B0, `(.L_x_0) ;  /* 0x0000017000007945 */ /* 0x000fe20003800200 */
[----:B------:R-:W-:Y:S01]  /*00b0*/  IMAD.MOV.U32 R7, RZ, RZ, RZ ;  /* 0x000000ffff077224 */ /* 0x000fe200078e00ff */
[----:B------:R-:W1:Y:S01]  /*00c0*/  LDCU.64 UR6, c[0x0][0x358] ;  /* 0x00006b00ff0677ac */ /* 0x000e620008000a00 */
[----:B------:R-:W2:Y:S01]  /*00d0*/  LDCU.64 UR12, c[0x0][0x398] ;  /* 0x00007300ff0c77ac */ /* 0x000ea20008000a00 */
[----:B------:R-:W3:Y:S01]  /*00e0*/  LDCU.64 UR8, c[0x0][0x388] ;  /* 0x00007100ff0877ac */ /* 0x000ee20008000a00 */
[----:B------:R-:W4:Y:S01]  /*00f0*/  LDCU.64 UR10, c[0x0][0x390] ;  /* 0x00007200ff0a77ac */ /* 0x000f220008000a00 */
[----:B0-----:R-:W-:-:S12]  /*0100*/  UIMAD UR4, UR4, UR5, URZ ;  /* 0x00000005040472a4 */ /* 0x001fd8000f8e02ff */
.L_x_2:
[C---:B------:R-:W-:Y:S01]  /*0110*/  IMAD.SHL.U32 R4, R0.reuse, 0x4, RZ ;  /* 0x0000000400047824 */ /* 0x040fe200078e00ff */
[----:B------:R-:W-:-:S04]  /*0120*/  SHF.L.U64.HI R5, R0, 0x2, R7 ;  /* 0x0000000200057819 */ /* 0x000fc80000010207 */
[C---:B---3--:R-:W-:Y:S02]  /*0130*/  IADD3 R2, P0, PT, R4.reuse, UR8, RZ ;  /* 0x0000000804027c10 */ /* 0x048fe4000ff1e0ff */
[----:B----4-:R-:W-:Y:S02]  /*0140*/  IADD3 R4, P1, PT, R4, UR10, RZ ;  /* 0x0000000a04047c10 */ /* 0x010fe4000ff3e0ff */
[C---:B------:R-:W-:Y:S02]  /*0150*/  IADD3.X R3, PT, PT, R5.reuse, UR9, RZ, P0, !PT ;  /* 0x0000000905037c10 */ /* 0x040fe400087fe4ff */
[----:B------:R-:W-:-:S03]  /*0160*/  IADD3.X R5, PT, PT, R5, UR11, RZ, P1, !PT ;  /* 0x0000000b05057c10 */ /* 0x000fc60008ffe4ff */
[----:B-1----:R-:W3:Y:S04]  /*0170*/  LDG.E R2, desc[UR6][R2.64] ;  /* 0x0000000602027981 */ /* 0x002ee8000c1e1900 */
[----:B------:R-:W3:Y:S02]  /*0180*/  LDG.E R5, desc[UR6][R4.64] ;  /* 0x0000000604057981 */ /* 0x000ee4000c1e1900 */
[----:B---3--:R-:W-:-:S13]  /*0190*/  FSETP.NEU.AND P0, PT, R2, R5, PT ;  /* 0x000000050200720b */ /* 0x008fda0003f0d000 */
[----:B------:R-:W-:Y:S05]  /*01a0*/  @P0 BRA `(.L_x_1) ;  /* 0x0000000000180947 */ /* 0x000fea0003800000 */
[----:B------:R-:W-:-:S05]  /*01b0*/  IADD3 R0, P0, PT, R0, UR4, RZ ;  /* 0x0000000400007c10 */ /* 0x000fca000ff1e0ff */
[----:B------:R-:W-:Y:S01]  /*01c0*/  IMAD.X R7, RZ, RZ, R7, P0 ;  /* 0x000000ffff077224 */ /* 0x000fe200000e0607 */
[----:B--2---:R-:W-:-:S04]  /*01d0*/  ISETP.GE.U32.AND P0, PT, R0, UR12, PT ;  /* 0x0000000c00007c0c */ /* 0x004fc8000bf06070 */
[----:B------:R-:W-:-:S13]  /*01e0*/  ISETP.GE.U32.AND.EX P0, PT, R7, UR13, PT, P0 ;  /* 0x0000000d07007c0c */ /* 0x000fda000bf06100 */
[----:B------:R-:W-:Y:S05]  /*01f0*/  @!P0 BRA `(.L_x_2) ;  /* 0xfffffffc00c48947 */ /* 0x000fea000383ffff */
[----:B------:R-:W-:Y:S05]  /*0200*/  EXIT ;  /* 0x000000000000794d */ /* 0x000fea0003800000 */
.L_x_1:
[----:B--2---:R-:W-:Y:S05]  /*0210*/  BSYNC.RECONVERGENT B0 ;  /* 0x0000000000007941 */ /* 0x004fea0003800200 */
.L_x_0:
[----:B------:R-:W0:Y:S02]  /*0220*/  LDC.64 R2, c[0x0][0x380] ;  /* 0x0000e000ff027b82 */ /* 0x000e240000000a00 */
[----:B0-----:R-:W-:Y:S01]  /*0230*/  STG.E desc[UR6][R2.64], RZ ;  /* 0x000000ff02007986 */ /* 0x001fe2000c101906 */
[----:B------:R-:W-:Y:S05]  /*0240*/  EXIT ;  /* 0x000000000000794d */ /* 0x000fea0003800000 */
.L_x_3:
[----:B------:R-:W-:-:S00]  /*0250*/  BRA `(.L_x_3) ;  /* 0xfffffffc00fc7947 */ /* 0x000fc0000383ffff */
[----:B------:R-:W-:-:S00]  /*0260*/  NOP ;  /* 0x0000000000007918 */ /* 0x000fc00000000000 */
        /* <DEDUP_REMOVED lines=9> */
.L_x_291:


//--------------------- .text._ZN7cutlass9reference6device6kernel4GemmINS_9TensorRefIfNS_6layout8RowMajorEEENS4_IfNS5_11ColumnMajorEEES9_ffNS_11MatrixShapeILi4ELi4EEENS_12multiply_addIfffEENS_16NumericConverterIffLNS_15FloatRoundStyleE2EEEEEvNS_4gemm9GemmCoordET2_T_T0_SJ_T1_SM_T3_ --------------------------
	.section	.text._ZN7cutlass9reference6device6kernel4GemmINS_9TensorRefIfNS_6layout8RowMajorEEENS4_IfNS5_11ColumnMajorEEES9_ffNS_11MatrixShapeILi4ELi4EEENS_12multiply_addIfffEENS_16NumericConverterIffLNS_15FloatRoundStyleE2EEEEEvNS_4gemm9GemmCoordET2_T_T0_SJ_T1_SM_T3_,"ax",@progbits
	.align	128
        .global         _ZN7cutlass9reference6device6kernel4GemmINS_9TensorRefIfNS_6layout8RowMajorEEENS4_IfNS5_11ColumnMajorEEES9_ffNS_11MatrixShapeILi4ELi4EEENS_12multiply_addIfffEENS_16NumericConverterIffLNS_15FloatRoundStyleE2EEEEEvNS_4gemm9GemmCoordET2_T_T0_SJ_T1_SM_T3_
        .type           _ZN7cutlass9reference6device6kernel4GemmINS_9TensorRefIfNS_6layout8RowMajorEEENS4_IfNS5_11ColumnMajorEEES9_ffNS_11MatrixShapeILi4ELi4EEENS_12multiply_addIfffEENS_16NumericConverterIffLNS_15FloatRoundStyleE2EEEEEvNS_4gemm9GemmCoordET2_T_T0_SJ_T1_SM_T3_,@function
        .size           _ZN7cutlass9reference6device6kernel4GemmINS_9TensorRefIfNS_6layout8RowMajorEEENS4_IfNS5_11ColumnMajorEEES9_ffNS_11MatrixShapeILi4ELi4EEENS_12multiply_addIfffEENS_16NumericConverterIffLNS_15FloatRoundStyleE2EEEEEvNS_4gemm9GemmCoordET2_T_T0_SJ_T1_SM_T3_,(.L_x_292 - _ZN7cutlass9reference6device6kernel4GemmINS_9TensorRefIfNS_6layout8RowMajorEEENS4_IfNS5_11ColumnMajorEEES9_ffNS_11MatrixShapeILi4ELi4EEENS_12multiply_addIfffEENS_16NumericConverterIffLNS_15FloatRoundStyleE2EEEEEvNS_4gemm9GemmCoordET2_T_T0_SJ_T1_SM_T3_)
        .other          _ZN7cutlass9reference6device6kernel4GemmINS_9TensorRefIfNS_6layout8RowMajorEEENS4_IfNS5_11ColumnMajorEEES9_ffNS_11MatrixShapeILi4ELi4EEENS_12multiply_addIfffEENS_16NumericConverterIffLNS_15FloatRoundStyleE2EEEEEvNS_4gemm9GemmCoordET2_T_T0_SJ_T1_SM_T3_,@"STO_CUDA_ENTRY STV_DEFAULT"
_ZN7cutlass9reference6device6kernel4GemmINS_9TensorRefIfNS_6layout8RowMajorEEENS4_IfNS5_11ColumnMajorEEES9_ffNS_11MatrixShapeILi4ELi4EEENS_12multiply_addIfffEENS_16NumericConverterIffLNS_15FloatRoundStyleE2EEEEEvNS_4gemm9GemmCoordET2_T_T0_SJ_T1_SM_T3_:
.text._ZN7cutlass9reference6device6kernel4GemmINS_9TensorRefIfNS_6layout8RowMajorEEENS4_IfNS5_11ColumnMajorEEES9_ffNS_11MatrixShapeILi4ELi4EEENS_12multiply_addIfffEENS_16NumericConverterIffLNS_15FloatRoundStyleE2EEEEEvNS_4gemm9GemmCoordET2_T_T0_SJ_T1_SM_T3_:
[----:B------:R-:W-:Y:S01]  /*0000*/  LDC R1, c[0x0][0x37c] ;  /* 0x0000df00ff017b82 */ /* 0x000fe20000000800 */
[----:B------:R-:W0:Y:S07]  /*0010*/  S2R R3, SR_TID.X ;  /* 0x0000000000037919 */ /* 0x000e2e0000002100 */
[----:B------:R-:W0:Y:S01]  /*0020*/  LDC R42, c[0x0][0x360] ;  /* 0x0000d800ff2a7b82 */ /* 0x000e220000000800 */
[----:B------:R-:W1:Y:S01]  /*0030*/  LDCU UR17, c[0x0][0x388] ;  /* 0x00007100ff1177ac */ /* 0x000e620008000800 */
[----:B------:R-:W2:Y:S01]  /*0040*/  S2R R0, SR_TID.Y ;  /* 0x0000000000007919 */ /* 0x000ea20000002200 */
[----:B------:R-:W3:Y:S05]  /*0050*/  LDCU UR15, c[0x0][0x3d8] ;  /* 0x00007b00ff0f77ac */ /* 0x000eea0008000800 */
[----:B------:R-:W0:Y:S01]  /*0060*/  S2UR UR5, SR_CTAID.X ;  /* 0x00000000000579c3 */ /* 0x000e220000002500 */
[----:B------:R-:W4:Y:S01]  /*0070*/  LDCU.64 UR10, c[0x0][0x358] ;  /* 0x00006b00ff0a77ac */ /* 0x000f220008000a00 */
[----:B------:R-:W0:Y:S06]  /*0080*/  LDCU.64 UR8, c[0x0][0x380] ;  /* 0x00007000ff0877ac */ /* 0x000e2c0008000a00 */
[----:B------:R-:W2:Y:S01]  /*0090*/  S2UR UR4, SR_CTAID.Y ;  /* 0x00000000000479c3 */ /* 0x000ea20000002600 */
[----:B-1----:R-:W-:Y:S01]  /*00a0*/  UISETP.GE.AND UP0, UPT, UR17, 0x1, UPT ;  /* 0x000000011100788c */ /* 0x002fe2000bf06270 */
[----:B---3--:R-:W-:-:S06]  /*00b0*/  MOV R16, UR15 ;  /* 0x0000000f00107c02 */ /* 0x008fcc0008000f00 */
[----:B------:R-:W2:Y:S01]  /*00c0*/  LDC R17, c[0x0][0x364] ;  /* 0x0000d900ff117b82 */ /* 0x000ea20000000800 */
[----:B------:R-:W-:Y:S01]  /*00d0*/  IMAD.U32 R15, RZ, RZ, UR15 ;  /* 0x0000000fff0f7e24 */ /* 0x000fe2000f8e00ff */
[----:B------:R-:W-:Y:S01]  /*00e0*/  MOV R14, UR15 ;  /* 0x0000000f000e7c02 */ /* 0x000fe20008000f00 */
[----:B------:R-:W-:Y:S01]  /*00f0*/  IMAD.U32 R13, RZ, RZ, UR15 ;  /* 0x0000000fff0d7e24 */ /* 0x000fe2000f8e00ff */
[----:B------:R-:W-:Y:S01]  /*0100*/  MOV R12, UR15 ;  /* 0x0000000f000c7c02 */ /* 0x000fe20008000f00 */
[----:B------:R-:W-:Y:S01]  /*0110*/  IMAD.U32 R11, RZ, RZ, UR15 ;  /* 0x0000000fff0b7e24 */ /* 0x000fe2000f8e00ff */
[----:B------:R-:W-:Y:S01]  /*0120*/  MOV R10, UR15 ;  /* 0x0000000f000a7c02 */ /* 0x000fe20008000f00 */
[----:B------:R-:W-:Y:S01]  /*0130*/  IMAD.U32 R9, RZ, RZ, UR15 ;  /* 0x0000000fff097e24 */ /* 0x000fe2000f8e00ff */
[----:B------:R-:W-:Y:S01]  /*0140*/  MOV R8, UR15 ;  /* 0x0000000f00087c02 */ /* 0x000fe20008000f00 */
[----:B0-----:R-:W-:Y:S01]  /*0150*/  IMAD R42, R42, UR5, R3 ;  /* 0x000000052a2a7c24 */ /* 0x001fe2000f8e0203 */
[----:B------:R-:W-:Y:S01]  /*0160*/  MOV R6, UR15 ;  /* 0x0000000f00067c02 */ /* 0x000fe20008000f00 */
[----:B------:R-:W-:Y:S01]  /*0170*/  IMAD.U32 R7, RZ, RZ, UR15 ;  /* 0x0000000fff077e24 */ /* 0x000fe2000f8e00ff */
[----:B------:R-:W-:Y:S01]  /*0180*/  MOV R4, UR15 ;  /* 0x0000000f00047c02 */ /* 0x000fe20008000f00 */
[----:B------:R-:W-:Y:S01]  /*0190*/  IMAD.U32 R5, RZ, RZ, UR15 ;  /* 0x0000000fff057e24 */ /* 0x000fe2000f8e00ff */
[----:B------:R-:W-:Y:S01]  /*01a0*/  MOV R2, UR15 ;  /* 0x0000000f00027c02 */ /* 0x000fe20008000f00 */
[----:B------:R-:W-:Y:S01]  /*01b0*/  IMAD.U32 R3, RZ, RZ, UR15 ;  /* 0x0000000fff037e24 */ /* 0x000fe2000f8e00ff */
[----:B------:R-:W-:Y:S01]  /*01c0*/  SHF.L.U32 R42, R42, 0x2, RZ ;  /* 0x000000022a2a7819 */ /* 0x000fe200000006ff */
[----:B--2---:R-:W-:-:S02]  /*01d0*/  IMAD R17, R17, UR4, R0 ;  /* 0x0000000411117c24 */ /* 0x004fc4000f8e0200 */
[----:B------:R-:W-:-:S03]  /*01e0*/  IMAD.U32 R0, RZ, RZ, UR15 ;  /* 0x0000000fff007e24 */ /* 0x000fc6000f8e00ff */
[----:B------:R-:W-:Y:S01]  /*01f0*/  SHF.L.U32 R39, R17, 0x2, RZ ;  /* 0x0000000211277819 */ /* 0x000fe200000006ff */
[----:B----4-:R-:W-:Y:S06]  /*0200*/  BRA.U !UP0, `(.L_x_4) ;  /* 0x0000000908207547 */ /* 0x010fec000b800000 */
[----:B------:R-:W0:Y:S01]  /*0210*/  LDCU UR16, c[0x0][0x384] ;  /* 0x00007080ff1077ac */ /* 0x000e220008000800 */
[C---:B------:R-:W-:Y:S01]  /*0220*/  IADD3 R12, PT, PT, R42.reuse, 0x1, RZ ;  /* 0x000000012a0c7810 */ /* 0x040fe20007ffe0ff */
[C---:B------:R-:W-:Y:S01]  /*0230*/  VIADD R11, R39.reuse, 0x1 ;  /* 0x00000001270b7836 */ /* 0x040fe20000000000 */
[C---:B------:R-:W-:Y:S01]  /*0240*/  IADD3 R9, PT, PT, R39.reuse, 0x2, RZ ;  /* 0x0000000227097810 */ /* 0x040fe20007ffe0ff */
[----:B------:R-:W1:Y:S01]  /*0250*/  LDCU.128 UR4, c[0x0][0x390] ;  /* 0x00007200ff0477ac */ /* 0x000e620008000c00 */
[----:B------:R-:W-:Y:S01]  /*0260*/  VIADD R7, R39, 0x3 ;  /* 0x0000000327077836 */ /* 0x000fe20000000000 */
[----:B------:R-:W-:Y:S01]  /*0270*/  SHF.R.S32.HI R33, RZ, 0x1f, R12 ;  /* 0x0000001fff217819 */ /* 0x000fe2000001140c */
[C---:B------:R-:W-:Y:S01]  /*0280*/  VIADD R0, R42.reuse, 0x1 ;  /* 0x000000012a007836 */ /* 0x040fe20000000000 */
[----:B------:R-:W2:Y:S01]  /*0290*/  LDCU UR14, c[0x0][0x380] ;  /* 0x00007000ff0e77ac */ /* 0x000ea20008000800 */
[----:B------:R-:W-:Y:S01]  /*02a0*/  VIADD R14, R42, 0x2 ;  /* 0x000000022a0e7836 */ /* 0x000fe20000000000 */
[----:B------:R-:W-:Y:S01]  /*02b0*/  SHF.R.S32.HI R35, RZ, 0x1f, R42 ;  /* 0x0000001fff237819 */ /* 0x000fe2000001142a */
[----:B------:R-:W-:Y:S01]  /*02c0*/  HFMA2 R24, -RZ, RZ, 0, 0 ;  /* 0x00000000ff187431 */ /* 0x000fe200000001ff */
[----:B------:R-:W3:Y:S01]  /*02d0*/  LDCU.64 UR12, c[0x0][0x3a8] ;  /* 0x00007500ff0c77ac */ /* 0x000ee20008000a00 */
[----:B------:R-:W-:-:S02]  /*02e0*/  MOV R10, UR15 ;  /* 0x0000000f000a7c02 */ /* 0x000fc40008000f00 */
[----:B------:R-:W-:Y:S02]  /*02f0*/  CS2R R22, SRZ ;  /* 0x0000000000167805 */ /* 0x000fe4000001ff00 */
[----:B------:R-:W-:Y:S02]  /*0300*/  SHF.R.S32.HI R31, RZ, 0x1f, R14 ;  /* 0x0000001fff1f7819 */ /* 0x000fe4000001140e */
[----:B------:R-:W-:Y:S02]  /*0310*/  CS2R R20, SRZ ;  /* 0x0000000000147805 */ /* 0x000fe4000001ff00 */
[----:B------:R-:W-:Y:S01]  /*0320*/  MOV R8, UR15 ;  /* 0x0000000f00087c02 */ /* 0x000fe20008000f00 */
[----:B------:R-:W-:Y:S01]  /*0330*/  UIADD3 UR17, UPT, UPT, -UR17, URZ, URZ ;  /* 0x000000ff11117290 */ /* 0x000fe2000fffe1ff */
[----:B0-----:R-:W-:Y:S02]  /*0340*/  ISETP.GE.AND P3, PT, R11, UR16, PT ;  /* 0x000000100b007c0c */ /* 0x001fe4000bf66270 */
[----:B------:R-:W-:Y:S01]  /*0350*/  ISETP.GE.AND P2, PT, R9, UR16, PT ;  /* 0x0000001009007c0c */ /* 0x000fe2000bf46270 */
[----:B-1----:R-:W-:Y:S01]  /*0360*/  IMAD R33, R33, UR6, RZ ;  /* 0x0000000621217c24 */ /* 0x002fe2000f8e02ff */
[----:B------:R-:W-:Y:S01]  /*0370*/  ISETP.GE.AND P1, PT, R7, UR16, PT ;  /* 0x0000001007007c0c */ /* 0x000fe2000bf26270 */
[----:B------:R-:W-:Y:S01]  /*0380*/  IMAD R31, R31, UR6, RZ ;  /* 0x000000061f1f7c24 */ /* 0x000fe2000f8e02ff */
[----:B------:R-:W-:Y:S01]  /*0390*/  MOV R6, UR15 ;  /* 0x0000000f00067c02 */ /* 0x000fe20008000f00 */
[----:B------:R-:W-:Y:S01]  /*03a0*/  IMAD R33, R12, UR7, R33 ;  /* 0x000000070c217c24 */ /* 0x000fe2000f8e0221 */
[----:B--2---:R-:W-:Y:S01]  /*03b0*/  ISETP.GE.AND P0, PT, R0, UR14, PT ;  /* 0x0000000e00007c0c */ /* 0x004fe2000bf06270 */
[----:B------:R-:W-:-:S02]  /*03c0*/  VIADD R0, R42, 0x3 ;  /* 0x000000032a007836 */ /* 0x000fc40000000000 */
[----:B------:R-:W-:Y:S01]  /*03d0*/  IMAD.WIDE.U32 R12, R12, UR6, RZ ;  /* 0x000000060c0c7c25 */ /* 0x000fe2000f8e00ff */
[----:B------:R-:W-:Y:S01]  /*03e0*/  P2R R40, PR, RZ, 0x1 ;  /* 0x00000001ff287803 */ /* 0x000fe20000000000 */
[----:B------:R-:W0:Y:S01]  /*03f0*/  @!P3 LDC.64 R4, c[0x0][0x3a8] ;  /* 0x0000ea00ff04bb82 */ /* 0x000e220000000a00 */
[----:B------:R-:W-:Y:S01]  /*0400*/  SHF.R.S32.HI R27, RZ, 0x1f, R0 ;  /* 0x0000001fff1b7819 */ /* 0x000fe20000011400 */
[----:B------:R-:W-:Y:S01]  /*0410*/  IMAD R31, R14, UR7, R31 ;  /* 0x000000070e1f7c24 */ /* 0x000fe2000f8e021f */
[----:B------:R-:W-:Y:S01]  /*0420*/  LEA R32, P0, R12, UR4, 0x2 ;  /* 0x000000040c207c11 */ /* 0x000fe2000f8010ff */
[----:B------:R-:W-:Y:S01]  /*0430*/  IMAD.WIDE.U32 R14, R14, UR6, RZ ;  /* 0x000000060e0e7c25 */ /* 0x000fe2000f8e00ff */
[----:B------:R-:W-:Y:S02]  /*0440*/  IADD3 R33, PT, PT, R13, R33, RZ ;  /* 0x000000210d217210 */ /* 0x000fe40007ffe0ff */
[----:B------:R-:W-:Y:S01]  /*0450*/  ISETP.GE.AND P5, PT, R0, UR14, PT ;  /* 0x0000000e00007c0c */ /* 0x000fe2000bfa6270 */
[----:B------:R-:W1:Y:S01]  /*0460*/  @!P2 LDC.64 R36, c[0x0][0x3a8] ;  /* 0x0000ea00ff24ab82 */ /* 0x000e620000000a00 */
[----:B------:R-:W-:Y:S01]  /*0470*/  LEA.HI.X R33, R12, UR5, R33, 0x2, P0 ;  /* 0x000000050c217c11 */ /* 0x000fe200080f1421 */
[----:B------:R-:W-:Y:S01]  /*0480*/  IMAD R27, R27, UR6, RZ ;  /* 0x000000061b1b7c24 */ /* 0x000fe2000f8e02ff */
[----:B------:R-:W-:Y:S01]  /*0490*/  LEA R30, P4, R14, UR4, 0x2 ;  /* 0x000000040e1e7c11 */ /* 0x000fe2000f8810ff */
[----:B------:R-:W-:-:S04]  /*04a0*/  IMAD.WIDE.U32 R18, R0, UR6, RZ ;  /* 0x0000000600127c25 */ /* 0x000fc8000f8e00ff */
[----:B------:R-:W2:Y:S01]  /*04b0*/  @!P1 LDC.64 R2, c[0x0][0x3a8] ;  /* 0x0000ea00ff029b82 */ /* 0x000ea20000000a00 */
[----:B------:R-:W-:Y:S01]  /*04c0*/  IMAD R35, R35, UR6, RZ ;  /* 0x0000000623237c24 */ /* 0x000fe2000f8e02ff */
[----:B------:R-:W-:Y:S01]  /*04d0*/  LEA R28, P0, R18, UR4, 0x2 ;  /* 0x00000004121c7c11 */ /* 0x000fe2000f8010ff */
[----:B------:R-:W-:Y:S01]  /*04e0*/  IMAD.WIDE.U32 R12, R42, UR6, RZ ;  /* 0x000000062a0c7c25 */ /* 0x000fe2000f8e00ff */
[----:B------:R-:W4:Y:S03]  /*04f0*/  LDCU UR6, c[0x0][0x380] ;  /* 0x00007000ff0677ac */ /* 0x000f260008000800 */
[----:B------:R-:W-:Y:S02]  /*0500*/  IMAD R27, R0, UR7, R27 ;  /* 0x00000007001b7c24 */ /* 0x000fe4000f8e021b */
[----:B------:R-:W-:Y:S02]  /*0510*/  IMAD.IADD R31, R15, 0x1, R31 ;  /* 0x000000010f1f7824 */ /* 0x000fe400078e021f */
[----:B------:R-:W-:-:S02]  /*0520*/  IMAD.IADD R27, R19, 0x1, R27 ;  /* 0x00000001131b7824 */ /* 0x000fc400078e021b */
[----:B------:R-:W-:Y:S01]  /*0530*/  IMAD R35, R42, UR7, R35 ;  /* 0x000000072a237c24 */ /* 0x000fe2000f8e0223 */
[----:B------:R-:W-:Y:S01]  /*0540*/  LEA.HI.X R31, R14, UR5, R31, 0x2, P4 ;  /* 0x000000050e1f7c11 */ /* 0x000fe2000a0f141f */
[----:B---3--:R-:W-:Y:S01]  /*0550*/  IMAD.WIDE.U32 R14, R17, UR12, RZ ;  /* 0x0000000c110e7c25 */ /* 0x008fe2000f8e00ff */
[----:B------:R-:W-:Y:S02]  /*0560*/  LEA.HI.X R27, R18, UR5, R27, 0x2, P0 ;  /* 0x00000005121b7c11 */ /* 0x000fe400080f141b */
[----:B------:R-:W-:Y:S02]  /*0570*/  CS2R R18, SRZ ;  /* 0x0000000000127805 */ /* 0x000fe4000001ff00 */
[----:B------:R-:W-:Y:S01]  /*0580*/  LEA R34, P0, R12, UR4, 0x2 ;  /* 0x000000040c227c11 */ /* 0x000fe2000f8010ff */
[----:B------:R-:W-:Y:S01]  /*0590*/  VIADD R0, R42, 0x2 ;  /* 0x000000022a007836 */ /* 0x000fe20000000000 */
[----:B------:R-:W-:Y:S01]  /*05a0*/  IADD3 R35, PT, PT, R13, R35, RZ ;  /* 0x000000230d237210 */ /* 0x000fe20007ffe0ff */
[----:B------:R-:W-:Y:S01]  /*05b0*/  IMAD R25, R17, UR13, R15 ;  /* 0x0000000d11197c24 */ /* 0x000fe2000f8e020f */
[----:B------:R-:W-:Y:S01]  /*05c0*/  MOV R17, RZ ;  /* 0x000000ff00117202 */ /* 0x000fe20000000f00 */
[----:B0-----:R-:W-:Y:S01]  /*05d0*/  @!P3 IMAD.WIDE.U32 R46, R11, R4, RZ ;  /* 0x000000040b2eb225 */ /* 0x001fe200078e00ff */
[----:B------:R-:W-:Y:S01]  /*05e0*/  LEA.HI.X R35, R12, UR5, R35, 0x2, P0 ;  /* 0x000000050c237c11 */ /* 0x000fe200080f1423 */
[----:B------:R-:W0:Y:S01]  /*05f0*/  LDCU.64 UR4, c[0x0][0x3a0] ;  /* 0x00007400ff0477ac */ /* 0x000e220008000a00 */
[----:B----4-:R-:W-:Y:S01]  /*0600*/  ISETP.GE.AND P0, PT, R42, UR6, PT ;  /* 0x000000062a007c0c */ /* 0x010fe2000bf06270 */
[----:B-1----:R-:W-:Y:S01]  /*0610*/  @!P2 IMAD.WIDE.U32 R44, R9, R36, RZ ;  /* 0x00000024092ca225 */ /* 0x002fe200078e00ff */
[----:B------:R-:W-:-:S02]  /*0620*/  ISETP.GE.AND P6, PT, R0, UR14, PT ;  /* 0x0000000e00007c0c */ /* 0x000fc4000bfc6270 */
[C---:B------:R-:W-:Y:S01]  /*0630*/  SHF.L.U64.HI R25, R14.reuse, 0x4, R25 ;  /* 0x000000040e197819 */ /* 0x040fe20000010219 */
[----:B--2---:R-:W-:Y:S01]  /*0640*/  @!P1 IMAD.WIDE.U32 R48, R7, R2, RZ ;  /* 0x0000000207309225 */ /* 0x004fe200078e00ff */
[----:B------:R-:W-:Y:S02]  /*0650*/  MOV R12, UR15 ;  /* 0x0000000f000c7c02 */ /* 0x000fe40008000f00 */
[----:B------:R-:W-:Y:S01]  /*0660*/  MOV R4, UR15 ;  /* 0x0000000f00047c02 */ /* 0x000fe20008000f00 */
[----:B------:R-:W-:Y:S01]  /*0670*/  IMAD.SHL.U32 R26, R14, 0x10, RZ ;  /* 0x000000100e1a7824 */ /* 0x000fe200078e00ff */
[----:B------:R-:W-:Y:S01]  /*0680*/  MOV R14, UR15 ;  /* 0x0000000f000e7c02 */ /* 0x000fe20008000f00 */
[----:B------:R-:W-:Y:S01]  /*0690*/  @!P3 IMAD R36, R11, R5, R47 ;  /* 0x000000050b24b224 */ /* 0x000fe200078e022f */
[----:B------:R-:W-:Y:S01]  /*06a0*/  MOV R2, UR15 ;  /* 0x0000000f00027c02 */ /* 0x000fe20008000f00 */
[----:B------:R-:W-:Y:S01]  /*06b0*/  @!P2 IMAD R37, R9, R37, R45 ;  /* 0x000000250925a224 */ /* 0x000fe200078e022d */
[----:B------:R-:W-:Y:S01]  /*06c0*/  ISETP.GE.AND P4, PT, R39, UR16, PT ;  /* 0x0000001027007c0c */ /* 0x000fe2000bf86270 */
[----:B------:R-:W-:Y:S01]  /*06d0*/  @!P1 IMAD R38, R7, R3, R49 ;  /* 0x0000000307269224 */ /* 0x000fe200078e0231 */
[----:B------:R-:W-:Y:S01]  /*06e0*/  P2R R41, PR, RZ, 0x1 ;  /* 0x00000001ff297803 */ /* 0x000fe20000000000 */
[----:B------:R-:W-:-:S02]  /*06f0*/  IMAD.U32 R15, RZ, RZ, UR15 ;  /* 0x0000000fff0f7e24 */ /* 0x000fc4000f8e00ff */
[----:B------:R-:W-:Y:S02]  /*0700*/  IMAD.U32 R13, RZ, RZ, UR15 ;  /* 0x0000000fff0d7e24 */ /* 0x000fe4000f8e00ff */
[----:B------:R-:W-:Y:S02]  /*0710*/  IMAD.U32 R11, RZ, RZ, UR15 ;  /* 0x0000000fff0b7e24 */ /* 0x000fe4000f8e00ff */
[----:B------:R-:W-:Y:S02]  /*0720*/  IMAD.U32 R9, RZ, RZ, UR15 ;  /* 0x0000000fff097e24 */ /* 0x000fe4000f8e00ff */
[----:B------:R-:W-:Y:S02]  /*0730*/  IMAD.U32 R7, RZ, RZ, UR15 ;  /* 0x0000000fff077e24 */ /* 0x000fe4000f8e00ff */
[----:B------:R-:W-:Y:S02]  /*0740*/  IMAD.U32 R5, RZ, RZ, UR15 ;  /* 0x0000000fff057e24 */ /* 0x000fe4000f8e00ff */
[----:B------:R-:W-:-:S02]  /*0750*/  IMAD.U32 R3, RZ, RZ, UR15 ;  /* 0x0000000fff037e24 */ /* 0x000fc4000f8e00ff */
[----:B0-----:R-:W-:-:S07]  /*0760*/  IMAD.U32 R0, RZ, RZ, UR15 ;  /* 0x0000000fff007e24 */ /* 0x001fce000f8e00ff */
.L_x_5:
[----:B------:R-:W-:Y:S01]  /*0770*/  @!P4 IADD3 R50, P0, PT, R26, UR4, RZ ;  /* 0x000000041a32cc10 */ /* 0x000fe2000ff1e0ff */
[----:B------:R-:W2:Y:S01]  /*0780*/  @!P6 LDG.E R20, desc[UR10][R30.64] ;  /* 0x0000000a1e14e981 */ /* 0x000ea2000c1e1900 */
[----:B------:R-:W-:Y:S01]  /*0790*/  P2R R29, PR, RZ, 0x2 ;  /* 0x00000002ff1d7803 */ /* 0x000fe20000000000 */
[----:B------:R-:W-:Y:S01]  /*07a0*/  UIADD3 UR17, UPT, UPT, UR17, 0x1, URZ ;  /* 0x0000000111117890 */ /* 0x000fe2000fffe0ff */
[----:B------:R-:W-:Y:S02]  /*07b0*/  @!P4 IADD3.X R51, PT, PT, R25, UR5, RZ, P0, !PT ;  /* 0x000000051933cc10 */ /* 0x000fe400087fe4ff */
[----:B------:R-:W-:Y:S01]  /*07c0*/  ISETP.NE.AND P0, PT, R40, RZ, PT ;  /* 0x000000ff2800720c */ /* 0x000fe20003f05270 */
[----:B------:R-:W-:Y:S01]  /*07d0*/  UISETP.NE.AND UP1, UPT, UR17, URZ, UPT ;  /* 0x000000ff1100728c */ /* 0x000fe2000bf25270 */
[----:B------:R-:W-:Y:S01]  /*07e0*/  ISETP.NE.AND P1, PT, R41, RZ, PT ;  /* 0x000000ff2900720c */ /* 0x000fe20003f25270 */
[----:B------:R0:W3:Y:S10]  /*07f0*/  @!P4 LDG.E R17, desc[UR10][R50.64] ;  /* 0x0000000a3211c981 */ /* 0x0000f4000c1e1900 */
[----:B------:R-:W4:Y:S01]  /*0800*/  @!P0 LDG.E R19, desc[UR10][R32.64] ;  /* 0x0000000a20138981 */ /* 0x000f22000c1e1900 */
[C---:B------:R-:W-:Y:S03]  /*0810*/  @!P3 LEA R52, P0, R46.reuse, UR4, 0x2 ;  /* 0x000000042e34bc11 */ /* 0x040fe6000f8010ff */
[----:B------:R-:W3:Y:S01]  /*0820*/  @!P1 LDG.E R18, desc[UR10][R34.64] ;  /* 0x0000000a22129981 */ /* 0x000ee2000c1e1900 */
[----:B------:R-:W-:Y:S02]  /*0830*/  @!P3 LEA.HI.X R53, R46, UR5, R36, 0x2, P0 ;  /* 0x000000052e35bc11 */ /* 0x000fe400080f1424 */
[----:B------:R-:W-:Y:S02]  /*0840*/  ISETP.NE.AND P1, PT, R29, RZ, PT ;  /* 0x000000ff1d00720c */ /* 0x000fe40003f25270 */
[-C--:B------:R-:W-:Y:S01]  /*0850*/  @!P5 MOV R29, R27.reuse ;  /* 0x0000001b001dd202 */ /* 0x080fe20000000f00 */
[----:B------:R1:W5:Y:S04]  /*0860*/  @!P3 LDG.E R22, desc[UR10][R52.64] ;  /* 0x0000000a3416b981 */ /* 0x000368000c1e1900 */
[----:B------:R1:W5:Y:S01]  /*0870*/  @!P5 LDG.E R21, desc[UR10][R28.64] ;  /* 0x0000000a1c15d981 */ /* 0x000362000c1e1900 */
[C---:B0-----:R-:W-:Y:S04]  /*0880*/  @!P2 LEA R50, P0, R44.reuse, UR4, 0x2 ;  /* 0x000000042c32ac11 */ /* 0x041fe8000f8010ff */
[----:B------:R-:W-:Y:S05]  /*0890*/  @!P2 LEA.HI.X R51, R44, UR5, R37, 0x2, P0 ;  /* 0x000000052c33ac11 */ /* 0x000fea00080f1425 */
[----:B------:R-:W5:Y:S01]  /*08a0*/  @!P2 LDG.E R23, desc[UR10][R50.64] ;  /* 0x0000000a3217a981 */ /* 0x000f62000c1e1900 */
[C---:B-1----:R-:W-:Y:S01]  /*08b0*/  @!P1 LEA R52, P0, R48.reuse, UR4, 0x2 ;  /* 0x0000000430349c11 */ /* 0x042fe2000f8010ff */
[----:B------:R-:W-:Y:S03]  /*08c0*/  UIADD3 UR4, UP0, UPT, UR4, 0x4, URZ ;  /* 0x0000000404047890 */ /* 0x000fe6000ff1e0ff */
[----:B------:R-:W-:Y:S01]  /*08d0*/  @!P1 LEA.HI.X R53, R48, UR5, R38, 0x2, P0 ;  /* 0x0000000530359c11 */ /* 0x000fe200080f1426 */
[----:B------:R-:W-:Y:S01]  /*08e0*/  UIADD3.X UR5, UPT, UPT, URZ, UR5, URZ, UP0, !UPT ;  /* 0x00000005ff057290 */ /* 0x000fe200087fe4ff */
[----:B------:R-:W-:Y:S03]  /*08f0*/  IADD3 R28, P0, PT, R28, 0x4, RZ ;  /* 0x000000041c1c7810 */ /* 0x000fe60007f1e0ff */
[----:B------:R-:W5:Y:S01]  /*0900*/  @!P1 LDG.E R24, desc[UR10][R52.64] ;  /* 0x0000000a34189981 */ /* 0x000f62000c1e1900 */
[----:B------:R-:W-:Y:S02]  /*0910*/  IADD3.X R27, PT, PT, RZ, R27, RZ, P0, !PT ;  /* 0x0000001bff1b7210 */ /* 0x000fe400007fe4ff */
[----:B------:R-:W-:Y:S05]  /*0920*/  IADD3 R30, P0, PT, R30, 0x4, RZ ;  /* 0x000000041e1e7810 */ /* 0x000fea0007f1e0ff */
[----:B------:R-:W-:Y:S01]  /*0930*/  IMAD.X R31, RZ, RZ, R31, P0 ;  /* 0x000000ffff1f7224 */ /* 0x000fe200000e061f */
[----:B------:R-:W-:Y:S04]  /*0940*/  IADD3 R32, P0, PT, R32, 0x4, RZ ;  /* 0x0000000420207810 */ /* 0x000fe80007f1e0ff */
[----:B------:R-:W-:Y:S02]  /*0950*/  IADD3.X R33, PT, PT, RZ, R33, RZ, P0, !PT ;  /* 0x00000021ff217210 */ /* 0x000fe400007fe4ff */
[----:B------:R-:W-:Y:S05]  /*0960*/  IADD3 R34, P0, PT, R34, 0x4, RZ ;  /* 0x0000000422227810 */ /* 0x000fea0007f1e0ff */
[----:B------:R-:W-:Y:S02]  /*0970*/  IMAD.X R35, RZ, RZ, R35, P0 ;  /* 0x000000ffff237224 */ /* 0x000fe400000e0623 */
[-C--:B---3--:R-:W-:Y:S01]  /*0980*/  FFMA R0, R18, R17.reuse, R0 ;  /* 0x0000001112007223 */ /* 0x088fe20000000000 */
[-C--:B----4-:R-:W-:Y:S01]  /*0990*/  FFMA R2, R19, R17.reuse, R2 ;  /* 0x0000001113027223 */ /* 0x090fe20000000002 */
[-C--:B--2---:R-:W-:Y:S01]  /*09a0*/  FFMA R3, R20, R17.reuse, R3 ;  /* 0x0000001114037223 */ /* 0x084fe20000000003 */
[----:B-----5:R-:W-:Y:S01]  /*09b0*/  FFMA R4, R21, R17, R4 ;  /* 0x0000001115047223 */ /* 0x020fe20000000004 */
[-C--:B------:R-:W-:Y:S01]  /*09c0*/  FFMA R5, R18, R22.reuse, R5 ;  /* 0x0000001612057223 */ /* 0x080fe20000000005 */
[-C--:B------:R-:W-:Y:S01]  /*09d0*/  FFMA R6, R19, R22.reuse, R6 ;  /* 0x0000001613067223 */ /* 0x080fe20000000006 */
[-C--:B------:R-:W-:Y:S01]  /*09e0*/  FFMA R7, R20, R22.reuse, R7 ;  /* 0x0000001614077223 */ /* 0x080fe20000000007 */
[----:B------:R-:W-:Y:S01]  /*09f0*/  FFMA R8, R21, R22, R8 ;  /* 0x0000001615087223 */ /* 0x000fe20000000008 */
        /* <DEDUP_REMOVED lines=8> */
[----:B------:R-:W-:Y:S09]  /*0a80*/  BRA.U UP1, `(.L_x_5) ;  /* 0xfffffffd01387547 */ /* 0x000ff2000b83ffff */
.L_x_4:
[C---:B------:R-:W-:Y:S01]  /*0a90*/  ISETP.GE.AND P1, PT, R39.reuse, UR9, PT ;  /* 0x0000000927007c0c */ /* 0x040fe2000bf26270 */
[C---:B------:R-:W-:Y:S01]  /*0aa0*/  VIADD R22, R42.reuse, 0x1 ;  /* 0x000000012a167836 */ /* 0x040fe20000000000 */
[----:B------:R-:W-:Y:S01]  /*0ab0*/  BSSY.RECONVERGENT B0, `(.L_x_6) ;  /* 0x000001e000007945 */ /* 0x000fe20003800200 */
[C---:B------:R-:W-:Y:S01]  /*0ac0*/  VIADD R21, R42.reuse, 0x2 ;  /* 0x000000022a157836 */ /* 0x040fe20000000000 */
[C---:B------:R-:W-:Y:S01]  /*0ad0*/  ISETP.GE.OR P0, PT, R42.reuse, UR8, P1 ;  /* 0x000000082a007c0c */ /* 0x040fe20008f06670 */
[----:B------:R-:W-:Y:S01]  /*0ae0*/  VIADD R20, R42, 0x3 ;  /* 0x000000032a147836 */ /* 0x000fe20000000000 */
[----:B------:R-:W-:Y:S01]  /*0af0*/  ISETP.GE.OR P4, PT, R22, UR8, P1 ;  /* 0x0000000816007c0c */ /* 0x000fe20008f86670 */
[----:B------:R-:W-:Y:S01]  /*0b00*/  VIADD R19, R39, 0x1 ;  /* 0x0000000127137836 */ /* 0x000fe20000000000 */
[----:B------:R-:W-:Y:S01]  /*0b10*/  ISETP.GE.OR P3, PT, R21, UR8, P1 ;  /* 0x0000000815007c0c */ /* 0x000fe20008f66670 */
[C---:B------:R-:W-:Y:S01]  /*0b20*/  VIADD R18, R39.reuse, 0x2 ;  /* 0x0000000227127836 */ /* 0x040fe20000000000 */
[----:B------:R-:W-:Y:S01]  /*0b30*/  ISETP.GE.OR P1, PT, R20, UR8, P1 ;  /* 0x0000000814007c0c */ /* 0x000fe20008f26670 */
[----:B------:R-:W-:Y:S01]  /*0b40*/  VIADD R17, R39, 0x3 ;  /* 0x0000000327117836 */ /* 0x000fe20000000000 */
[----:B------:R-:W-:-:S05]  /*0b50*/  ISETP.GE.AND P2, PT, R19, UR9, PT ;  /* 0x0000000913007c0c */ /* 0x000fca000bf46270 */
[----:B------:R-:W-:Y:S08]  /*0b60*/  @P0 BRA `(.L_x_7) ;  /* 0x0000000000480947 */ /* 0x000ff00003800000 */
[----:B------:R-:W0:Y:S01]  /*0b70*/  LDCU.128 UR4, c[0x0][0x3c0] ;  /* 0x00007800ff0477ac */ /* 0x000e220008000c00 */
[--C-:B------:R-:W-:Y:S01]  /*0b80*/  SHF.R.S32.HI R43, RZ, 0x1f, R42.reuse ;  /* 0x0000001fff2b7819 */ /* 0x100fe2000001142a */
[----:B------:R-:W1:Y:S02]  /*0b90*/  LDCU.64 UR12, c[0x0][0x3b8] ;  /* 0x00007700ff0c77ac */ /* 0x000e640008000a00 */
[----:B0-----:R-:W-:-:S04]  /*0ba0*/  IMAD.WIDE.U32 R24, R39, UR4, R42 ;  /* 0x0000000427187c25 */ /* 0x001fc8000f8e002a */
[C---:B------:R-:W-:Y:S01]  /*0bb0*/  IMAD R23, R39.reuse, UR5, R25 ;  /* 0x0000000527177c24 */ /* 0x040fe2000f8e0219 */
[C---:B-1----:R-:W-:Y:S01]  /*0bc0*/  LEA R30, P0, R24.reuse, UR12, 0x2 ;  /* 0x0000000c181e7c11 */ /* 0x042fe2000f8010ff */
[----:B------:R-:W0:Y:S03]  /*0bd0*/  LDCU.64 UR4, c[0x0][0x3d0] ;  /* 0x00007a00ff0477ac */ /* 0x000e260008000a00 */
[----:B------:R-:W-:Y:S01]  /*0be0*/  LEA.HI.X R31, R24, UR13, R23, 0x2, P0 ;  /* 0x0000000d181f7c11 */ /* 0x000fe200080f1417 */
[----:B------:R-:W1:Y:S04]  /*0bf0*/  LDCU UR13, c[0x0][0x3b0] ;  /* 0x00007600ff0d77ac */ /* 0x000e680008000800 */
[----:B------:R-:W1:Y:S01]  /*0c00*/  LDG.E R25, desc[UR10][R30.64] ;  /* 0x0000000a1e197981 */ /* 0x000e62000c1e1900 */
[----:B------:R-:W2:Y:S01]  /*0c10*/  LDCU UR12, c[0x0][0x38c] ;  /* 0x00007180ff0c77ac */ /* 0x000ea20008000800 */
[----:B0-----:R-:W-:-:S04]  /*0c20*/  IMAD.WIDE.U32 R28, R39, UR4, R42 ;  /* 0x00000004271c7c25 */ /* 0x001fc8000f8e002a */
[----:B------:R-:W-:Y:S01]  /*0c30*/  IMAD R23, R39, UR5, R29 ;  /* 0x0000000527177c24 */ /* 0x000fe2000f8e021d */
[----:B------:R-:W-:-:S04]  /*0c40*/  LEA R26, P0, R28, UR6, 0x2 ;  /* 0x000000061c1a7c11 */ /* 0x000fc8000f8010ff */
[----:B------:R-:W-:Y:S01]  /*0c50*/  LEA.HI.X R27, R28, UR7, R23, 0x2, P0 ;  /* 0x000000071c1b7c11 */ /* 0x000fe200080f1417 */
[----:B-1----:R-:W-:-:S04]  /*0c60*/  FMUL R25, R25, UR13 ;  /* 0x0000000d19197c20 */ /* 0x002fc80008400000 */
[----:B--2---:R-:W-:-:S05]  /*0c70*/  FFMA R25, R0, UR12, R25 ;  /* 0x0000000c00197c23 */ /* 0x004fca0008000019 */
[----:B------:R0:W-:Y:S02]  /*0c80*/  STG.E desc[UR10][R26.64], R25 ;  /* 0x000000191a007986 */ /* 0x0001e4000c10190a */
.L_x_7:
[----:B------:R-:W-:Y:S05]  /*0c90*/  BSYNC.RECONVERGENT B0 ;  /* 0x0000000000007941 */ /* 0x000fea0003800200 */
.L_x_6:
[----:B------:R-:W-:Y:S04]  /*0ca0*/  BSSY.RECONVERGENT B0, `(.L_x_8) ;  /* 0x0000015000007945 */ /* 0x000fe80003800200 */
[----:B------:R-:W-:Y:S05]  /*0cb0*/  @P4 BRA `(.L_x_9) ;  /* 0x00000000004c4947 */ /* 0x000fea0003800000 */
[----:B------:R-:W1:Y:S01]  /*0cc0*/  LDCU.128 UR4, c[0x0][0x3c0] ;  /* 0x00007800ff0477ac */ /* 0x000e620008000c00 */
[----:B0-----:R-:W-:Y:S02]  /*0cd0*/  SHF.R.S32.HI R27, RZ, 0x1f, R42 ;  /* 0x0000001fff1b7819 */ /* 0x001fe4000001142a */
[----:B------:R-:W-:Y:S01]  /*0ce0*/  MOV R26, R42 ;  /* 0x0000002a001a7202 */ /* 0x000fe20000000f00 */
[----:B------:R-:W0:Y:S04]  /*0cf0*/  LDCU.64 UR12, c[0x0][0x3b8] ;  /* 0x00007700ff0c77ac */ /* 0x000e280008000a00 */
[----:B-1----:R-:W-:-:S04]  /*0d00*/  IMAD.WIDE.U32 R24, R39, UR4, R26 ;  /* 0x0000000427187c25 */ /* 0x002fc8000f8e001a */
[C---:B------:R-:W-:Y:S01]  /*0d10*/  IMAD R0, R39.reuse, UR5, R25 ;  /* 0x0000000527007c24 */ /* 0x040fe2000f8e0219 */
[C---:B0-----:R-:W-:Y:S01]  /*0d20*/  LEA R28, P0, R24.reuse, UR12, 0x2 ;  /* 0x0000000c181c7c11 */ /* 0x041fe2000f8010ff */
        /* <DEDUP_REMOVED lines=12> */
.L_x_9:
[----:B------:R-:W-:Y:S05]  /*0df0*/  BSYNC.RECONVERGENT B0 ;  /* 0x0000000000007941 */ /* 0x000fea0003800200 */
.L_x_8:
        /* <DEDUP_REMOVED lines=21> */
.L_x_11:
[----:B------:R-:W-:Y:S05]  /*0f50*/  BSYNC.RECONVERGENT B0 ;  /* 0x0000000000007941 */ /* 0x000fea0003800200 */
.L_x_10:
[----:B------:R-:W-:Y:S04]  /*0f60*/  BSSY.RECONVERGENT B0, `(.L_x_12) ;  /* 0x0000015000007945 */ /* 0x000fe80003800200 */
[----:B------:R-:W-:Y:S05]  /*0f70*/  @P1 BRA `(.L_x_13) ;  /* 0x00000000004c1947 */ /* 0x000fea0003800000 */
[----:B------:R-:W0:Y:S01]  /*0f80*/  LDCU.128 UR4, c[0x0][0x3c0] ;  /* 0x00007800ff0477ac */ /* 0x000e220008000c00 */
[----:B--2---:R-:W-:Y:S02]  /*0f90*/  SHF.R.S32.HI R3, RZ, 0x1f, R42 ;  /* 0x0000001fff037819 */ /* 0x004fe4000001142a */
[----:B------:R-:W-:Y:S01]  /*0fa0*/  MOV R2, R42 ;  /* 0x0000002a00027202 */ /* 0x000fe20000000f00 */
[----:B------:R-:W2:Y:S04]  /*0fb0*/  LDCU.64 UR12, c[0x0][0x3b8] ;  /* 0x00007700ff0c77ac */ /* 0x000ea80008000a00 */
[----:B01----:R-:W-:-:S04]  /*0fc0*/  IMAD.WIDE.U32 R24, R39, UR4, R2 ;  /* 0x0000000427187c25 */ /* 0x003fc8000f8e0002 */
[C---:B------:R-:W-:Y:S01]  /*0fd0*/  IMAD R0, R39.reuse, UR5, R25 ;  /* 0x0000000527007c24 */ /* 0x040fe2000f8e0219 */
[C---:B--2---:R-:W-:Y:S01]  /*0fe0*/  LEA R26, P0, R24.reuse, UR12, 0x2 ;  /* 0x0000000c181a7c11 */ /* 0x044fe2000f8010ff */
        /* <DEDUP_REMOVED lines=12> */
.L_x_13:
[----:B------:R-:W-:Y:S05]  /*10b0*/  BSYNC.RECONVERGENT B0 ;  /* 0x0000000000007941 */ /* 0x000fea0003800200 */
.L_x_12:
[----:B------:R-:W-:Y:S01]  /*10c0*/  ISETP.GE.OR P5, PT, R42, UR8, P2 ;  /* 0x000000082a007c0c */ /* 0x000fe200097a6670 */
[----:B------:R-:W-:Y:S01]  /*10d0*/  BSSY.RECONVERGENT B0, `(.L_x_14) ;  /* 0x000001a000007945 */ /* 0x000fe20003800200 */
[----:B------:R-:W-:Y:S02]  /*10e0*/  ISETP.GE.AND P4, PT, R18, UR9, PT ;  /* 0x0000000912007c0c */ /* 0x000fe4000bf86270 */
[----:B------:R-:W-:Y:S02]  /*10f0*/  ISETP.GE.AND P0, PT, R17, UR9, PT ;  /* 0x0000000911007c0c */ /* 0x000fe4000bf06270 */
[C---:B------:R-:W-:Y:S02]  /*1100*/  ISETP.GE.OR P1, PT, R22.reuse, UR8, P2 ;  /* 0x0000000816007c0c */ /* 0x040fe40009726670 */
[C---:B------:R-:W-:Y:S02]  /*1110*/  ISETP.GE.OR P6, PT, R22.reuse, UR8, P4 ;  /* 0x0000000816007c0c */ /* 0x040fe4000a7c6670 */
[----:B------:R-:W-:-:S03]  /*1120*/  ISETP.GE.OR P3, PT, R22, UR8, P0 ;  /* 0x0000000816007c0c */ /* 0x000fc60008766670 */
[----:B------:R-:W-:Y:S10]  /*1130*/  @P5 BRA `(.L_x_15) ;  /* 0x00000000004c5947 */ /* 0x000ff40003800000 */
[----:B------:R-:W4:Y:S01]  /*1140*/  LDCU.128 UR4, c[0x0][0x3c0] ;  /* 0x00007800ff0477ac */ /* 0x000f220008000c00 */
[----:B0123--:R-:W-:Y:S02]  /*1150*/  SHF.R.S32.HI R25, RZ, 0x1f, R42 ;  /* 0x0000001fff197819 */ /* 0x00ffe4000001142a */
[----:B------:R-:W-:Y:S01]  /*1160*/  MOV R24, R42 ;  /* 0x0000002a00187202 */ /* 0x000fe20000000f00 */
[----:B------:R-:W0:Y:S04]  /*1170*/  LDCU.64 UR12, c[0x0][0x3b8] ;  /* 0x00007700ff0c77ac */ /* 0x000e280008000a00 */
[----:B----4-:R-:W-:-:S04]  /*1180*/  IMAD.WIDE.U32 R2, R19, UR4, R24 ;  /* 0x0000000413027c25 */ /* 0x010fc8000f8e0018 */
        /* <DEDUP_REMOVED lines=14> */
.L_x_15:
[----:B------:R-:W-:Y:S05]  /*1270*/  BSYNC.RECONVERGENT B0 ;  /* 0x0000000000007941 */ /* 0x000fea0003800200 */
.L_x_14:
[----:B------:R-:W-:Y:S01]  /*1280*/  BSSY.RECONVERGENT B0, `(.L_x_16) ;  /* 0x0000017000007945 */ /* 0x000fe20003800200 */
[----:B------:R-:W-:Y:S02]  /*1290*/  ISETP.GE.OR P5, PT, R21, UR8, P2 ;  /* 0x0000000815007c0c */ /* 0x000fe400097a6670 */
[----:B------:R-:W-:Y:S01]  /*12a0*/  ISETP.GE.OR P2, PT, R20, UR8, P2 ;  /* 0x0000000814007c0c */ /* 0x000fe20009746670 */
[----:B------:R-:W-:-:S12]  /*12b0*/  @P1 BRA `(.L_x_17) ;  /* 0x00000000004c1947 */ /* 0x000fd80003800000 */
[----:B------:R-:W2:Y:S01]  /*12c0*/  LDCU.128 UR4, c[0x0][0x3c0] ;  /* 0x00007800ff0477ac */ /* 0x000ea20008000c00 */
[----:B-1--4-:R-:W-:Y:S02]  /*12d0*/  SHF.R.S32.HI R23, RZ, 0x1f, R42 ;  /* 0x0000001fff177819 */ /* 0x012fe4000001142a */
[----:B------:R-:W-:Y:S01]  /*12e0*/  MOV R22, R42 ;  /* 0x0000002a00167202 */ /* 0x000fe20000000f00 */
[----:B------:R-:W1:Y:S04]  /*12f0*/  LDCU.64 UR12, c[0x0][0x3b8] ;  /* 0x00007700ff0c77ac */ /* 0x000e680008000a00 */
[----:B--23--:R-:W-:-:S04]  /*1300*/  IMAD.WIDE.U32 R2, R19, UR4, R22 ;  /* 0x0000000413027c25 */ /* 0x00cfc8000f8e0016 */
[C---:B------:R-:W-:Y:S01]  /*1310*/  IMAD R0, R19.reuse, UR5, R3 ;  /* 0x0000000513007c24 */ /* 0x040fe2000f8e0203 */
[C---:B-1----:R-:W-:Y:S01]  /*1320*/  LEA R24, P1, R2.reuse, UR12, 0x2 ;  /* 0x0000000c02187c11 */ /* 0x042fe2000f8210ff */
[----:B------:R-:W1:Y:S03]  /*1330*/  LDCU.64 UR4, c[0x0][0x3d0] ;  /* 0x00007a00ff0477ac */ /* 0x000e660008000a00 */
[----:B0-----:R-:W-:Y:S01]  /*1340*/  LEA.HI.X R25, R2, UR13, R0, 0x2, P1 ;  /* 0x0000000d02197c11 */ /* 0x001fe200088f1400 */
[----:B------:R-:W0:Y:S04]  /*1350*/  LDCU UR13, c[0x0][0x3b0] ;  /* 0x00007600ff0d77ac */ /* 0x000e280008000800 */
[----:B------:R-:W0:Y:S01]  /*1360*/  LDG.E R3, desc[UR10][R24.64+0x4] ;  /* 0x0000040a18037981 */ /* 0x000e22000c1e1900 */
[----:B------:R-:W2:Y:S01]  /*1370*/  LDCU UR12, c[0x0][0x38c] ;  /* 0x00007180ff0c77ac */ /* 0x000ea20008000800 */
[----:B-1----:R-:W-:-:S04]  /*1380*/  IMAD.WIDE.U32 R22, R19, UR4, R22 ;  /* 0x0000000413167c25 */ /* 0x002fc8000f8e0016 */
[----:B------:R-:W-:Y:S01]  /*1390*/  IMAD R0, R19, UR5, R23 ;  /* 0x0000000513007c24 */ /* 0x000fe2000f8e0217 */
[----:B------:R-:W-:-:S04]  /*13a0*/  LEA R4, P1, R22, UR6, 0x2 ;  /* 0x0000000616047c11 */ /* 0x000fc8000f8210ff */
[----:B------:R-:W-:Y:S01]  /*13b0*/  LEA.HI.X R5, R22, UR7, R0, 0x2, P1 ;  /* 0x0000000716057c11 */ /* 0x000fe200088f1400 */
[----:B0-----:R-:W-:-:S04]  /*13c0*/  FMUL R3, R3, UR13 ;  /* 0x0000000d03037c20 */ /* 0x001fc80008400000 */
[----:B--2---:R-:W-:-:S05]  /*13d0*/  FFMA R3, R6, UR12, R3 ;  /* 0x0000000c06037c23 */ /* 0x004fca0008000003 */
[----:B------:R0:W-:Y:S02]  /*13e0*/  STG.E desc[UR10][R4.64+0x4], R3 ;  /* 0x0000040304007986 */ /* 0x0001e4000c10190a */
.L_x_17:
[----:B------:R-:W-:Y:S05]  /*13f0*/  BSYNC.RECONVERGENT B0 ;  /* 0x0000000000007941 */ /* 0x000fea0003800200 */
.L_x_16:
[----:B------:R-:W-:Y:S04]  /*1400*/  BSSY.RECONVERGENT B0, `(.L_x_18) ;  /* 0x0000015000007945 */ /* 0x000fe80003800200 */
[----:B------:R-:W-:Y:S05]  /*1410*/  @P5 BRA `(.L_x_19) ;  /* 0x00000000004c5947 */ /* 0x000fea0003800000 */
[----:B------:R-:W0:Y:S01]  /*1420*/  LDCU.128 UR4, c[0x0][0x3c0] ;  /* 0x00007800ff0477ac */ /* 0x000e220008000c00 */
[----:B-1--4-:R-:W-:Y:S02]  /*1430*/  SHF.R.S32.HI R23, RZ, 0x1f, R42 ;  /* 0x0000001fff177819 */ /* 0x012fe4000001142a */
[----:B------:R-:W-:Y:S01]  /*1440*/  MOV R22, R42 ;  /* 0x0000002a00167202 */ /* 0x000fe20000000f00 */
[----:B------:R-:W1:Y:S04]  /*1450*/  LDCU.64 UR12, c[0x0][0x3b8] ;  /* 0x00007700ff0c77ac */ /* 0x000e680008000a00 */
[----:B0-23--:R-:W-:-:S04]  /*1460*/  IMAD.WIDE.U32 R2, R19, UR4, R22 ;  /* 0x0000000413027c25 */ /* 0x00dfc8000f8e0016 */
        /* <DEDUP_REMOVED lines=14> */
.L_x_19:
[----:B------:R-:W-:Y:S05]  /*1550*/  BSYNC.RECONVERGENT B0 ;  /* 0x0000000000007941 */ /* 0x000fea0003800200 */
.L_x_18:
[----:B------:R-:W-:Y:S04]  /*1560*/  BSSY.RECONVERGENT B0, `(.L_x_20) ;  /* 0x0000015000007945 */ /* 0x000fe80003800200 */
[----:B------:R-:W-:Y:S05]  /*1570*/  @P2 BRA `(.L_x_21) ;  /* 0x00000000004c2947 */ /* 0x000fea0003800000 */
[----:B------:R-:W4:Y:S01]  /*1580*/  LDCU.128 UR4, c[0x0][0x3c0] ;  /* 0x00007800ff0477ac */ /* 0x000f220008000c00 */
[----:B0-23--:R-:W-:Y:S02]  /*1590*/  SHF.R.S32.HI R3, RZ, 0x1f, R42 ;  /* 0x0000001fff037819 */ /* 0x00dfe4000001142a */
[----:B------:R-:W-:Y:S01]  /*15a0*/  MOV R2, R42 ;  /* 0x0000002a00027202 */ /* 0x000fe20000000f00 */
[----:B------:R-:W0:Y:S04]  /*15b0*/  LDCU.64 UR12, c[0x0][0x3b8] ;  /* 0x00007700ff0c77ac */ /* 0x000e280008000a00 */
[----:B----4-:R-:W-:-:S04]  /*15c0*/  IMAD.WIDE.U32 R4, R19, UR4, R2 ;  /* 0x0000000413047c25 */ /* 0x010fc8000f8e0002 */
[C---:B------:R-:W-:Y:S01]  /*15d0*/  IMAD R0, R19.reuse, UR5, R5 ;  /* 0x0000000513007c24 */ /* 0x040fe2000f8e0205 */
[C---:B0-----:R-:W-:Y:S01]  /*15e0*/  LEA R6, P1, R4.reuse, UR12, 0x2 ;  /* 0x0000000c04067c11 */ /* 0x041fe2000f8210ff */
[----:B------:R-:W0:Y:S03]  /*15f0*/  LDCU.64 UR4, c[0x0][0x3d0] ;  /* 0x00007a00ff0477ac */ /* 0x000e260008000a00 */
[----:B------:R-:W-:Y:S01]  /*1600*/  LEA.HI.X R7, R4, UR13, R0, 0x2, P1 ;  /* 0x0000000d04077c11 */ /* 0x000fe200088f1400 */
[----:B------:R-:W2:Y:S04]  /*1610*/  LDCU UR13, c[0x0][0x3b0] ;  /* 0x00007600ff0d77ac */ /* 0x000ea80008000800 */
[----:B------:R-:W2:Y:S01]  /*1620*/  LDG.E R0, desc[UR10][R6.64+0xc] ;  /* 0x00000c0a06007981 */ /* 0x000ea2000c1e1900 */
[----:B------:R-:W3:Y:S01]  /*1630*/  LDCU UR12, c[0x0][0x38c] ;  /* 0x00007180ff0c77ac */ /* 0x000ee20008000800 */
[----:B0-----:R-:W-:-:S04]  /*1640*/  IMAD.WIDE.U32 R2, R19, UR4, R2 ;  /* 0x0000000413027c25 */ /* 0x001fc8000f8e0002 */
[----:B------:R-:W-:Y:S01]  /*1650*/  IMAD R19, R19, UR5, R3 ;  /* 0x0000000513137c24 */ /* 0x000fe2000f8e0203 */
[----:B------:R-:W-:-:S04]  /*1660*/  LEA R4, P1, R2, UR6, 0x2 ;  /* 0x0000000602047c11 */ /* 0x000fc8000f8210ff */
[----:B------:R-:W-:Y:S01]  /*1670*/  LEA.HI.X R5, R2, UR7, R19, 0x2, P1 ;  /* 0x0000000702057c11 */ /* 0x000fe200088f1413 */
[----:B--2---:R-:W-:-:S04]  /*1680*/  FMUL R3, R0, UR13 ;  /* 0x0000000d00037c20 */ /* 0x004fc80008400000 */
[----:B---3--:R-:W-:-:S05]  /*1690*/  FFMA R3, R8, UR12, R3 ;  /* 0x0000000c08037c23 */ /* 0x008fca0008000003 */
[----:B------:R0:W-:Y:S02]  /*16a0*/  STG.E desc[UR10][R4.64+0xc], R3 ;  /* 0x00000c0304007986 */ /* 0x0001e4000c10190a */
.L_x_21:
[----:B------:R-:W-:Y:S05]  /*16b0*/  BSYNC.RECONVERGENT B0 ;  /* 0x0000000000007941 */ /* 0x000fea0003800200 */
.L_x_20:
[----:B------:R-:W-:Y:S01]  /*16c0*/  ISETP.GE.OR P1, PT, R42, UR8, P4 ;  /* 0x000000082a007c0c */ /* 0x000fe2000a726670 */
[----:B------:R-:W-:Y:S01]  /*16d0*/  BSSY.RECONVERGENT B0, `(.L_x_22) ;  /* 0x0000017000007945 */ /* 0x000fe20003800200 */
[C---:B------:R-:W-:Y:S02]  /*16e0*/  ISETP.GE.OR P5, PT, R21.reuse, UR8, P4 ;  /* 0x0000000815007c0c */ /* 0x040fe4000a7a6670 */
[----:B------:R-:W-:-:S09]  /*16f0*/  ISETP.GE.OR P2, PT, R21, UR8, P0 ;  /* 0x0000000815007c0c */ /* 0x000fd20008746670 */
[----:B------:R-:W-:Y:S05]  /*1700*/  @P1 BRA `(.L_x_23) ;  /* 0x00000000004c1947 */ /* 0x000fea0003800000 */
[----:B------:R-:W2:Y:S01]  /*1710*/  LDCU.128 UR4, c[0x0][0x3c0] ;  /* 0x00007800ff0477ac */ /* 0x000ea20008000c00 */
[----:B0-----:R-:W-:Y:S02]  /*1720*/  SHF.R.S32.HI R7, RZ, 0x1f, R42 ;  /* 0x0000001fff077819 */ /* 0x001fe4000001142a */
[----:B------:R-:W-:Y:S01]  /*1730*/  MOV R6, R42 ;  /* 0x0000002a00067202 */ /* 0x000fe20000000f00 */
[----:B------:R-:W4:Y:S04]  /*1740*/  LDCU.64 UR12, c[0x0][0x3b8] ;  /* 0x00007700ff0c77ac */ /* 0x000f280008000a00 */
[----:B--23--:R-:W-:-:S04]  /*1750*/  IMAD.WIDE.U32 R2, R18, UR4, R6 ;  /* 0x0000000412027c25 */ /* 0x00cfc8000f8e0006 */
[----:B------:R-:W-:Y:S01]  /*1760*/  IMAD R0, R18, UR5, R3 ;  /* 0x0000000512007c24 */ /* 0x000fe2000f8e0203 */
[C---:B----4-:R-:W-:Y:S01]  /*1770*/  LEA R22, P1, R2.reuse, UR12, 0x2 ;  /* 0x0000000c02167c11 */ /* 0x050fe2000f8210ff */
[----:B------:R-:W0:Y:S03]  /*1780*/  LDCU.64 UR4, c[0x0][0x3d0] ;  /* 0x00007a00ff0477ac */ /* 0x000e260008000a00 */
[----:B-1----:R-:W-:Y:S01]  /*1790*/  LEA.HI.X R23, R2, UR13, R0, 0x2, P1 ;  /* 0x0000000d02177c11 */ /* 0x002fe200088f1400 */
        /* <DEDUP_REMOVED lines=10> */
.L_x_23:
[----:B------:R-:W-:Y:S05]  /*1840*/  BSYNC.RECONVERGENT B0 ;  /* 0x0000000000007941 */ /* 0x000fea0003800200 */
.L_x_22:
[----:B------:R-:W-:Y:S01]  /*1850*/  BSSY.RECONVERGENT B0, `(.L_x_24) ;  /* 0x0000018000007945 */ /* 0x000fe20003800200 */
[C---:B------:R-:W-:Y:S02]  /*1860*/  ISETP.GE.OR P1, PT, R20.reuse, UR8, P0 ;  /* 0x0000000814007c0c */ /* 0x040fe40008726670 */
[----:B------:R-:W-:Y:S02]  /*1870*/  ISETP.GE.OR P4, PT, R20, UR8, P4 ;  /* 0x0000000814007c0c */ /* 0x000fe4000a786670 */
[----:B------:R-:W-:Y:S01]  /*1880*/  ISETP.GE.OR P0, PT, R42, UR8, P0 ;  /* 0x000000082a007c0c */ /* 0x000fe20008706670 */
[----:B------:R-:W-:-:S12]  /*1890*/  @P6 BRA `(.L_x_25) ;  /* 0x00000000004c6947 */ /* 0x000fd80003800000 */
[----:B------:R-:W2:Y:S01]  /*18a0*/  LDCU.128 UR4, c[0x0][0x3c0] ;  /* 0x00007800ff0477ac */ /* 0x000ea20008000c00 */
[----:B0-----:R-:W-:Y:S02]  /*18b0*/  SHF.R.S32.HI R7, RZ, 0x1f, R42 ;  /* 0x0000001fff077819 */ /* 0x001fe4000001142a */
[----:B------:R-:W-:Y:S01]  /*18c0*/  MOV R6, R42 ;  /* 0x0000002a00067202 */ /* 0x000fe20000000f00 */
[----:B------:R-:W0:Y:S04]  /*18d0*/  LDCU.64 UR12, c[0x0][0x3b8] ;  /* 0x00007700ff0c77ac */ /* 0x000e280008000a00 */
[----:B--23--:R-:W-:-:S04]  /*18e0*/  IMAD.WIDE.U32 R2, R18, UR4, R6 ;  /* 0x0000000412027c25 */ /* 0x00cfc8000f8e0006 */
[----:B------:R-:W-:Y:S01]  /*18f0*/  IMAD R0, R18, UR5, R3 ;  /* 0x0000000512007c24 */ /* 0x000fe2000f8e0203 */
        /* <DEDUP_REMOVED lines=9> */
[----:B----4-:R-:W-:Y:S01]  /*1990*/  LEA.HI.X R5, R6, UR7, R0, 0x2, P6 ;  /* 0x0000000706057c11 */ /* 0x010fe2000b0f1400 */
[----:B--2---:R-:W-:-:S04]  /*19a0*/  FMUL R3, R3, UR13 ;  /* 0x0000000d03037c20 */ /* 0x004fc80008400000 */
[----:B---3--:R-:W-:-:S05]  /*19b0*/  FFMA R3, R10, UR12, R3 ;  /* 0x0000000c0a037c23 */ /* 0x008fca0008000003 */
[----:B------:R0:W-:Y:S02]  /*19c0*/  STG.E desc[UR10][R4.64+0x4], R3 ;  /* 0x0000040304007986 */ /* 0x0001e4000c10190a */
.L_x_25:
[----:B------:R-:W-:Y:S05]  /*19d0*/  BSYNC.RECONVERGENT B0 ;  /* 0x0000000000007941 */ /* 0x000fea0003800200 */
.L_x_24:
[----:B------:R-:W-:Y:S04]  /*19e0*/  BSSY.RECONVERGENT B0, `(.L_x_26) ;  /* 0x0000015000007945 */ /* 0x000fe80003800200 */
[----:B------:R-:W-:Y:S05]  /*19f0*/  @P5 BRA `(.L_x_27) ;  /* 0x00000000004c5947 */ /* 0x000fea0003800000 */
        /* <DEDUP_REMOVED lines=19> */
.L_x_27:
[----:B------:R-:W-:Y:S05]  /*1b30*/  BSYNC.RECONVERGENT B0 ;  /* 0x0000000000007941 */ /* 0x000fea0003800200 */
.L_x_26:
[----:B------:R-:W-:Y:S04]  /*1b40*/  BSSY.RECONVERGENT B0, `(.L_x_28) ;  /* 0x0000015000007945 */ /* 0x000fe80003800200 */
[----:B------:R-:W-:Y:S05]  /*1b50*/  @P4 BRA `(.L_x_29) ;  /* 0x00000000004c4947 */ /* 0x000fea0003800000 */
[----:B------:R-:W4:Y:S01]  /*1b60*/  LDCU.128 UR4, c[0x0][0x3c0] ;  /* 0x00007800ff0477ac */ /* 0x000f220008000c00 */
[----:B0-23--:R-:W-:Y:S02]  /*1b70*/  SHF.R.S32.HI R3, RZ, 0x1f, R42 ;  /* 0x0000001fff037819 */ /* 0x00dfe4000001142a */
[----:B------:R-:W-:Y:S01]  /*1b80*/  MOV R2, R42 ;  /* 0x0000002a00027202 */ /* 0x000fe20000000f00 */
[----:B------:R-:W0:Y:S04]  /*1b90*/  LDCU.64 UR12, c[0x0][0x3b8] ;  /* 0x00007700ff0c77ac */ /* 0x000e280008000a00 */
[----:B----4-:R-:W-:-:S04]  /*1ba0*/  IMAD.WIDE.U32 R4, R18, UR4, R2 ;  /* 0x0000000412047c25 */ /* 0x010fc8000f8e0002 */
        /* <DEDUP_REMOVED lines=14> */
.L_x_29:
[----:B------:R-:W-:Y:S05]  /*1c90*/  BSYNC.RECONVERGENT B0 ;  /* 0x0000000000007941 */ /* 0x000fea0003800200 */
.L_x_28:
[----:B------:R-:W-:Y:S04]  /*1ca0*/  BSSY.RECONVERGENT B0, `(.L_x_30) ;  /* 0x0000015000007945 */ /* 0x000fe80003800200 */
[----:B------:R-:W-:Y:S05]  /*1cb0*/  @P0 BRA `(.L_x_31) ;  /* 0x00000000004c0947 */ /* 0x000fea0003800000 */
[----:B------:R-:W2:Y:S01]  /*1cc0*/  LDCU.128 UR4, c[0x0][0x3c0] ;  /* 0x00007800ff0477ac */ /* 0x000ea20008000c00 */
[----:B0-----:R-:W-:Y:S02]  /*1cd0*/  SHF.R.S32.HI R7, RZ, 0x1f, R42 ;  /* 0x0000001fff077819 */ /* 0x001fe4000001142a */
[----:B------:R-:W-:Y:S01]  /*1ce0*/  MOV R6, R42 ;  /* 0x0000002a00067202 */ /* 0x000fe20000000f00 */
[----:B------:R-:W0:Y:S01]  /*1cf0*/  LDCU.64 UR12, c[0x0][0x3b8] ;  /* 0x00007700ff0c77ac */ /* 0x000e220008000a00 */
[----:B------:R-:W5:Y:S03]  /*1d00*/  LDCU UR9, c[0x0][0x38c] ;  /* 0x00007180ff0977ac */ /* 0x000f660008000800 */
[----:B--23--:R-:W-:-:S04]  /*1d10*/  IMAD.WIDE.U32 R2, R17, UR4, R6 ;  /* 0x0000000411027c25 */ /* 0x00cfc8000f8e0006 */
[C---:B------:R-:W-:Y:S01]  /*1d20*/  IMAD R0, R17.reuse, UR5, R3 ;  /* 0x0000000511007c24 */ /* 0x040fe2000f8e0203 */
[C---:B0-----:R-:W-:Y:S01]  /*1d30*/  LEA R8, P0, R2.reuse, UR12, 0x2 ;  /* 0x0000000c02087c11 */ /* 0x041fe2000f8010ff */
[----:B------:R-:W0:Y:S03]  /*1d40*/  LDCU.64 UR4, c[0x0][0x3d0] ;  /* 0x00007a00ff0477ac */ /* 0x000e260008000a00 */
[----:B------:R-:W-:Y:S01]  /*1d50*/  LEA.HI.X R9, R2, UR13, R0, 0x2, P0 ;  /* 0x0000000d02097c11 */ /* 0x000fe200080f1400 */
[----:B------:R-:W2:Y:S04]  /*1d60*/  LDCU UR12, c[0x0][0x3b0] ;  /* 0x00007600ff0c77ac */ /* 0x000ea80008000800 */
[----:B------:R-:W2:Y:S01]  /*1d70*/  LDG.E R2, desc[UR10][R8.64] ;  /* 0x0000000a08027981 */ /* 0x000ea2000c1e1900 */
[----:B0-----:R-:W-:-:S04]  /*1d80*/  IMAD.WIDE.U32 R6, R17, UR4, R6 ;  /* 0x0000000411067c25 */ /* 0x001fc8000f8e0006 */
[----:B------:R-:W-:Y:S01]  /*1d90*/  IMAD R0, R17, UR5, R7 ;  /* 0x0000000511007c24 */ /* 0x000fe2000f8e0207 */
[----:B------:R-:W-:-:S04]  /*1da0*/  LEA R4, P0, R6, UR6, 0x2 ;  /* 0x0000000606047c11 */ /* 0x000fc8000f8010ff */
[----:B----4-:R-:W-:Y:S01]  /*1db0*/  LEA.HI.X R5, R6, UR7, R0, 0x2, P0 ;  /* 0x0000000706057c11 */ /* 0x010fe200080f1400 */
[----:B--2---:R-:W-:-:S04]  /*1dc0*/  FMUL R2, R2, UR12 ;  /* 0x0000000c02027c20 */ /* 0x004fc80008400000 */
[----:B-----5:R-:W-:-:S05]  /*1dd0*/  FFMA R13, R13, UR9, R2 ;  /* 0x000000090d0d7c23 */ /* 0x020fca0008000002 */
[----:B------:R0:W-:Y:S02]  /*1de0*/  STG.E desc[UR10][R4.64], R13 ;  /* 0x0000000d04007986 */ /* 0x0001e4000c10190a */
.L_x_31:
[----:B------:R-:W-:Y:S05]  /*1df0*/  BSYNC.RECONVERGENT B0 ;  /* 0x0000000000007941 */ /* 0x000fea0003800200 */
.L_x_30:
        /* <DEDUP_REMOVED lines=21> */
.L_x_33:
[----:B------:R-:W-:Y:S05]  /*1f50*/  BSYNC.RECONVERGENT B0 ;  /* 0x0000000000007941 */ /* 0x000fea0003800200 */
.L_x_32:
        /* <DEDUP_REMOVED lines=21> */
.L_x_35:
[----:B------:R-:W-:Y:S05]  /*20b0*/  BSYNC.RECONVERGENT B0 ;  /* 0x0000000000007941 */ /* 0x000fea0003800200 */
.L_x_34:
[----:B------:R-:W-:Y:S05]  /*20c0*/  @P1 EXIT ;  /* 0x000000000000194d */ /* 0x000fea0003800000 */
[----:B------:R-:W0:Y:S01]  /*20d0*/  LDCU.128 UR4, c[0x0][0x3c0] ;  /* 0x00007800ff0477ac */ /* 0x000e220008000c00 */
[--C-:B------:R-:W-:Y:S01]  /*20e0*/  SHF.R.S32.HI R43, RZ, 0x1f, R42.reuse ;  /* 0x0000001fff2b7819 */ /* 0x100fe2000001142a */
[----:B------:R-:W5:Y:S02]  /*20f0*/  LDCU.64 UR8, c[0x0][0x3b8] ;  /* 0x00007700ff0877ac */ /* 0x000f640008000a00 */
[----:B0-23--:R-:W-:-:S04]  /*2100*/  IMAD.WIDE.U32 R2, R17, UR4, R42 ;  /* 0x0000000411027c25 */ /* 0x00dfc8000f8e002a */
[C---:B------:R-:W-:Y:S01]  /*2110*/  IMAD R0, R17.reuse, UR5, R3 ;  /* 0x0000000511007c24 */ /* 0x040fe2000f8e0203 */
[C---:B-----5:R-:W-:Y:S01]  /*2120*/  LEA R6, P0, R2.reuse, UR8, 0x2 ;  /* 0x0000000802067c11 */ /* 0x060fe2000f8010ff */
        /* <DEDUP_REMOVED lines=11> */
[----:B------:R-:W-:Y:S01]  /*21e0*/  STG.E desc[UR10][R4.64+0xc], R3 ;  /* 0x00000c0304007986 */ /* 0x000fe2000c10190a */
[----:B------:R-:W-:Y:S05]  /*21f0*/  EXIT ;  /* 0x000000000000794d */ /* 0x000fea0003800000 */
.L_x_36:
        /* <DEDUP_REMOVED lines=16> */
.L_x_292:


//--------------------- .text._ZN7cutlass9reference6device6kernel12BlockForEachIfNS1_6detail17RandomUniformFuncIfEEEEvPT_mNT0_6ParamsE --------------------------
	.section	.text._ZN7cutlass9reference6device6kernel12BlockForEachIfNS1_6detail17RandomUniformFuncIfEEEEvPT_mNT0_6ParamsE,"ax",@progbits
	.align	128
        .global         _ZN7cutlass9reference6device6kernel12BlockForEachIfNS1_6detail17RandomUniformFuncIfEEEEvPT_mNT0_6ParamsE
        .type           _ZN7cutlass9reference6device6kernel12BlockForEachIfNS1_6detail17RandomUniformFuncIfEEEEvPT_mNT0_6ParamsE,@function
        .size           _ZN7cutlass9reference6device6kernel12BlockForEachIfNS1_6detail17RandomUniformFuncIfEEEEvPT_mNT0_6ParamsE,(.L_x_293 - _ZN7cutlass9reference6device6kernel12BlockForEachIfNS1_6detail17RandomUniformFuncIfEEEEvPT_mNT0_6ParamsE)
        .other          _ZN7cutlass9reference6device6kernel12BlockForEachIfNS1_6detail17RandomUniformFuncIfEEEEvPT_mNT0_6ParamsE,@"STO_CUDA_ENTRY STV_DEFAULT"
_ZN7cutlass9reference6device6kernel12BlockForEachIfNS1_6detail17RandomUniformFuncIfEEEEvPT_mNT0_6ParamsE:
.text._ZN7cutlass9reference6device6kernel12BlockForEachIfNS1_6detail17RandomUniformFuncIfEEEEvPT_mNT0_6ParamsE:
[----:B------:R-:W0:Y:S08]  /*0000*/  LDC R1, c[0x0][0x37c] ;  /* 0x0000df00ff017b82 */ /* 0x000e300000000800 */
[----:B------:R-:W1:Y:S01]  /*0010*/  LDC.64 R4, c[0x0][0x390] ;  /* 0x0000e400ff047b82 */ /* 0x000e620000000a00 */
[----:B------:R-:W2:Y:S01]  /*0020*/  S2R R15, SR_TID.X ;  /* 0x00000000000f7919 */ /* 0x000ea20000002100 */
[----:B0-----:R-:W-:Y:S01]  /*0030*/  VIADD R1, R1, 0xffffffa0 ;  /* 0xffffffa001017836 */ /* 0x001fe20000000000 */
[----:B------:R-:W0:Y:S01]  /*0040*/  LDCU.64 UR18, c[0x0][0x358] ;  /* 0x00006b00ff1277ac */ /* 0x000e220008000a00 */
[----:B------:R-:W-:Y:S04]  /*0050*/  BSSY.RECONVERGENT B1, `(.L_x_37) ;  /* 0x0000270000017945 */ /* 0x000fe80003800200 */
[----:B------:R-:W3:Y:S08]  /*0060*/  LDC.64 R12, c[0x0][0x398] ;  /* 0x0000e600ff0c7b82 */ /* 0x000ef00000000a00 */
[----:B------:R-:W4:Y:S08]  /*0070*/  LDC.64 R18, c[0x0][0x390] ;  /* 0x0000e400ff127b82 */ /* 0x000f300000000a00 */
[----:B------:R-:W5:Y:S01]  /*0080*/  LDC.64 R16, c[0x0][0x3a8] ;  /* 0x0000ea00ff107b82 */ /* 0x000f620000000a00 */
[----:B-1----:R-:W-:-:S02]  /*0090*/  LOP3.LUT R4, R4, 0xaad26b49, RZ, 0x3c, !PT ;  /* 0xaad26b4904047812 */ /* 0x002fc400078e3cff */
[----:B------:R-:W-:-:S03]  /*00a0*/  LOP3.LUT R5, R5, 0xf7dcefdd, RZ, 0x3c, !PT ;  /* 0xf7dcefdd05057812 */ /* 0x000fc600078e3cff */
[----:B------:R-:W-:Y:S02]  /*00b0*/  IMAD R9, R4, 0x4182bed5, RZ ;  /* 0x4182bed504097824 */ /* 0x000fe400078e02ff */
[----:B------:R-:W1:Y:S01]  /*00c0*/  LDC.64 R6, c[0x0][0x3b0] ;  /* 0x0000ec00ff067b82 */ /* 0x000e620000000a00 */
[----:B------:R-:W-:Y:S01]  /*00d0*/  IMAD R8, R5, -0x658354e5, RZ ;  /* 0x9a7cab1b05087824 */ /* 0x000fe200078e02ff */
[----:B---3--:R3:W-:Y:S01]  /*00e0*/  STL.64 [R1+0x8], R12 ;  /* 0x0000080c01007387 */ /* 0x0087e20000100a00 */
[C---:B------:R-:W-:Y:S02]  /*00f0*/  IADD3 R5, PT, PT, R9.reuse, 0x75bcd15, RZ ;  /* 0x075bcd1509057810 */ /* 0x040fe40007ffe0ff */
[C---:B------:R-:W-:Y:S01]  /*0100*/  VIADD R11, R8.reuse, 0x1f123bb5 ;  /* 0x1f123bb5080b7836 */ /* 0x040fe20000000000 */
[C---:B------:R-:W-:Y:S02]  /*0110*/  IADD3 R4, PT, PT, R9.reuse, 0x64f0c9, R8 ;  /* 0x0064f0c909047810 */ /* 0x040fe40007ffe008 */
[----:B------:R-:W2:Y:S01]  /*0120*/  LDC.64 R2, c[0x0][0x3b8] ;  /* 0x0000ee00ff027b82 */ /* 0x000ea20000000a00 */
[C---:B------:R-:W-:Y:S01]  /*0130*/  LOP3.LUT R10, R9.reuse, 0x159a55e5, RZ, 0x3c, !PT ;  /* 0x159a55e5090a7812 */ /* 0x040fe200078e3cff */
[----:B------:R-:W-:Y:S01]  /*0140*/  VIADD R9, R9, 0x583f19 ;  /* 0x00583f1909097836 */ /* 0x000fe20000000000 */
[----:B------:R-:W-:Y:S01]  /*0150*/  LOP3.LUT R8, R8, 0x5491333, RZ, 0x3c, !PT ;  /* 0x0549133308087812 */ /* 0x000fe200078e3cff */
[----:B----4-:R4:W-:Y:S04]  /*0160*/  STL.64 [R1], R18 ;  /* 0x0000001201007387 */ /* 0x0109e80000100a00 */
[----:B------:R-:W0:Y:S01]  /*0170*/  LDC R14, c[0x0][0x3a0] ;  /* 0x0000e800ff0e7b82 */ /* 0x000e220000000800 */
[----:B-----5:R4:W-:Y:S04]  /*0180*/  STL.64 [R1+0x18], R16 ;  /* 0x0000181001007387 */ /* 0x0209e80000100a00 */
[----:B------:R4:W-:Y:S03]  /*0190*/  STL.64 [R1+0x30], R4 ;  /* 0x0000300401007387 */ /* 0x0009e60000100a00 */
[----:B------:R-:W5:Y:S01]  /*01a0*/  S2UR UR4, SR_CTAID.X ;  /* 0x00000000000479c3 */ /* 0x000f620000002500 */
[----:B-1----:R4:W-:Y:S04]  /*01b0*/  STL.64 [R1+0x20], R6 ;  /* 0x0000200601007387 */ /* 0x0029e80000100a00 */
[----:B------:R4:W-:Y:S01]  /*01c0*/  STL.64 [R1+0x38], R10 ;  /* 0x0000380a01007387 */ /* 0x0009e20000100a00 */
[----:B---3--:R-:W-:-:S02]  /*01d0*/  HFMA2 R12, -RZ, RZ, 0, 0 ;  /* 0x00000000ff0c7431 */ /* 0x008fc400000001ff */
[----:B------:R-:W5:Y:S01]  /*01e0*/  LDC R0, c[0x0][0x360] ;  /* 0x0000d800ff007b82 */ /* 0x000f620000000800 */
[----:B--2---:R4:W-:Y:S04]  /*01f0*/  STL.64 [R1+0x28], R2 ;  /* 0x0000280201007387 */ /* 0x0049e80000100a00 */
[----:B------:R4:W-:Y:S04]  /*0200*/  STL.64 [R1+0x40], R8 ;  /* 0x0000400801007387 */ /* 0x0009e80000100a00 */
[----:B0-----:R4:W-:Y:S01]  /*0210*/  STL [R1+0x10], R14 ;  /* 0x0000100e01007387 */ /* 0x0019e20000100800 */
[----:B-----5:R-:W-:-:S05]  /*0220*/  IMAD R13, R0, UR4, R15 ;  /* 0x00000004000d7c24 */ /* 0x020fca000f8e020f */
[----:B------:R-:W-:-:S13]  /*0230*/  ISETP.NE.AND P0, PT, R13, RZ, PT ;  /* 0x000000ff0d00720c */ /* 0x000fda0003f05270 */
[----:B----4-:R-:W-:Y:S05]  /*0240*/  @!P0 BRA `(.L_x_38) ;  /* 0x0000002400408947 */ /* 0x010fea0003800000 */
[----:B------:R-:W-:Y:S02]  /*0250*/  MOV R21, RZ ;  /* 0x000000ff00157202 */ /* 0x000fe40000000f00 */
[----:B------:R-:W-:Y:S02]  /*0260*/  MOV R7, R13 ;  /* 0x0000000d00077202 */ /* 0x000fe40000000f00 */
[----:B------:R-:W-:-:S07]  /*0270*/  MOV R6, R12 ;  /* 0x0000000c00067202 */ /* 0x000fce0000000f00 */
.L_x_47:
[----:B------:R-:W-:Y:S01]  /*0280*/  LOP3.LUT R14, R7, 0x3, RZ, 0xc0, !PT ;  /* 0x00000003070e7812 */ /* 0x000fe200078ec0ff */
[----:B------:R-:W-:Y:S03]  /*0290*/  BSSY.RECONVERGENT B0, `(.L_x_39) ;  /* 0x0000245000007945 */ /* 0x000fe60003800200 */
[----:B------:R-:W-:-:S04]  /*02a0*/  ISETP.NE.U32.AND P0, PT, R14, RZ, PT ;  /* 0x000000ff0e00720c */ /* 0x000fc80003f05070 */
[----:B------:R-:W-:-:S13]  /*02b0*/  ISETP.NE.AND.EX P0, PT, RZ, RZ, PT, P0 ;  /* 0x000000ffff00720c */ /* 0x000fda0003f05300 */
[----:B012---:R-:W-:Y:S05]  /*02c0*/  @!P0 BRA `(.L_x_40) ;  /* 0x0000002400048947 */ /* 0x007fea0003800000 */
[----:B------:R-:W0:Y:S01]  /*02d0*/  LDC.64 R24, c[0x4][RZ] ;  /* 0x01000000ff187b82 */ /* 0x000e220000000a00 */
[----:B------:R-:W-:Y:S01]  /*02e0*/  IMAD.MOV.U32 R26, RZ, RZ, RZ ;  /* 0x000000ffff1a7224 */ /* 0x000fe200078e00ff */
[----:B------:R-:W-:Y:S02]  /*02f0*/  CS2R R8, SRZ ;  /* 0x0000000000087805 */ /* 0x000fe4000001ff00 */
[----:B------:R-:W-:Y:S02]  /*0300*/  CS2R R10, SRZ ;  /* 0x00000000000a7805 */ /* 0x000fe4000001ff00 */
[----:B------:R-:W-:Y:S01]  /*0310*/  MOV R5, RZ ;  /* 0x000000ff00057202 */ /* 0x000fe20000000f00 */
[----:B0-----:R-:W-:-:S07]  /*0320*/  IMAD.WIDE.U32 R24, R21, 0xc80, R24 ;  /* 0x00000c8015187825 */ /* 0x001fce00078e0018 */
.L_x_42:
[----:B------:R-:W-:-:S06]  /*0330*/  LEA R3, R26, R1, 0x2 ;  /* 0x000000011a037211 */ /* 0x000fcc00078e10ff */
[----:B------:R-:W5:Y:S01]  /*0340*/  LDL R3, [R3+0x34] ;  /* 0x0000340003037983 */ /* 0x000f620000100800 */
[----:B------:R-:W-:Y:S01]  /*0350*/  SHF.L.U32 R2, R26, 0x5, RZ ;  /* 0x000000051a027819 */ /* 0x000fe200000006ff */
[----:B------:R-:W-:-:S06]  /*0360*/  UMOV UR4, URZ ;  /* 0x000000ff00047c82 */ /* 0x000fcc0008000000 */
.L_x_41:
[----:B-----5:R-:W-:Y:S01]  /*0370*/  SHF.R.U32.HI R15, RZ, UR4, R3 ;  /* 0x00000004ff0f7c19 */ /* 0x020fe20008011603 */
[----:B------:R-:W-:-:S03]  /*0380*/  VIADD R16, R2, UR4 ;  /* 0x0000000402107c36 */ /* 0x000fc60008000000 */
[----:B------:R-:W-:Y:S01]  /*0390*/  LOP3.LUT R17, R15, 0x1, RZ, 0xc0, !PT ;  /* 0x000000010f117812 */ /* 0x000fe200078ec0ff */
[----:B------:R-:W-:-:S03]  /*03a0*/  IMAD R29, R16, 0x5, RZ ;  /* 0x00000005101d7824 */ /* 0x000fc600078e02ff */
[----:B------:R-:W-:Y:S01]  /*03b0*/  ISETP.NE.U32.AND P0, PT, R17, 0x1, PT ;  /* 0x000000011100780c */ /* 0x000fe20003f05070 */
[----:B------:R-:W-:-:S03]  /*03c0*/  IMAD.WIDE.U32 R28, R29, 0x4, R24 ;  /* 0x000000041d1c7825 */ /* 0x000fc600078e0018 */
[----:B------:R-:W-:-:S09]  /*03d0*/  R2P PR, R15, 0x7e ;  /* 0x0000007e0f007804 */ /* 0x000fd20000000000 */
[----:B------:R-:W2:Y:S04]  /*03e0*/  @!P0 LDG.E R22, desc[UR18][R28.64+0x10] ;  /* 0x000010121c168981 */ /* 0x000ea8000c1e1900 */
[----:B------:R-:W3:Y:S04]  /*03f0*/  @P1 LDG.E R20, desc[UR18][R28.64+0x24] ;  /* 0x000024121c141981 */ /* 0x000ee8000c1e1900 */
[----:B------:R-:W4:Y:S04]  /*0400*/  @P2 LDG.E R18, desc[UR18][R28.64+0x38] ;  /* 0x000038121c122981 */ /* 0x000f28000c1e1900 */
[----:B------:R-:W4:Y:S04]  /*0410*/  @P3 LDG.E R16, desc[UR18][R28.64+0x4c] ;  /* 0x00004c121c103981 */ /* 0x000f28000c1e1900 */
[----:B------:R-:W4:Y:S04]  /*0420*/  @!P0 LDG.E R17, desc[UR18][R28.64+0x4] ;  /* 0x000004121c118981 */ /* 0x000f28000c1e1900 */
[----:B------:R-:W4:Y:S01]  /*0430*/  @P1 LDG.E R19, desc[UR18][R28.64+0x18] ;  /* 0x000018121c131981 */ /* 0x000f22000c1e1900 */
[----:B--2---:R-:W-:-:S04]  /*0440*/  @!P0 LOP3.LUT R9, R9, R22, RZ, 0x3c, !PT ;  /* 0x0000001609098212 */ /* 0x004fc800078e3cff */
[----:B---3--:R-:W-:Y:S02]  /*0450*/  @P1 LOP3.LUT R9, R9, R20, RZ, 0x3c, !PT ;  /* 0x0000001409091212 */ /* 0x008fe400078e3cff */
[----:B------:R-:W2:Y:S02]  /*0460*/  @!P0 LDG.E R20, desc[UR18][R28.64] ;  /* 0x000000121c148981 */ /* 0x000ea4000c1e1900 */
[----:B----4-:R-:W-:Y:S02]  /*0470*/  @P2 LOP3.LUT R9, R9, R18, RZ, 0x3c, !PT ;  /* 0x0000001209092212 */ /* 0x010fe400078e3cff */
[----:B------:R-:W3:Y:S02]  /*0480*/  @P4 LDG.E R18, desc[UR18][R28.64+0x60] ;  /* 0x000060121c124981 */ /* 0x000ee4000c1e1900 */
[----:B------:R-:W-:Y:S02]  /*0490*/  @P3 LOP3.LUT R9, R9, R16, RZ, 0x3c, !PT ;  /* 0x0000001009093212 */ /* 0x000fe400078e3cff */
[----:B------:R-:W4:Y:S01]  /*04a0*/  @P5 LDG.E R16, desc[UR18][R28.64+0x74] ;  /* 0x000074121c105981 */ /* 0x000f22000c1e1900 */
[----:B------:R-:W-:-:S03]  /*04b0*/  @!P0 LOP3.LUT R10, R10, R17, RZ, 0x3c, !PT ;  /* 0x000000110a0a8212 */ /* 0x000fc600078e3cff */
[----:B------:R-:W2:Y:S01]  /*04c0*/  @!P0 LDG.E R17, desc[UR18][R28.64+0xc] ;  /* 0x00000c121c118981 */ /* 0x000ea2000c1e1900 */
[----:B---3--:R-:W-:-:S03]  /*04d0*/  @P4 LOP3.LUT R9, R9, R18, RZ, 0x3c, !PT ;  /* 0x0000001209094212 */ /* 0x008fc600078e3cff */
[----:B------:R-:W3:Y:S01]  /*04e0*/  @P1 LDG.E R18, desc[UR18][R28.64+0x14] ;  /* 0x000014121c121981 */ /* 0x000ee2000c1e1900 */
[----:B----4-:R-:W-:-:S03]  /*04f0*/  @P5 LOP3.LUT R9, R9, R16, RZ, 0x3c, !PT ;  /* 0x0000001009095212 */ /* 0x010fc600078e3cff */
[----:B------:R-:W4:Y:S01]  /*0500*/  @P6 LDG.E R16, desc[UR18][R28.64+0x88] ;  /* 0x000088121c106981 */ /* 0x000f22000c1e1900 */
[----:B--2---:R-:W-:-:S03]  /*0510*/  @!P0 LOP3.LUT R5, R5, R20, RZ, 0x3c, !PT ;  /* 0x0000001405058212 */ /* 0x004fc600078e3cff */
[----:B------:R-:W2:Y:S01]  /*0520*/  @!P0 LDG.E R20, desc[UR18][R28.64+0x8] ;  /* 0x000008121c148981 */ /* 0x000ea2000c1e1900 */
[----:B------:R-:W-:-:S03]  /*0530*/  @!P0 LOP3.LUT R8, R8, R17, RZ, 0x3c, !PT ;  /* 0x0000001108088212 */ /* 0x000fc600078e3cff */
[----:B------:R-:W2:Y:S01]  /*0540*/  @P1 LDG.E R17, desc[UR18][R28.64+0x20] ;  /* 0x000020121c111981 */ /* 0x000ea2000c1e1900 */
[----:B---3--:R-:W-:-:S03]  /*0550*/  @P1 LOP3.LUT R5, R5, R18, RZ, 0x3c, !PT ;  /* 0x0000001205051212 */ /* 0x008fc600078e3cff */
[----:B------:R-:W3:Y:S01]  /*0560*/  @P1 LDG.E R18, desc[UR18][R28.64+0x1c] ;  /* 0x00001c121c121981 */ /* 0x000ee2000c1e1900 */
[----:B----4-:R-:W-:-:S03]  /*0570*/  @P6 LOP3.LUT R9, R9, R16, RZ, 0x3c, !PT ;  /* 0x0000001009096212 */ /* 0x010fc600078e3cff */
[----:B------:R-:W4:Y:S01]  /*0580*/  @P2 LDG.E R16, desc[UR18][R28.64+0x28] ;  /* 0x000028121c102981 */ /* 0x000f22000c1e1900 */
[----:B--2---:R-:W-:Y:S02]  /*0590*/  @!P0 LOP3.LUT R11, R11, R20, RZ, 0x3c, !PT ;  /* 0x000000140b0b8212 */ /* 0x004fe400078e3cff */
[----:B------:R-:W-:Y:S02]  /*05a0*/  @P1 LOP3.LUT R10, R10, R19, RZ, 0x3c, !PT ;  /* 0x000000130a0a1212 */ /* 0x000fe400078e3cff */
[----:B------:R-:W-:Y:S01]  /*05b0*/  @P1 LOP3.LUT R8, R8, R17, RZ, 0x3c, !PT ;  /* 0x0000001108081212 */ /* 0x000fe200078e3cff */
[----:B------:R-:W2:Y:S04]  /*05c0*/  @P2 LDG.E R19, desc[UR18][R28.64+0x2c] ;  /* 0x00002c121c132981 */ /* 0x000ea8000c1e1900 */
[----:B------:R-:W2:Y:S01]  /*05d0*/  @P2 LDG.E R17, desc[UR18][R28.64+0x34] ;  /* 0x000034121c112981 */ /* 0x000ea2000c1e1900 */
[----:B---3--:R-:W-:-:S03]  /*05e0*/  @P1 LOP3.LUT R11, R11, R18, RZ, 0x3c, !PT ;  /* 0x000000120b0b1212 */ /* 0x008fc600078e3cff */
[----:B------:R-:W3:Y:S01]  /*05f0*/  @P2 LDG.E R18, desc[UR18][R28.64+0x30] ;  /* 0x000030121c122981 */ /* 0x000ee2000c1e1900 */
[----:B----4-:R-:W-:-:S03]  /*0600*/  @P2 LOP3.LUT R5, R5, R16, RZ, 0x3c, !PT ;  /* 0x0000001005052212 */ /* 0x010fc600078e3cff */
[----:B------:R-:W4:Y:S01]  /*0610*/  @P3 LDG.E R16, desc[UR18][R28.64+0x3c] ;  /* 0x00003c121c103981 */ /* 0x000f22000c1e1900 */
[----:B--2---:R-:W-:-:S03]  /*0620*/  @P2 LOP3.LUT R10, R10, R19, RZ, 0x3c, !PT ;  /* 0x000000130a0a2212 */ /* 0x004fc600078e3cff */
[----:B------:R-:W2:Y:S01]  /*0630*/  @P3 LDG.E R19, desc[UR18][R28.64+0x40] ;  /* 0x000040121c133981 */ /* 0x000ea2000c1e1900 */
[----:B------:R-:W-:-:S03]  /*0640*/  @P2 LOP3.LUT R8, R8, R17, RZ, 0x3c, !PT ;  /* 0x0000001108082212 */ /* 0x000fc600078e3cff */
        /* <DEDUP_REMOVED lines=21> */
[----:B------:R-:W-:Y:S02]  /*07a0*/  LOP3.LUT P0, RZ, R15, 0x80, RZ, 0xc0, !PT ;  /* 0x000000800fff7812 */ /* 0x000fe4000780c0ff */
[----:B--2---:R-:W-:Y:S02]  /*07b0*/  @P5 LOP3.LUT R10, R10, R19, RZ, 0x3c, !PT ;  /* 0x000000130a0a5212 */ /* 0x004fe400078e3cff */
        /* <DEDUP_REMOVED lines=15> */
[----:B--2---:R-:W-:Y:S02]  /*08b0*/  @P0 LOP3.LUT R10, R10, R19, RZ, 0x3c, !PT ;  /* 0x000000130a0a0212 */ /* 0x004fe400078e3cff */
[----:B------:R-:W-:Y:S02]  /*08c0*/  @P0 LOP3.LUT R8, R8, R17, RZ, 0x3c, !PT ;  /* 0x0000001108080212 */ /* 0x000fe400078e3cff */
[----:B---3--:R-:W-:Y:S02]  /*08d0*/  @P0 LOP3.LUT R11, R11, R18, RZ, 0x3c, !PT ;  /* 0x000000120b0b0212 */ /* 0x008fe400078e3cff */
[----:B----4-:R-:W-:Y:S02]  /*08e0*/  @P0 LOP3.LUT R9, R9, R16, RZ, 0x3c, !PT ;  /* 0x0000001009090212 */ /* 0x010fe400078e3cff */
[----:B------:R-:W-:-:S13]  /*08f0*/  R2P PR, R15.B1, 0x7f ;  /* 0x0000007f0f007804 */ /* 0x000fda0000001000 */
[----:B------:R-:W2:Y:S04]  /*0900*/  @P0 LDG.E R16, desc[UR18][R28.64+0xa0] ;  /* 0x0000a0121c100981 */ /* 0x000ea8000c1e1900 */
[----:B------:R-:W3:Y:S04]  /*0910*/  @P0 LDG.E R18, desc[UR18][R28.64+0xa8] ;  /* 0x0000a8121c120981 */ /* 0x000ee8000c1e1900 */
[----:B------:R-:W4:Y:S04]  /*0920*/  @P0 LDG.E R17, desc[UR18][R28.64+0xac] ;  /* 0x0000ac121c110981 */ /* 0x000f28000c1e1900 */
[----:B------:R-:W4:Y:S04]  /*0930*/  @P0 LDG.E R19, desc[UR18][R28.64+0xa4] ;  /* 0x0000a4121c130981 */ /* 0x000f28000c1e1900 */
[----:B------:R-:W4:Y:S04]  /*0940*/  @P1 LDG.E R20, desc[UR18][R28.64+0xc4] ;  /* 0x0000c4121c141981 */ /* 0x000f28000c1e1900 */
[----:B------:R-:W4:Y:S01]  /*0950*/  @P6 LDG.E R22, desc[UR18][R28.64+0x128] ;  /* 0x000128121c166981 */ /* 0x000f22000c1e1900 */
[----:B--2---:R-:W-:-:S03]  /*0960*/  @P0 LOP3.LUT R5, R5, R16, RZ, 0x3c, !PT ;  /* 0x0000001005050212 */ /* 0x004fc600078e3cff */
        /* <DEDUP_REMOVED lines=9> */
[----:B------:R-:W-:Y:S02]  /*0a00*/  LOP3.LUT P0, RZ, R15, 0x8000, RZ, 0xc0, !PT ;  /* 0x000080000fff7812 */ /* 0x000fe4000780c0ff */
[----:B---3--:R-:W-:Y:S01]  /*0a10*/  @P1 LOP3.LUT R5, R5, R18, RZ, 0x3c, !PT ;  /* 0x0000001205051212 */ /* 0x008fe200078e3cff */
[----:B------:R-:W3:Y:S01]  /*0a20*/  @P2 LDG.E R15, desc[UR18][R28.64+0xd4] ;  /* 0x0000d4121c0f2981 */ /* 0x000ee2000c1e1900 */
[----:B----4-:R-:W-:-:S03]  /*0a30*/  @P1 LOP3.LUT R8, R8, R17, RZ, 0x3c, !PT ;  /* 0x0000001108081212 */ /* 0x010fc600078e3cff */
[----:B------:R-:W4:Y:S04]  /*0a40*/  @P2 LDG.E R18, desc[UR18][R28.64+0xc8] ;  /* 0x0000c8121c122981 */ /* 0x000f28000c1e1900 */
[----:B------:R-:W4:Y:S01]  /*0a50*/  @P2 LDG.E R17, desc[UR18][R28.64+0xcc] ;  /* 0x0000cc121c112981 */ /* 0x000f22000c1e1900 */
[----:B--2---:R-:W-:-:S03]  /*0a60*/  @P1 LOP3.LUT R11, R11, R16, RZ, 0x3c, !PT ;  /* 0x000000100b0b1212 */ /* 0x004fc600078e3cff */
[----:B------:R-:W2:Y:S01]  /*0a70*/  @P2 LDG.E R16, desc[UR18][R28.64+0xd0] ;  /* 0x0000d0121c102981 */ /* 0x000ea2000c1e1900 */
[----:B------:R-:W-:Y:S02]  /*0a80*/  @P1 LOP3.LUT R10, R10, R19, RZ, 0x3c, !PT ;  /* 0x000000130a0a1212 */ /* 0x000fe400078e3cff */
[----:B------:R-:W-:Y:S02]  /*0a90*/  @P1 LOP3.LUT R9, R9, R20, RZ, 0x3c, !PT ;  /* 0x0000001409091212 */ /* 0x000fe400078e3cff */
[----:B---3--:R-:W-:Y:S01]  /*0aa0*/  @P2 LOP3.LUT R8, R8, R15, RZ, 0x3c, !PT ;  /* 0x0000000f08082212 */ /* 0x008fe200078e3cff */
[----:B------:R-:W3:Y:S01]  /*0ab0*/  @P2 LDG.E R20, desc[UR18][R28.64+0xd8] ;  /* 0x0000d8121c142981 */ /* 0x000ee2000c1e1900 */
[----:B----4-:R-:W-:-:S03]  /*0ac0*/  @P2 LOP3.LUT R5, R5, R18, RZ, 0x3c, !PT ;  /* 0x0000001205052212 */ /* 0x010fc600078e3cff */
[----:B------:R-:W4:Y:S01]  /*0ad0*/  @P3 LDG.E R15, desc[UR18][R28.64+0xe8] ;  /* 0x0000e8121c0f3981 */ /* 0x000f22000c1e1900 */
[----:B------:R-:W-:-:S03]  /*0ae0*/  @P2 LOP3.LUT R10, R10, R17, RZ, 0x3c, !PT ;  /* 0x000000110a0a2212 */ /* 0x000fc600078e3cff */
        /* <DEDUP_REMOVED lines=8> */
[----:B------:R-:W-:-:S03]  /*0b70*/  @P3 LOP3.LUT R5, R5, R18, RZ, 0x3c, !PT ;  /* 0x0000001205053212 */ /* 0x000fc600078e3cff */
[----:B------:R-:W4:Y:S01]  /*0b80*/  @P4 LDG.E R18, desc[UR18][R28.64+0xf0] ;  /* 0x0000f0121c124981 */ /* 0x000f22000c1e1900 */
[----:B------:R-:W-:-:S03]  /*0b90*/  @P3 LOP3.LUT R10, R10, R17, RZ, 0x3c, !PT ;  /* 0x000000110a0a3212 */ /* 0x000fc600078e3cff */
        /* <DEDUP_REMOVED lines=33> */
[----:B------:R-:W-:-:S04]  /*0db0*/  UIADD3 UR4, UPT, UPT, UR4, 0x10, URZ ;  /* 0x0000001004047890 */ /* 0x000fc8000fffe0ff */
[----:B------:R-:W-:Y:S01]  /*0dc0*/  UISETP.NE.AND UP0, UPT, UR4, 0x20, UPT ;  /* 0x000000200400788c */ /* 0x000fe2000bf05270 */
[----:B------:R-:W-:Y:S02]  /*0dd0*/  @P6 LOP3.LUT R9, R9, R22, RZ, 0x3c, !PT ;  /* 0x0000001609096212 */ /* 0x000fe400078e3cff */
[----:B---3--:R-:W-:Y:S02]  /*0de0*/  @P0 LOP3.LUT R5, R5, R20, RZ, 0x3c, !PT ;  /* 0x0000001405050212 */ /* 0x008fe400078e3cff */
[----:B----4-:R-:W-:Y:S02]  /*0df0*/  @P0 LOP3.LUT R10, R10, R15, RZ, 0x3c, !PT ;  /* 0x0000000f0a0a0212 */ /* 0x010fe400078e3cff */
[----:B------:R-:W-:Y:S02]  /*0e00*/  @P0 LOP3.LUT R11, R11, R18, RZ, 0x3c, !PT ;  /* 0x000000120b0b0212 */ /* 0x000fe400078e3cff */
[----:B------:R-:W-:Y:S02]  /*0e10*/  @P0 LOP3.LUT R8, R8, R17, RZ, 0x3c, !PT ;  /* 0x0000001108080212 */ /* 0x000fe400078e3cff */
[----:B--2---:R-:W-:Y:S01]  /*0e20*/  @P0 LOP3.LUT R9, R9, R16, RZ, 0x3c, !PT ;  /* 0x0000001009090212 */ /* 0x004fe200078e3cff */
[----:B------:R-:W-:Y:S05]  /*0e30*/  BRA.U UP0, `(.L_x_41) ;  /* 0xfffffff5004c7547 */ /* 0x000fea000b83ffff */
[----:B------:R-:W-:-:S04]  /*0e40*/  IADD3 R26, PT, PT, R26, 0x1, RZ ;  /* 0x000000011a1a7810 */ /* 0x000fc80007ffe0ff */
[----:B------:R-:W-:-:S13]  /*0e50*/  ISETP.NE.AND P0, PT, R26, 0x5, PT ;  /* 0x000000051a00780c */ /* 0x000fda0003f05270 */
[----:B------:R-:W-:Y:S05]  /*0e60*/  @P0 BRA `(.L_x_42) ;  /* 0xfffffff400300947 */ /* 0x000fea000383ffff */
[----:B------:R0:W-:Y:S01]  /*0e70*/  STL [R1+0x34], R5 ;  /* 0x0000340501007387 */ /* 0x0001e20000100800 */
[----:B------:R-:W-:-:S03]  /*0e80*/  ISETP.NE.U32.AND P0, PT, R14, 0x1, PT ;  /* 0x000000010e00780c */ /* 0x000fc60003f05070 */
[----:B------:R0:W-:Y:S01]  /*0e90*/  STL.64 [R1+0x38], R10 ;  /* 0x0000380a01007387 */ /* 0x0001e20000100a00 */
[----:B------:R-:W-:-:S03]  /*0ea0*/  ISETP.NE.AND.EX P0, PT, RZ, RZ, PT, P0 ;  /* 0x000000ffff00720c */ /* 0x000fc60003f05300 */
[----:B------:R0:W-:Y:S10]  /*0eb0*/  STL.64 [R1+0x40], R8 ;  /* 0x0000400801007387 */ /* 0x0001f40000100a00 */
[----:B------:R-:W-:Y:S05]  /*0ec0*/  @!P0 BRA `(.L_x_40) ;  /* 0x0000001800048947 */ /* 0x000fea0003800000 */
[----:B------:R-:W-:Y:S01]  /*0ed0*/  UMOV UR5, URZ ;  /* 0x000000ff00057c82 */ /* 0x000fe20008000000 */
[----:B------:R-:W-:Y:S01]  /*0ee0*/  UMOV UR4, URZ ;  /* 0x000000ff00047c82 */ /* 0x000fe20008000000 */
[----:B------:R-:W-:Y:S01]  /*0ef0*/  IMAD.MOV.U32 R26, RZ, RZ, RZ ;  /* 0x000000ffff1a7224 */ /* 0x000fe200078e00ff */
[----:B0-----:R-:W-:Y:S01]  /*0f00*/  MOV R9, UR5 ;  /* 0x0000000500097c02 */ /* 0x001fe20008000f00 */
[----:B------:R-:W-:Y:S01]  /*0f10*/  IMAD.MOV.U32 R5, RZ, RZ, RZ ;  /* 0x000000ffff057224 */ /* 0x000fe200078e00ff */
[----:B------:R-:W-:Y:S01]  /*0f20*/  MOV R11, UR5 ;  /* 0x00000005000b7c02 */ /* 0x000fe20008000f00 */
[----:B------:R-:W-:Y:S01]  /*0f30*/  IMAD.U32 R8, RZ, RZ, UR4 ;  /* 0x00000004ff087e24 */ /* 0x000fe2000f8e00ff */
[----:B------:R-:W-:-:S07]  /*0f40*/  MOV R10, UR4 ;  /* 0x00000004000a7c02 */ /* 0x000fce0008000f00 */
.L_x_44:
[----:B------:R-:W-:-:S06]  /*0f50*/  LEA R3, R26, R1, 0x2 ;  /* 0x000000011a037211 */ /* 0x000fcc00078e10ff */
[----:B------:R-:W5:Y:S01]  /*0f60*/  LDL R3, [R3+0x34] ;  /* 0x0000340003037983 */ /* 0x000f620000100800 */
[----:B------:R-:W-:Y:S01]  /*0f70*/  SHF.L.U32 R2, R26, 0x5, RZ ;  /* 0x000000051a027819 */ /* 0x000fe200000006ff */
[----:B------:R-:W-:-:S06]  /*0f80*/  UMOV UR4, URZ ;  /* 0x000000ff00047c82 */ /* 0x000fcc0008000000 */
.L_x_43:
        /* <DEDUP_REMOVED lines=181> */
[----:B------:R-:W-:Y:S05]  /*1ae0*/  @P0 BRA `(.L_x_40) ;  /* 0x0000000800fc0947 */ /* 0x000fea0003800000 */
[----:B------:R-:W-:Y:S01]  /*1af0*/  UMOV UR5, URZ ;  /* 0x000000ff00057c82 */ /* 0x000fe20008000000 */
[----:B------:R-:W-:Y:S01]  /*1b00*/  UMOV UR4, URZ ;  /* 0x000000ff00047c82 */ /* 0x000fe20008000000 */
[----:B------:R-:W-:Y:S01]  /*1b10*/  IMAD.MOV.U32 R19, RZ, RZ, RZ ;  /* 0x000000ffff137224 */ /* 0x000fe200078e00ff */
[----:B-1----:R-:W-:Y:S01]  /*1b20*/  MOV R9, UR5 ;  /* 0x0000000500097c02 */ /* 0x002fe20008000f00 */
[----:B------:R-:W-:Y:S01]  /*1b30*/  IMAD.MOV.U32 R5, RZ, RZ, RZ ;  /* 0x000000ffff057224 */ /* 0x000fe200078e00ff */
[----:B------:R-:W-:Y:S01]  /*1b40*/  MOV R11, UR5 ;  /* 0x00000005000b7c02 */ /* 0x000fe20008000f00 */
[----:B------:R-:W-:Y:S01]  /*1b50*/  IMAD.U32 R8, RZ, RZ, UR4 ;  /* 0x00000004ff087e24 */ /* 0x000fe2000f8e00ff */
[----:B------:R-:W-:-:S07]  /*1b60*/  MOV R10, UR4 ;  /* 0x00000004000a7c02 */ /* 0x000fce0008000f00 */
.L_x_46:
[----:B------:R-:W-:-:S06]  /*1b70*/  LEA R3, R19, R1, 0x2 ;  /* 0x0000000113037211 */ /* 0x000fcc00078e10ff */
[----:B------:R-:W5:Y:S01]  /*1b80*/  LDL R3, [R3+0x34] ;  /* 0x0000340003037983 */ /* 0x000f620000100800 */
[----:B------:R-:W-:Y:S01]  /*1b90*/  SHF.L.U32 R2, R19, 0x5, RZ ;  /* 0x0000000513027819 */ /* 0x000fe200000006ff */
[----:B------:R-:W-:-:S06]  /*1ba0*/  UMOV UR4, URZ ;  /* 0x000000ff00047c82 */ /* 0x000fcc0008000000 */
.L_x_45:
        /* <DEDUP_REMOVED lines=12> */
[----:B------:R-:W4:Y:S04]  /*1c70*/  @!P0 LDG.E R15, desc[UR18][R22.64+0xc] ;  /* 0x00000c12160f8981 */ /* 0x000f28000c1e1900 */
        /* <DEDUP_REMOVED lines=10> */
[----:B------:R-:W4:Y:S01]  /*1d20*/  @P1 LDG.E R17, desc[UR18][R22.64+0x18] ;  /* 0x0000181216111981 */ /* 0x000f22000c1e1900 */
[----:B------:R-:W-:-:S03]  /*1d30*/  @!P0 LOP3.LUT R8, R8, R15, RZ, 0x3c, !PT ;  /* 0x0000000f08088212 */ /* 0x000fc600078e3cff */
[----:B------:R-:W4:Y:S01]  /*1d40*/  @P1 LDG.E R15, desc[UR18][R22.64+0x20] ;  /* 0x00002012160f1981 */ /* 0x000f22000c1e1900 */
[----:B--2---:R-:W-:-:S03]  /*1d50*/  @!P0 LOP3.LUT R11, R11, R20, RZ, 0x3c, !PT ;  /* 0x000000140b0b8212 */ /* 0x004fc600078e3cff */
[----:B------:R-:W2:Y:S01]  /*1d60*/  @P1 LDG.E R20, desc[UR18][R22.64+0x14] ;  /* 0x0000141216141981 */ /* 0x000ea2000c1e1900 */
[----:B---3--:R-:W-:-:S03]  /*1d70*/  @P4 LOP3.LUT R9, R9, R18, RZ, 0x3c, !PT ;  /* 0x0000001209094212 */ /* 0x008fc600078e3cff */
[----:B------:R-:W3:Y:S01]  /*1d80*/  @P1 LDG.E R18, desc[UR18][R22.64+0x1c] ;  /* 0x00001c1216121981 */ /* 0x000ee2000c1e1900 */
[----:B----4-:R-:W-:-:S03]  /*1d90*/  @P5 LOP3.LUT R9, R9, R16, RZ, 0x3c, !PT ;  /* 0x0000001009095212 */ /* 0x010fc600078e3cff */
[----:B------:R-:W4:Y:S01]  /*1da0*/  @P6 LDG.E R16, desc[UR18][R22.64+0x88] ;  /* 0x0000881216106981 */ /* 0x000f22000c1e1900 */
[----:B------:R-:W-:Y:S02]  /*1db0*/  @!P0 LOP3.LUT R5, R5, R28, RZ, 0x3c, !PT ;  /* 0x0000001c05058212 */ /* 0x000fe400078e3cff */
[----:B------:R-:W-:Y:S02]  /*1dc0*/  @P1 LOP3.LUT R10, R10, R17, RZ, 0x3c, !PT ;  /* 0x000000110a0a1212 */ /* 0x000fe400078e3cff */
        /* <DEDUP_REMOVED lines=13> */
[----:B--2---:R-:W-:Y:S02]  /*1ea0*/  @P2 LOP3.LUT R5, R5, R20, RZ, 0x3c, !PT ;  /* 0x0000001405052212 */ /* 0x004fe400078e3cff */
[----:B---3--:R-:W-:Y:S01]  /*1eb0*/  @P2 LOP3.LUT R11, R11, R18, RZ, 0x3c, !PT ;  /* 0x000000120b0b2212 */ /* 0x008fe200078e3cff */
[----:B------:R-:W2:Y:S01]  /*1ec0*/  @P4 LDG.E R20, desc[UR18][R22.64+0x58] ;  /* 0x0000581216144981 */ /* 0x000ea2000c1e1900 */
[----:B----4-:R-:W-:-:S03]  /*1ed0*/  @P3 LOP3.LUT R5, R5, R16, RZ, 0x3c, !PT ;  /* 0x0000001005053212 */ /* 0x010fc600078e3cff */
[----:B------:R-:W3:Y:S04]  /*1ee0*/  @P3 LDG.E R18, desc[UR18][R22.64+0x44] ;  /* 0x0000441216123981 */ /* 0x000ee8000c1e1900 */
[----:B------:R-:W4:Y:S01]  /*1ef0*/  @P4 LDG.E R16, desc[UR18][R22.64+0x50] ;  /* 0x0000501216104981 */ /* 0x000f22000c1e1900 */
[----:B------:R-:W-:Y:S02]  /*1f00*/  @P3 LOP3.LUT R10, R10, R27, RZ, 0x3c, !PT ;  /* 0x0000001b0a0a3212 */ /* 0x000fe400078e3cff */
[----:B------:R-:W-:Y:S01]  /*1f10*/  @P3 LOP3.LUT R8, R8, R17, RZ, 0x3c, !PT ;  /* 0x0000001108083212 */ /* 0x000fe200078e3cff */
[----:B------:R-:W2:Y:S01]  /*1f20*/  @P5 LDG.E R27, desc[UR18][R22.64+0x70] ;  /* 0x00007012161b5981 */ /* 0x000ea2000c1e1900 */
[----:B------:R-:W-:-:S03]  /*1f30*/  @P4 LOP3.LUT R10, R10, R15, RZ, 0x3c, !PT ;  /* 0x0000000f0a0a4212 */ /* 0x000fc600078e3cff */
[----:B------:R-:W2:Y:S04]  /*1f40*/  @P4 LDG.E R17, desc[UR18][R22.64+0x5c] ;  /* 0x00005c1216114981 */ /* 0x000ea8000c1e1900 */
[----:B------:R-:W2:Y:S01]  /*1f50*/  @P5 LDG.E R15, desc[UR18][R22.64+0x68] ;  /* 0x00006812160f5981 */ /* 0x000ea2000c1e1900 */
[----:B---3--:R-:W-:-:S03]  /*1f60*/  @P3 LOP3.LUT R11, R11, R18, RZ, 0x3c, !PT ;  /* 0x000000120b0b3212 */ /* 0x008fc600078e3cff */
[----:B------:R-:W3:Y:S01]  /*1f70*/  @P5 LDG.E R18, desc[UR18][R22.64+0x64] ;  /* 0x0000641216125981 */ /* 0x000ee2000c1e1900 */
[----:B----4-:R-:W-:-:S03]  /*1f80*/  @P4 LOP3.LUT R5, R5, R16, RZ, 0x3c, !PT ;  /* 0x0000001005054212 */ /* 0x010fc600078e3cff */
[----:B------:R-:W4:Y:S01]  /*1f90*/  @P5 LDG.E R16, desc[UR18][R22.64+0x6c] ;  /* 0x00006c1216105981 */ /* 0x000f22000c1e1900 */
[----:B--2---:R-:W-:Y:S02]  /*1fa0*/  @P4 LOP3.LUT R11, R11, R20, RZ, 0x3c, !PT ;  /* 0x000000140b0b4212 */ /* 0x004fe400078e3cff */
[----:B------:R-:W-:Y:S02]  /*1fb0*/  @P4 LOP3.LUT R8, R8, R17, RZ, 0x3c, !PT ;  /* 0x0000001108084212 */ /* 0x000fe400078e3cff */
        /* <DEDUP_REMOVED lines=8> */
[----:B------:R-:W-:Y:S02]  /*2040*/  @P5 LOP3.LUT R8, R8, R27, RZ, 0x3c, !PT ;  /* 0x0000001b08085212 */ /* 0x000fe400078e3cff */
[----:B--2---:R-:W-:Y:S02]  /*2050*/  @P6 LOP3.LUT R10, R10, R17, RZ, 0x3c, !PT ;  /* 0x000000110a0a6212 */ /* 0x004fe400078e3cff */
[----:B------:R-:W-:-:S07]  /*2060*/  @P6 LOP3.LUT R8, R8, R15, RZ, 0x3c, !PT ;  /* 0x0000000f08086212 */ /* 0x000fce00078e3cff */
[----:B------:R-:W2:Y:S04]  /*2070*/  @P0 LDG.E R20, desc[UR18][R22.64+0x8c] ;  /* 0x00008c1216140981 */ /* 0x000ea8000c1e1900 */
        /* <DEDUP_REMOVED lines=26> */
[----:B------:R-:W-:Y:S02]  /*2220*/  @P0 LOP3.LUT R9, R9, R20, RZ, 0x3c, !PT ;  /* 0x0000001409090212 */ /* 0x000fe400078e3cff */
[----:B------:R-:W-:Y:S01]  /*2230*/  LOP3.LUT P0, RZ, R14, 0x8000, RZ, 0xc0, !PT ;  /* 0x000080000eff7812 */ /* 0x000fe2000780c0ff */
        /* <DEDUP_REMOVED lines=8> */
[----:B------:R-:W-:Y:S02]  /*22c0*/  @P1 LOP3.LUT R8, R8, R27, RZ, 0x3c, !PT ;  /* 0x0000001b08081212 */ /* 0x000fe400078e3cff */
[----:B------:R-:W-:Y:S01]  /*22d0*/  @P2 LOP3.LUT R10, R10, R17, RZ, 0x3c, !PT ;  /* 0x000000110a0a2212 */ /* 0x000fe200078e3cff */
[----:B------:R-:W4:Y:S04]  /*22e0*/  @P4 LDG.E R27, desc[UR18][R22.64+0xf4] ;  /* 0x0000f412161b4981 */ /* 0x000f28000c1e1900 */
        /* <DEDUP_REMOVED lines=23> */
[----:B------:R-:W4:Y:S01]  /*2460*/  @P0 LDG.E R27, desc[UR18][R22.64+0x138] ;  /* 0x00013812161b0981 */ /* 0x000f22000c1e1900 */
[----:B------:R-:W-:-:S03]  /*2470*/  @P4 LOP3.LUT R8, R8, R17, RZ, 0x3c, !PT ;  /* 0x0000001108084212 */ /* 0x000fc600078e3cff */
        /* <DEDUP_REMOVED lines=22> */
[----:B------:R-:W-:-:S04]  /*25e0*/  UIADD3 UR4, UPT, UPT, UR4, 0x10, URZ ;  /* 0x0000001004047890 */ /* 0x000fc8000fffe0ff */
[----:B------:R-:W-:Y:S01]  /*25f0*/  UISETP.NE.AND UP0, UPT, UR4, 0x20, UPT ;  /* 0x000000200400788c */ /* 0x000fe2000bf05270 */
[----:B------:R-:W-:Y:S02]  /*2600*/  @P6 LOP3.LUT R9, R9, R20, RZ, 0x3c, !PT ;  /* 0x0000001409096212 */ /* 0x000fe400078e3cff */
[----:B------:R-:W-:Y:S02]  /*2610*/  @P6 LOP3.LUT R8, R8, R17, RZ, 0x3c, !PT ;  /* 0x0000001108086212 */ /* 0x000fe400078e3cff */
[----:B------:R-:W-:Y:S02]  /*2620*/  @P0 LOP3.LUT R9, R9, R14, RZ, 0x3c, !PT ;  /* 0x0000000e09090212 */ /* 0x000fe400078e3cff */
[----:B------:R-:W-:Y:S02]  /*2630*/  @P0 LOP3.LUT R8, R8, R27, RZ, 0x3c, !PT ;  /* 0x0000001b08080212 */ /* 0x000fe400078e3cff */
[----:B--2---:R-:W-:Y:S02]  /*2640*/  @P0 LOP3.LUT R5, R5, R18, RZ, 0x3c, !PT ;  /* 0x0000001205050212 */ /* 0x004fe400078e3cff */
[----:B---3--:R-:W-:-:S02]  /*2650*/  @P0 LOP3.LUT R10, R10, R15, RZ, 0x3c, !PT ;  /* 0x0000000f0a0a0212 */ /* 0x008fc400078e3cff */
[----:B----4-:R-:W-:Y:S01]  /*2660*/  @P0 LOP3.LUT R11, R11, R16, RZ, 0x3c, !PT ;  /* 0x000000100b0b0212 */ /* 0x010fe200078e3cff */
[----:B------:R-:W-:Y:S05]  /*2670*/  BRA.U UP0, `(.L_x_45) ;  /* 0xfffffff5004c7547 */ /* 0x000fea000b83ffff */
[----:B------:R-:W-:-:S04]  /*2680*/  IADD3 R19, PT, PT, R19, 0x1, RZ ;  /* 0x0000000113137810 */ /* 0x000fc80007ffe0ff */
[----:B------:R-:W-:-:S13]  /*2690*/  ISETP.NE.AND P0, PT, R19, 0x5, PT ;  /* 0x000000051300780c */ /* 0x000fda0003f05270 */
[----:B------:R-:W-:Y:S05]  /*26a0*/  @P0 BRA `(.L_x_46) ;  /* 0xfffffff400300947 */ /* 0x000fea000383ffff */
[----:B------:R2:W-:Y:S04]  /*26b0*/  STL [R1+0x34], R5 ;  /* 0x0000340501007387 */ /* 0x0005e80000100800 */
[----:B------:R2:W-:Y:S04]  /*26c0*/  STL.64 [R1+0x38], R10 ;  /* 0x0000380a01007387 */ /* 0x0005e80000100a00 */
[----:B------:R2:W-:Y:S02]  /*26d0*/  STL.64 [R1+0x40], R8 ;  /* 0x0000400801007387 */ /* 0x0005e40000100a00 */
.L_x_40:
[----:B------:R-:W-:Y:S05]  /*26e0*/  BSYNC.RECONVERGENT B0 ;  /* 0x0000000000007941 */ /* 0x000fea0003800200 */
.L_x_39:
[----:B------:R-:W-:Y:S01]  /*26f0*/  ISETP.GT.U32.AND P0, PT, R7, 0x3, PT ;  /* 0x000000030700780c */ /* 0x000fe20003f04070 */
[----:B------:R-:W-:Y:S01]  /*2700*/  VIADD R21, R21, 0x1 ;  /* 0x0000000115157836 */ /* 0x000fe20000000000 */
[--C-:B------:R-:W-:Y:S02]  /*2710*/  SHF.R.U64 R7, R7, 0x2, R6.reuse ;  /* 0x0000000207077819 */ /* 0x100fe40000001206 */
[----:B------:R-:W-:Y:S02]  /*2720*/  ISETP.GT.U32.AND.EX P0, PT, R6, RZ, PT, P0 ;  /* 0x000000ff0600720c */ /* 0x000fe40003f04100 */
[----:B------:R-:W-:-:S11]  /*2730*/  SHF.R.U32.HI R6, RZ, 0x2, R6 ;  /* 0x00000002ff067819 */ /* 0x000fd60000011606 */
[----:B------:R-:W-:Y:S05]  /*2740*/  @P0 BRA `(.L_x_47) ;  /* 0xffffffd800cc0947 */ /* 0x000fea000383ffff */
.L_x_38:
[----:B------:R-:W-:Y:S05]  /*2750*/  BSYNC.RECONVERGENT B1 ;  /* 0x0000000000017941 */ /* 0x000fea0003800200 */
.L_x_37:
[----:B------:R-:W3:Y:S02]  /*2760*/  LDCU.64 UR4, c[0x0][0x388] ;  /* 0x00007100ff0477ac */ /* 0x000ee40008000a00 */
[----:B---3--:R-:W-:-:S04]  /*2770*/  ISETP.GE.U32.AND P0, PT, R13, UR4, PT ;  /* 0x000000040d007c0c */ /* 0x008fc8000bf06070 */
[----:B------:R-:W-:-:S13]  /*2780*/  ISETP.GE.U32.AND.EX P0, PT, R12, UR5, PT, P0 ;  /* 0x000000050c007c0c */ /* 0x000fda000bf06100 */
[----:B------:R-:W-:Y:S05]  /*2790*/  @P0 EXIT ;  /* 0x000000000000094d */ /* 0x000fea0003800000 */
[----:B------:R-:W3:Y:S01]  /*27a0*/  LDC.64 R2, c[0x0][0x398] ;  /* 0x0000e600ff027b82 */ /* 0x000ee20000000a00 */
[----:B------:R-:W4:Y:S01]  /*27b0*/  LDCU.64 UR16, c[0x0][0x3a8] ;  /* 0x00007500ff1077ac */ /* 0x000f220008000a00 */
[----:B------:R-:W-:Y:S01]  /*27c0*/  BSSY.RECONVERGENT B3, `(.L_x_48) ;  /* 0x0000088000037945 */ /* 0x000fe20003800200 */
[----:B------:R-:W5:Y:S05]  /*27d0*/  LDCU UR12, c[0x0][0x370] ;  /* 0x00006e00ff0c77ac */ /* 0x000f6a0008000800 */
[----:B------:R-:W0:Y:S01]  /*27e0*/  LDC.64 R6, c[0x0][0x398] ;  /* 0x0000e600ff067b82 */ /* 0x000e220000000a00 */
[----:B------:R-:W1:Y:S01]  /*27f0*/  LDCU UR11, c[0x0][0x3a0] ;  /* 0x00007400ff0b77ac */ /* 0x000e620008000800 */
[----:B------:R-:W0:Y:S01]  /*2800*/  LDCU.64 UR14, c[0x0][0x3a8] ;  /* 0x00007500ff0e77ac */ /* 0x000e220008000a00 */
[----:B------:R-:W0:Y:S01]  /*2810*/  LDCU UR10, c[0x0][0x3b0] ;  /* 0x00007600ff0a77ac */ /* 0x000e220008000800 */
[----:B----4-:R-:W-:Y:S01]  /*2820*/  DSETP.LT.AND P0, PT, RZ, UR16, PT ;  /* 0x00000010ff007e2a */ /* 0x010fe2000bf01000 */
[----:B------:R-:W4:Y:S01]  /*2830*/  LDCU UR9, c[0x0][0x3b4] ;  /* 0x00007680ff0977ac */ /* 0x000f220008000800 */
[----:B-----5:R-:W-:-:S02]  /*2840*/  IMAD R16, R0, UR12, RZ ;  /* 0x0000000c00107c24 */ /* 0x020fc4000f8e02ff */
[----:B---3--:R-:W-:Y:S01]  /*2850*/  FADD R14, -R2, R3 ;  /* 0x00000003020e7221 */ /* 0x008fe20000000100 */
[----:B------:R-:W3:Y:S01]  /*2860*/  LDCU UR8, c[0x0][0x3b8] ;  /* 0x00007700ff0877ac */ /* 0x000ee20008000800 */
[----:B------:R-:W0:Y:S01]  /*2870*/  LDCU.128 UR4, c[0x0][0x380] ;  /* 0x00007000ff0477ac */ /* 0x000e220008000c00 */
[----:B-1--4-:R-:W-:-:S11]  /*2880*/  UISETP.GE.AND UP0, UPT, UR11, URZ, UPT ;  /* 0x000000ff0b00728c */ /* 0x012fd6000bf06270 */
.L_x_57:
[-C--:B------:R-:W-:Y:S01]  /*2890*/  MOV R15, R10.reuse ;  /* 0x0000000a000f7202 */ /* 0x080fe20000000f00 */
[----:B------:R-:W-:Y:S01]  /*28a0*/  BSSY.RECONVERGENT B2, `(.L_x_49) ;  /* 0x0000070000027945 */ /* 0x000fe20003800200 */
[----:B------:R-:W-:Y:S01]  /*28b0*/  MOV R17, R10 ;  /* 0x0000000a00117202 */ /* 0x000fe20000000f00 */
[----:B------:R-:W-:Y:S01]  /*28c0*/  IMAD.MOV.U32 R20, RZ, RZ, R9 ;  /* 0x000000ffff147224 */ /* 0x000fe200078e0009 */
[----:B------:R-:W-:Y:S01]  /*28d0*/  MOV R19, R8 ;  /* 0x0000000800137202 */ /* 0x000fe20000000f00 */
[----:B------:R-:W-:Y:S01]  /*28e0*/  IMAD.MOV.U32 R18, RZ, RZ, R11 ;  /* 0x000000ffff127224 */ /* 0x000fe200078e000b */
[----:B01----:R-:W-:Y:S06]  /*28f0*/  @!P0 BRA `(.L_x_50) ;  /* 0x0000000000608947 */ /* 0x003fec0003800000 */
[----:B------:R-:W-:Y:S01]  /*2900*/  SHF.R.U32.HI R18, RZ, 0x2, R5 ;  /* 0x00000002ff127819 */ /* 0x000fe20000011605 */
[----:B0-2---:R-:W-:Y:S01]  /*2910*/  IMAD.MOV.U32 R10, RZ, RZ, R11 ;  /* 0x000000ffff0a7224 */ /* 0x005fe200078e000b */
[----:B------:R-:W-:Y:S01]  /*2920*/  IADD3 R4, PT, PT, R4, 0x587c5, RZ ;  /* 0x000587c504047810 */ /* 0x000fe20007ffe0ff */
[----:B------:R-:W-:Y:S01]  /*2930*/  IMAD.MOV.U32 R11, RZ, RZ, R8 ;  /* 0x000000ffff0b7224 */ /* 0x000fe200078e0008 */
[----:B------:R-:W-:Y:S01]  /*2940*/  LOP3.LUT R5, R18, R5, RZ, 0x3c, !PT ;  /* 0x0000000512057212 */ /* 0x000fe200078e3cff */
[----:B------:R-:W-:Y:S01]  /*2950*/  HFMA2 R3, -RZ, RZ, 0.1171875, 0 ;  /* 0x2f800000ff037431 */ /* 0x000fe200000001ff */
[----:B------:R-:W-:Y:S01]  /*2960*/  MOV R8, R9 ;  /* 0x0000000900087202 */ /* 0x000fe20000000f00 */
[----:B------:R-:W-:Y:S02]  /*2970*/  IMAD.MOV.U32 R21, RZ, RZ, 0x7fc00000 ;  /* 0x7fc00000ff157424 */ /* 0x000fe400078e00ff */
[C---:B------:R-:W-:Y:S02]  /*2980*/  IMAD.SHL.U32 R18, R5.reuse, 0x2, RZ ;  /* 0x0000000205127824 */ /* 0x040fe400078e00ff */
[----:B------:R-:W-:Y:S05]  /*2990*/  IMAD.SHL.U32 R17, R8, 0x10, RZ ;  /* 0x0000001008117824 */ /* 0x000fea00078e00ff */
[----:B------:R-:W-:Y:S01]  /*29a0*/  LOP3.LUT R17, R5, R18, R17, 0x96, !PT ;  /* 0x0000001205117212 */ /* 0x000fe200078e9611 */
[----:B------:R-:W-:Y:S03]  /*29b0*/  IMAD.MOV.U32 R5, RZ, RZ, R15 ;  /* 0x000000ffff057224 */ /* 0x000fe600078e000f */
[----:B------:R-:W-:Y:S02]  /*29c0*/  LOP3.LUT R9, R17, R8, RZ, 0x3c, !PT ;  /* 0x0000000811097212 */ /* 0x000fe400078e3cff */
[----:B------:R-:W-:Y:S02]  /*29d0*/  MOV R17, R10 ;  /* 0x0000000a00117202 */ /* 0x000fe40000000f00 */
[----:B------:R-:W-:Y:S01]  /*29e0*/  MOV R20, R9 ;  /* 0x0000000900147202 */ /* 0x000fe20000000f00 */
[----:B------:R-:W-:Y:S05]  /*29f0*/  IMAD.IADD R2, R9, 0x1, R4 ;  /* 0x0000000109027824 */ /* 0x000fea00078e0204 */
[----:B------:R-:W-:Y:S05]  /*2a00*/  I2FP.F32.U32 R2, R2 ;  /* 0x0000000200027245 */ /* 0x000fea0000201000 */
[----:B------:R-:W-:Y:S04]  /*2a10*/  FFMA R0, R2, R3, 1.1641532182693481445e-10 ;  /* 0x2f00000002007423 */ /* 0x000fe80000000003 */
[----:B------:R-:W0:Y:S02]  /*2a20*/  F2F.F64.F32 R18, R0 ;  /* 0x0000000000127310 */ /* 0x000e240000201800 */
[----:B0-----:R-:W-:Y:S01]  /*2a30*/  DSETP.GEU.AND P1, PT, R18, UR14, PT ;  /* 0x0000000e12007e2a */ /* 0x001fe2000bf2e000 */
[----:B------:R-:W-:Y:S01]  /*2a40*/  MOV R18, R11 ;  /* 0x0000000b00127202 */ /* 0x000fe20000000f00 */
[----:B------:R-:W-:Y:S11]  /*2a50*/  IMAD.MOV.U32 R19, RZ, RZ, R8 ;  /* 0x000000ffff137224 */ /* 0x000ff600078e0008 */
[----:B------:R-:W-:Y:S01]  /*2a60*/  @!UPT UIADD3 URZ, UPT, UPT, URZ, URZ, URZ ;  /* 0x000000fffffff290 */ /* 0x000fe2000fffe0ff */
[----:B------:R-:W-:Y:S05]  /*2a70*/  @!P1 BRA `(.L_x_51) ;  /* 0x0000000400489947 */ /* 0x000fea0003800000 */
.L_x_50:
[----:B0-2---:R-:W-:Y:S02]  /*2a80*/  SHF.R.U32.HI R10, RZ, 0x2, R5 ;  /* 0x00000002ff0a7819 */ /* 0x005fe40000011605 */
[----:B------:R-:W-:Y:S02]  /*2a90*/  IADD3 R4, PT, PT, R4, 0x587c5, RZ ;  /* 0x000587c504047810 */ /* 0x000fe40007ffe0ff */
[----:B------:R-:W-:Y:S01]  /*2aa0*/  LOP3.LUT R11, R10, R5, RZ, 0x3c, !PT ;  /* 0x000000050a0b7212 */ /* 0x000fe200078e3cff */
[----:B------:R-:W-:Y:S01]  /*2ab0*/  IMAD.SHL.U32 R10, R20, 0x10, RZ ;  /* 0x00000010140a7824 */ /* 0x000fe200078e00ff */
[----:B------:R-:W-:Y:S03]  /*2ac0*/  MOV R3, 0x2f800000 ;  /* 0x2f80000000037802 */ /* 0x000fe60000000f00 */
[C---:B------:R-:W-:Y:S05]  /*2ad0*/  IMAD.SHL.U32 R5, R11.reuse, 0x2, RZ ;  /* 0x000000020b057824 */ /* 0x040fea00078e00ff */
[----:B------:R-:W-:Y:S04]  /*2ae0*/  LOP3.LUT R5, R11, R5, R10, 0x96, !PT ;  /* 0x000000050b057212 */ /* 0x000fe800078e960a */
[----:B------:R-:W-:Y:S05]  /*2af0*/  LOP3.LUT R9, R5, R20, RZ, 0x3c, !PT ;  /* 0x0000001405097212 */ /* 0x000fea00078e3cff */
[----:B------:R-:W-:Y:S05]  /*2b00*/  IMAD.IADD R2, R9, 0x1, R4 ;  /* 0x0000000109027824 */ /* 0x000fea00078e0204 */
[----:B------:R-:W-:Y:S05]  /*2b10*/  I2FP.F32.U32 R2, R2 ;  /* 0x0000000200027245 */ /* 0x000fea0000201000 */
[----:B------:R-:W-:Y:S04]  /*2b20*/  FFMA R0, R2, R3, 1.1641532182693481445e-10 ;  /* 0x2f00000002007423 */ /* 0x000fe80000000003 */
[----:B------:R-:W-:Y:S04]  /*2b30*/  FFMA R15, -R0, R6, R7 ;  /* 0x00000006000f7223 */ /* 0x000fe80000000107 */
[----:B------:R-:W-:Y:S01]  /*2b40*/  IMAD.MOV.U32 R21, RZ, RZ, R15 ;  /* 0x000000ffff157224 */ /* 0x000fe200078e000f */
[----:B------:R-:W-:Y:S06]  /*2b50*/  BRA.U !UP0, `(.L_x_52) ;  /* 0x0000000108b07547 */ /* 0x000fec000b800000 */
[----:B------:R-:W-:Y:S01]  /*2b60*/  FMUL R3, R15, UR10 ;  /* 0x0000000a0f037c20 */ /* 0x000fe20008400000 */
[----:B------:R-:W-:Y:S01]  /*2b70*/  HFMA2 R15, -RZ, RZ, -448, 0 ;  /* 0xdf000000ff0f7431 */ /* 0x000fe200000001ff */
[----:B------:R-:W-:Y:S03]  /*2b80*/  BSSY.RECONVERGENT B1, `(.L_x_53) ;  /* 0x0000028000017945 */ /* 0x000fe60003800200 */
[----:B------:R-:W-:Y:S11]  /*2b90*/  FSETP.NAN.AND P1, PT, |R3|, |R3|, PT ;  /* 0x400000030300720b */ /* 0x000ff60003f28200 */
[----:B------:R-:W-:Y:S02]  /*2ba0*/  @!UPT UIADD3 URZ, UPT, UPT, URZ, URZ, URZ ;  /* 0x000000fffffff290 */ /* 0x000fe4000fffe0ff */
[----:B------:R-:W-:Y:S05]  /*2bb0*/  @P1 BRA `(.L_x_54) ;  /* 0x0000000000901947 */ /* 0x000fea0003800000 */
[----:B------:R-:W-:Y:S02]  /*2bc0*/  FSETP.GE.AND P1, PT, R3, 9.22337203685477580800e+18, PT ;  /* 0x5f0000000300780b */ /* 0x000fe40003f26000 */
[----:B------:R-:W-:Y:S11]  /*2bd0*/  MOV R15, 0x5f000000 ;  /* 0x5f000000000f7802 */ /* 0x000ff60000000f00 */
[----:B------:R-:W-:Y:S05]  /*2be0*/  @P1 BRA `(.L_x_54) ;  /* 0x0000000000841947 */ /* 0x000fea0003800000 */
[----:B------:R-:W-:Y:S02]  /*2bf0*/  FSETP.GTU.AND P1, PT, R3, -9.22337203685477580800e+18, PT ;  /* 0xdf0000000300780b */ /* 0x000fe40003f2c000 */
[----:B------:R-:W-:Y:S11]  /*2c00*/  MOV R15, 0xdf000000 ;  /* 0xdf000000000f7802 */ /* 0x000ff60000000f00 */
[----:B------:R-:W-:Y:S05]  /*2c10*/  @!P1 BRA `(.L_x_54) ;  /* 0x0000000000789947 */ /* 0x000fea0003800000 */
[----:B------:R-:W-:Y:S01]  /*2c20*/  IMAD.MOV.U32 R11, RZ, RZ, RZ ;  /* 0x000000ffff0b7224 */ /* 0x000fe200078e00ff */
[----:B------:R-:W-:Y:S01]  /*2c30*/  SHF.R.U32.HI R2, RZ, 0x17, R3 ;  /* 0x00000017ff027819 */ /* 0x000fe20000011603 */
[----:B------:R-:W-:Y:S01]  /*2c40*/  HFMA2 R0, -RZ, RZ, 0, 0 ;  /* 0x00000000ff007431 */ /* 0x000fe200000001ff */
[----:B------:R-:W-:Y:S01]  /*2c50*/  BSSY.RECONVERGENT B0, `(.L_x_55) ;  /* 0x0000012000007945 */ /* 0x000fe20003800200 */
[----:B------:R-:W-:Y:S01]  /*2c60*/  IMAD.MOV.U32 R5, RZ, RZ, RZ ;  /* 0x000000ffff057224 */ /* 0x000fe200078e00ff */
[----:B------:R-:W-:Y:S01]  /*2c70*/  LOP3.LUT R2, R2, 0xff, RZ, 0xc0, !PT ;  /* 0x000000ff02027812 */ /* 0x000fe200078ec0ff */
[----:B------:R-:W-:Y:S03]  /*2c80*/  IMAD.MOV.U32 R8, RZ, RZ, RZ ;  /* 0x000000ffff087224 */ /* 0x000fe600078e00ff */
[----:B------:R-:W-:Y:S11]  /*2c90*/  ISETP.GE.U32.AND P1, PT, R2, 0x7e, PT ;  /* 0x0000007e0200780c */ /* 0x000ff60003f26070 */
[----:B------:R-:W-:Y:S02]  /*2ca0*/  @!UPT UIADD3 URZ, UPT, UPT, URZ, URZ, URZ ;  /* 0x000000fffffff290 */ /* 0x000fe4000fffe0ff */
[----:B------:R-:W-:Y:S05]  /*2cb0*/  @!P1 BRA `(.L_x_56) ;  /* 0x00000000002c9947 */ /* 0x000fea0003800000 */
[----:B------:R-:W-:Y:S01]  /*2cc0*/  ISETP.NE.AND P1, PT, R2, 0xbd, PT ;  /* 0x000000bd0200780c */ /* 0x000fe20003f25270 */
[----:B------:R-:W-:Y:S02]  /*2cd0*/  IMAD.SHL.U32 R0, R3, 0x80, RZ ;  /* 0x0000008003007824 */ /* 0x000fe400078e00ff */
[----:B------:R-:W-:Y:S03]  /*2ce0*/  IMAD.MOV.U32 R5, RZ, RZ, RZ ;  /* 0x000000ffff057224 */ /* 0x000fe600078e00ff */
[----:B------:R-:W-:Y:S04]  /*2cf0*/  LOP3.LUT R0, R0, 0x3fffff80, RZ, 0xc0, !PT ;  /* 0x3fffff8000007812 */ /* 0x000fe800078ec0ff */
[----:B------:R-:W-:Y:S03]  /*2d00*/  LOP3.LUT R0, R0, 0x40000000, RZ, 0xfc, !PT ;  /* 0x4000000000007812 */ /* 0x000fe600078efcff */
[C---:B------:R-:W-:Y:S01]  /*2d10*/  @P1 IADD3 R21, PT, PT, -R2.reuse, 0xbd, RZ ;  /* 0x000000bd02151810 */ /* 0x040fe20007ffe1ff */
[----:B------:R-:W-:Y:S03]  /*2d20*/  @P1 VIADD R15, R2, 0xffffff83 ;  /* 0xffffff83020f1836 */ /* 0x000fe60000000000 */
[--C-:B------:R-:W-:Y:S02]  /*2d30*/  @P1 SHF.R.U64 R5, RZ, R21, R0.reuse ;  /* 0x00000015ff051219 */ /* 0x100fe40000001200 */
[--C-:B------:R-:W-:Y:S02]  /*2d40*/  @P1 SHF.L.U64.HI R15, RZ, R15, R0.reuse ;  /* 0x0000000fff0f1219 */ /* 0x100fe40000010200 */
[----:B------:R-:W-:Y:S02]  /*2d50*/  @P1 SHF.R.U32.HI R0, RZ, R21, R0 ;  /* 0x00000015ff001219 */ /* 0x000fe40000011600 */
[----:B------:R-:W-:Y:S02]  /*2d60*/  @P1 SHF.R.U32.HI R8, RZ, 0x1f, R15 ;  /* 0x0000001fff081819 */ /* 0x000fe4000001160f */
.L_x_56:
[----:B---3--:R-:W-:Y:S05]  /*2d70*/  BSYNC.RECONVERGENT B0 ;  /* 0x0000000000007941 */ /* 0x008fea0003800200 */
.L_x_55:
[----:B------:R-:W-:Y:S02]  /*2d80*/  IADD3 R5, P1, PT, R5, R8, RZ ;  /* 0x0000000805057210 */ /* 0x000fe40007f3e0ff */
[----:B------:R-:W-:Y:S03]  /*2d90*/  ISETP.GE.AND P2, PT, R3, RZ, PT ;  /* 0x000000ff0300720c */ /* 0x000fe60003f46270 */
[----:B------:R-:W-:Y:S01]  /*2da0*/  IMAD.X R11, R0, 0x1, R11, P1 ;  /* 0x00000001000b7824 */ /* 0x000fe200008e060b */
[-C--:B------:R-:W-:Y:S04]  /*2db0*/  IADD3 R0, P1, PT, RZ, -R5.reuse, RZ ;  /* 0x80000005ff007210 */ /* 0x080fe80007f3e0ff */
[----:B------:R-:W-:Y:S01]  /*2dc0*/  SEL R22, R0, R5, !P2 ;  /* 0x0000000500167207 */ /* 0x000fe20005000000 */
[----:B------:R-:W-:Y:S05]  /*2dd0*/  IMAD.X R2, RZ, RZ, ~R11, P1 ;  /* 0x000000ffff027224 */ /* 0x000fea00008e0e0b */
[----:B------:R-:W-:Y:S04]  /*2de0*/  SEL R23, R2, R11, !P2 ;  /* 0x0000000b02177207 */ /* 0x000fe80005000000 */
[----:B------:R0:W1:Y:S03]  /*2df0*/  I2F.S64 R15, R22 ;  /* 0x00000016000f7312 */ /* 0x0000660000301400 */
.L_x_54:
[----:B---3--:R-:W-:Y:S05]  /*2e00*/  BSYNC.RECONVERGENT B1 ;  /* 0x0000000000017941 */ /* 0x008fea0003800200 */
.L_x_53:
[----:B-1----:R-:W-:Y:S07]  /*2e10*/  FMUL R21, R15, UR9 ;  /* 0x000000090f157c20 */ /* 0x002fee0008400000 */
.L_x_52:
[----:B------:R-:W-:Y:S01]  /*2e20*/  IMAD.MOV.U32 R8, RZ, RZ, R20 ;  /* 0x000000ffff087224 */ /* 0x000fe200078e0014 */
[----:B------:R-:W-:Y:S01]  /*2e30*/  FSETP.NEU.AND P1, PT, R21, RZ, PT ;  /* 0x000000ff1500720b */ /* 0x000fe20003f2d000 */
[----:B------:R-:W-:Y:S01]  /*2e40*/  IMAD.MOV.U32 R11, RZ, RZ, R19 ;  /* 0x000000ffff0b7224 */ /* 0x000fe200078e0013 */
[----:B------:R-:W-:Y:S01]  /*2e50*/  MOV R10, R18 ;  /* 0x00000012000a7202 */ /* 0x000fe20000000f00 */
[----:B------:R-:W-:Y:S01]  /*2e60*/  IMAD.MOV.U32 R5, RZ, RZ, R17 ;  /* 0x000000ffff057224 */ /* 0x000fe200078e0011 */
[----:B---3--:R-:W-:Y:S11]  /*2e70*/  ISETP.GT.OR P1, PT, RZ, UR8, P1 ;  /* 0x00000008ff007c0c */ /* 0x008ff60008f24670 */
[----:B------:R-:W-:Y:S02]  /*2e80*/  @!UPT UIADD3 URZ, UPT, UPT, URZ, URZ, URZ ;  /* 0x000000fffffff290 */ /* 0x000fe4000fffe0ff */
[----:B------:R-:W-:Y:S05]  /*2e90*/  @P1 BRA `(.L_x_51) ;  /* 0x0000000000401947 */ /* 0x000fea0003800000 */
[C---:B------:R-:W-:Y:S11]  /*2ea0*/  FSETP.GT.AND P3, PT, R15.reuse, RZ, PT ;  /* 0x000000ff0f00720b */ /* 0x040ff60003f64000 */
[----:B------:R-:W-:Y:S02]  /*2eb0*/  @!UPT UIADD3 URZ, UPT, UPT, URZ, URZ, URZ ;  /* 0x000000fffffff290 */ /* 0x000fe4000fffe0ff */
[----:B------:R-:W-:Y:S01]  /*2ec0*/  @P3 MOV R11, R19 ;  /* 0x00000013000b3202 */ /* 0x000fe20000000f00 */
[C---:B------:R-:W-:Y:S01]  /*2ed0*/  @P3 FADD R0, R15.reuse, 1 ;  /* 0x3f8000000f003421 */ /* 0x040fe20000000000 */
[----:B------:R-:W-:Y:S01]  /*2ee0*/  @P3 MOV R5, R17 ;  /* 0x0000001100053202 */ /* 0x000fe20000000f00 */
[----:B------:R-:W-:Y:S01]  /*2ef0*/  @!P3 FADD R15, R15, -1 ;  /* 0xbf8000000f0fb421 */ /* 0x000fe20000000000 */
[----:B------:R-:W-:Y:S02]  /*2f00*/  @P3 IMAD.MOV.U32 R8, RZ, RZ, R20 ;  /* 0x000000ffff083224 */ /* 0x000fe400078e0014 */
[----:B------:R-:W-:Y:S01]  /*2f10*/  @P3 FSETP.GEU.AND P2, PT, R0, R7, PT ;  /* 0x000000070000320b */ /* 0x000fe20003f4e000 */
[----:B------:R-:W-:Y:S01]  /*2f20*/  @P3 IMAD.MOV.U32 R10, RZ, RZ, R18 ;  /* 0x000000ffff0a3224 */ /* 0x000fe200078e0012 */
[----:B------:R-:W-:Y:S01]  /*2f30*/  @!P3 FSETP.GEU.AND P1, PT, R14, R15, PT ;  /* 0x0000000f0e00b20b */ /* 0x000fe20003f2e000 */
[----:B------:R-:W-:Y:S01]  /*2f40*/  @!P3 IMAD.MOV.U32 R8, RZ, RZ, R20 ;  /* 0x000000ffff08b224 */ /* 0x000fe200078e0014 */
[----:B------:R-:W-:Y:S01]  /*2f50*/  @P3 FSEL R21, R0, R7, !P2 ;  /* 0x0000000700153208 */ /* 0x000fe20005000000 */
[----:B------:R-:W-:Y:S01]  /*2f60*/  @!P3 IMAD.MOV.U32 R11, RZ, RZ, R19 ;  /* 0x000000ffff0bb224 */ /* 0x000fe200078e0013 */
[----:B------:R-:W-:Y:S01]  /*2f70*/  @!P3 MOV R10, R18 ;  /* 0x00000012000ab202 */ /* 0x000fe20000000f00 */
[----:B------:R-:W-:Y:S01]  /*2f80*/  @!P3 IMAD.MOV.U32 R5, RZ, RZ, R17 ;  /* 0x000000ffff05b224 */ /* 0x000fe200078e0011 */
[----:B------:R-:W-:Y:S02]  /*2f90*/  @!P3 FSEL R21, R15, R14, !P1 ;  /* 0x0000000e0f15b208 */ /* 0x000fe40004800000 */
.L_x_51:
[----:B---3--:R-:W-:Y:S05]  /*2fa0*/  BSYNC.RECONVERGENT B2 ;  /* 0x0000000000027941 */ /* 0x008fea0003800200 */
.L_x_49:
[C---:B------:R-:W-:Y:S04]  /*2fb0*/  LEA R2, P1, R13.reuse, UR4, 0x2 ;  /* 0x000000040d027c11 */ /* 0x040fe8000f8210ff */
[--C-:B------:R-:W-:Y:S02]  /*2fc0*/  LEA.HI.X R3, R13, UR5, R12.reuse, 0x2, P1 ;  /* 0x000000050d037c11 */ /* 0x100fe400088f140c */
[----:B------:R-:W-:Y:S03]  /*2fd0*/  IADD3 R13, P1, PT, R16, R13, RZ ;  /* 0x0000000d100d7210 */ /* 0x000fe60007f3e0ff */
[----:B------:R1:W-:Y:S02]  /*2fe0*/  STG.E desc[UR18][R2.64], R21 ;  /* 0x0000001502007986 */ /* 0x0003e4000c101912 */
[----:B------:R-:W-:Y:S01]  /*2ff0*/  IMAD.X R12, RZ, RZ, R12, P1 ;  /* 0x000000ffff0c7224 */ /* 0x000fe200008e060c */
[----:B------:R-:W-:Y:S04]  /*3000*/  ISETP.GE.U32.AND P1, PT, R13, UR6, PT ;  /* 0x000000060d007c0c */ /* 0x000fe8000bf26070 */
[----:B------:R-:W-:Y:S11]  /*3010*/  ISETP.GE.U32.AND.EX P1, PT, R12, UR7, PT, P1 ;  /* 0x000000070c007c0c */ /* 0x000ff6000bf26110 */
[----:B------:R-:W-:Y:S02]  /*3020*/  @!UPT UIADD3 URZ, UPT, UPT, URZ, URZ, URZ ;  /* 0x000000fffffff290 */ /* 0x000fe4000fffe0ff */
[----:B------:R-:W-:Y:S05]  /*3030*/  @!P1 BRA `(.L_x_57) ;  /* 0xfffffff800149947 */ /* 0x000fea000383ffff */
[----:B------:R-:W-:Y:S05]  /*3040*/  BSYNC.RECONVERGENT B3 ;  /* 0x0000000000037941 */ /* 0x000fea0003800200 */
.L_x_48:
[----:B------:R-:W-:Y:S05]  /*3050*/  EXIT ;  /* 0x000000000000794d */ /* 0x000fea0003800000 */
.L_x_58:
        /* <DEDUP_REMOVED lines=10> */
.L_x_293:


//--------------------- .text._ZN7cutlass13device_kernelINS_4gemm6kernel13GemmUniversalIN4cute5tupleIJiiiiEEENS1_10collective13CollectiveMmaINS1_42MainloopSm100TmaUmmaWarpSpecializedFastF32ILi8ELi7ELi3ELi4ELi5ELi8ELi1ENS5_IJNS4_1CILi2EEENSA_ILi1EEESC_EEENS4_5SM1004TMEM4LOAD26SM100_TMEM_LOAD_32dp32b32xEEENS5_IJNSA_ILi256EEENSA_ILi128EEENSA_ILi16EEEEEEfNS5_IJlSC_lEEEfSN_NS4_8TiledMMAINS4_8MMA_AtomIJNS4_33SM100_MMA_F16BF16_2x1SM_SS_SCALEDINS_10bfloat16_tESR_fLi256ELi128ELNS4_4UMMA5MajorE0ELST_0ELj8ELNSS_7ScaleInE0ELSU_0EEEEEENS4_6LayoutINS5_IJSC_SC_SC_EEENS5_IJNSA_ILi0EEESZ_SZ_EEEEENS5_IJNS4_10UnderscoreES12_S12_EEEEENS4_13SM90_TMA_LOADENS7_6detail35CollectiveMmaEmulatedLayoutAtomTypeINS4_14ComposedLayoutINS4_7SwizzleILi2ELi4ELi3EEENS4_18smem_ptr_flag_bitsILi32EEENSX_INS5_IJNSA_ILi8EEESL_EEENS5_IJSL_SC_EEEEEEENS18_INS19_ILi1ELi4ELi3EEENS1B_ILi16EEES1G_EEEENS16_29CollectiveMmaEmulatedCopyTypeINS4_9Copy_AtomIJNS4_39AutoVectorizingCopyWithAssumedAlignmentILi128EEEfEEES1Q_EENS4_8identityENS4_23SM90_TMA_LOAD_MULTICASTES1L_NS1M_IS1Q_NS1N_IJS1P_SR_EEEEES1S_EENS_8epilogue10collective18CollectiveEpilogueINS1X_26Sm100NoSmemWarpSpecializedEJNS5_IJSK_SK_EEEfNS5_IJSC_llEEEfS22_NS1X_6thread17LinearCombinationIfLi1EffLNS23_9ScaleType4KindE0ELNS_15FloatRoundStyleE2EfEENSG_27SM100_TMEM_LOAD_32dp32b128xENSA_ILi4EEES2A_EEEvvEEEEvNT_6ParamsE --------------------------
	.section	.text._ZN7cutlass13device_kernelINS_4gemm6kernel13GemmUniversalIN4cute5tupleIJiiiiEEENS1_10collective13CollectiveMmaINS1_42MainloopSm100TmaUmmaWarpSpecializedFastF32ILi8ELi7ELi3ELi4ELi5ELi8ELi1ENS5_IJNS4_1CILi2EEENSA_ILi1EEESC_EEENS4_5SM1004TMEM4LOAD26SM100_TMEM_LOAD_32dp32b32xEEENS5_IJNSA_ILi256EEENSA_ILi128EEENSA_ILi16EEEEEEfNS5_IJlSC_lEEEfSN_NS4_8TiledMMAINS4_8MMA_AtomIJNS4_33SM100_MMA_F16BF16_2x1SM_SS_SCALEDINS_10bfloat16_tESR_fLi256ELi128ELNS4_4UMMA5MajorE0ELST_0ELj8ELNSS_7ScaleInE0ELSU_0EEEEEENS4_6LayoutINS5_IJSC_SC_SC_EEENS5_IJNSA_ILi0EEESZ_SZ_EEEEENS5_IJNS4_10UnderscoreES12_S12_EEEEENS4_13SM90_TMA_LOADENS7_6detail35CollectiveMmaEmulatedLayoutAtomTypeINS4_14ComposedLayoutINS4_7SwizzleILi2ELi4ELi3EEENS4_18smem_ptr_flag_bitsILi32EEENSX_INS5_IJNSA_ILi8EEESL_EEENS5_IJSL_SC_EEEEEEENS18_INS19_ILi1ELi4ELi3EEENS1B_ILi16EEES1G_EEEENS16_29CollectiveMmaEmulatedCopyTypeINS4_9Copy_AtomIJNS4_39AutoVectorizingCopyWithAssumedAlignmentILi128EEEfEEES1Q_EENS4_8identityENS4_23SM90_TMA_LOAD_MULTICASTES1L_NS1M_IS1Q_NS1N_IJS1P_SR_EEEEES1S_EENS_8epilogue10collective18CollectiveEpilogueINS1X_26Sm100NoSmemWarpSpecializedEJNS5_IJSK_SK_EEEfNS5_IJSC_llEEEfS22_NS1X_6thread17LinearCombinationIfLi1EffLNS23_9ScaleType4KindE0ELNS_15FloatRoundStyleE2EfEENSG_27SM100_TMEM_LOAD_32dp32b128xENSA_ILi4EEES2A_EEEvvEEEEvNT_6ParamsE,"ax",@progbits
	.align	128
.text._ZN7cutlass13device_kernelINS_4gemm6kernel13GemmUniversalIN4cute5tupleIJiiiiEEENS1_10collective13CollectiveMmaINS1_42MainloopSm100TmaUmmaWarpSpecializedFastF32ILi8ELi7ELi3ELi4ELi5ELi8ELi1ENS5_IJNS4_1CILi2EEENSA_ILi1EEESC_EEENS4_5SM1004TMEM4LOAD26SM100_TMEM_LOAD_32dp32b32xEEENS5_IJNSA_ILi256EEENSA_ILi128EEENSA_ILi16EEEEEEfNS5_IJlSC_lEEEfSN_NS4_8TiledMMAINS4_8MMA_AtomIJNS4_33SM100_MMA_F16BF16_2x1SM_SS_SCALEDINS_10bfloat16_tESR_fLi256ELi128ELNS4_4UMMA5MajorE0ELST_0ELj8ELNSS_7ScaleInE0ELSU_0EEEEEENS4_6LayoutINS5_IJSC_SC_SC_EEENS5_IJNSA_ILi0EEESZ_SZ_EEEEENS5_IJNS4_10UnderscoreES12_S12_EEEEENS4_13SM90_TMA_LOADENS7_6detail35CollectiveMmaEmulatedLayoutAtomTypeINS4_14ComposedLayoutINS4_7SwizzleILi2ELi4ELi3EEENS4_18smem_ptr_flag_bitsILi32EEENSX_INS5_IJNSA_ILi8EEESL_EEENS5_IJSL_SC_EEEEEEENS18_INS19_ILi1ELi4ELi3EEENS1B_ILi16EEES1G_EEEENS16_29CollectiveMmaEmulatedCopyTypeINS4_9Copy_AtomIJNS4_39AutoVectorizingCopyWithAssumedAlignmentILi128EEEfEEES1Q_EENS4_8identityENS4_23SM90_TMA_LOAD_MULTICASTES1L_NS1M_IS1Q_NS1N_IJS1P_SR_EEEEES1S_EENS_8epilogue10collective18CollectiveEpilogueINS1X_26Sm100NoSmemWarpSpecializedEJNS5_IJSK_SK_EEEfNS5_IJSC_llEEEfS22_NS1X_6thread17LinearCombinationIfLi1EffLNS23_9ScaleType4KindE0ELNS_15FloatRoundStyleE2EfEENSG_27SM100_TMEM_LOAD_32dp32b128xENSA_ILi4EEES2A_EEEvvEEEEvNT_6ParamsE:
        .type           _ZN7cutlass13device_kernelINS_4gemm6kernel13GemmUniversalIN4cute5tupleIJiiiiEEENS1_10collective13CollectiveMmaINS1_42MainloopSm100TmaUmmaWarpSpecializedFastF32ILi8ELi7ELi3ELi4ELi5ELi8ELi1ENS5_IJNS4_1CILi2EEENSA_ILi1EEESC_EEENS4_5SM1004TMEM4LOAD26SM100_TMEM_LOAD_32dp32b32xEEENS5_IJNSA_ILi256EEENSA_ILi128EEENSA_ILi16EEEEEEfNS5_IJlSC_lEEEfSN_NS4_8TiledMMAINS4_8MMA_AtomIJNS4_33SM100_MMA_F16BF16_2x1SM_SS_SCALEDINS_10bfloat16_tESR_fLi256ELi128ELNS4_4UMMA5MajorE0ELST_0ELj8ELNSS_7ScaleInE0ELSU_0EEEEEENS4_6LayoutINS5_IJSC_SC_SC_EEENS5_IJNSA_ILi0EEESZ_SZ_EEEEENS5_IJNS4_10UnderscoreES12_S12_EEEEENS4_13SM90_TMA_LOADENS7_6detail35CollectiveMmaEmulatedLayoutAtomTypeINS4_14ComposedLayoutINS4_7SwizzleILi2ELi4ELi3EEENS4_18smem_ptr_flag_bitsILi32EEENSX_INS5_IJNSA_ILi8EEESL_EEENS5_IJSL_SC_EEEEEEENS18_INS19_ILi1ELi4ELi3EEENS1B_ILi16EEES1G_EEEENS16_29CollectiveMmaEmulatedCopyTypeINS4_9Copy_AtomIJNS4_39AutoVectorizingCopyWithAssumedAlignmentILi128EEEfEEES1Q_EENS4_8identityENS4_23SM90_TMA_LOAD_MULTICASTES1L_NS1M_IS1Q_NS1N_IJS1P_SR_EEEEES1S_EENS_8epilogue10collective18CollectiveEpilogueINS1X_26Sm100NoSmemWarpSpecializedEJNS5_IJSK_SK_EEEfNS5_IJSC_llEEEfS22_NS1X_6thread17LinearCombinationIfLi1EffLNS23_9ScaleType4KindE0ELNS_15FloatRoundStyleE2EfEENSG_27SM100_TMEM_LOAD_32dp32b128xENSA_ILi4EEES2A_EEEvvEEEEvNT_6ParamsE,@function
        .size           _ZN7cutlass13device_kernelINS_4gemm6kernel13GemmUniversalIN4cute5tupleIJiiiiEEENS1_10collective13CollectiveMmaINS1_42MainloopSm100TmaUmmaWarpSpecializedFastF32ILi8ELi7ELi3ELi4ELi5ELi8ELi1ENS5_IJNS4_1CILi2EEENSA_ILi1EEESC_EEENS4_5SM1004TMEM4LOAD26SM100_TMEM_LOAD_32dp32b32xEEENS5_IJNSA_ILi256EEENSA_ILi128EEENSA_ILi16EEEEEEfNS5_IJlSC_lEEEfSN_NS4_8TiledMMAINS4_8MMA_AtomIJNS4_33SM100_MMA_F16BF16_2x1SM_SS_SCALEDINS_10bfloat16_tESR_fLi256ELi128ELNS4_4UMMA5MajorE0ELST_0ELj8ELNSS_7ScaleInE0ELSU_0EEEEEENS4_6LayoutINS5_IJSC_SC_SC_EEENS5_IJNSA_ILi0EEESZ_SZ_EEEEENS5_IJNS4_10UnderscoreES12_S12_EEEEENS4_13SM90_TMA_LOADENS7_6detail35CollectiveMmaEmulatedLayoutAtomTypeINS4_14ComposedLayoutINS4_7SwizzleILi2ELi4ELi3EEENS4_18smem_ptr_flag_bitsILi32EEENSX_INS5_IJNSA_ILi8EEESL_EEENS5_IJSL_SC_EEEEEEENS18_INS19_ILi1ELi4ELi3EEENS1B_ILi16EEES1G_EEEENS16_29CollectiveMmaEmulatedCopyTypeINS4_9Copy_AtomIJNS4_39AutoVectorizingCopyWithAssumedAlignmentILi128EEEfEEES1Q_EENS4_8identityENS4_23SM90_TMA_LOAD_MULTICASTES1L_NS1M_IS1Q_NS1N_IJS1P_SR_EEEEES1S_EENS_8epilogue10collective18CollectiveEpilogueINS1X_26Sm100NoSmemWarpSpecializedEJNS5_IJSK_SK_EEEfNS5_IJSC_llEEEfS22_NS1X_6thread17LinearCombinationIfLi1EffLNS23_9ScaleType4KindE0ELNS_15FloatRoundStyleE2EfEENSG_27SM100_TMEM_LOAD_32dp32b128xENSA_ILi4EEES2A_EEEvvEEEEvNT_6ParamsE,(.L_x_287 - _ZN7cutlass13device_kernelINS_4gemm6kernel13GemmUniversalIN4cute5tupleIJiiiiEEENS1_10collective13CollectiveMmaINS1_42MainloopSm100TmaUmmaWarpSpecializedFastF32ILi8ELi7ELi3ELi4ELi5ELi8ELi1ENS5_IJNS4_1CILi2EEENSA_ILi1EEESC_EEENS4_5SM1004TMEM4LOAD26SM100_TMEM_LOAD_32dp32b32xEEENS5_IJNSA_ILi256EEENSA_ILi128EEENSA_ILi16EEEEEEfNS5_IJlSC_lEEEfSN_NS4_8TiledMMAINS4_8MMA_AtomIJNS4_33SM100_MMA_F16BF16_2x1SM_SS_SCALEDINS_10bfloat16_tESR_fLi256ELi128ELNS4_4UMMA5MajorE0ELST_0ELj8ELNSS_7ScaleInE0ELSU_0EEEEEENS4_6LayoutINS5_IJSC_SC_SC_EEENS5_IJNSA_ILi0EEESZ_SZ_EEEEENS5_IJNS4_10UnderscoreES12_S12_EEEEENS4_13SM90_TMA_LOADENS7_6detail35CollectiveMmaEmulatedLayoutAtomTypeINS4_14ComposedLayoutINS4_7SwizzleILi2ELi4ELi3EEENS4_18smem_ptr_flag_bitsILi32EEENSX_INS5_IJNSA_ILi8EEESL_EEENS5_IJSL_SC_EEEEEEENS18_INS19_ILi1ELi4ELi3EEENS1B_ILi16EEES1G_EEEENS16_29CollectiveMmaEmulatedCopyTypeINS4_9Copy_AtomIJNS4_39AutoVectorizingCopyWithAssumedAlignmentILi128EEEfEEES1Q_EENS4_8identityENS4_23SM90_TMA_LOAD_MULTICASTES1L_NS1M_IS1Q_NS1N_IJS1P_SR_EEEEES1S_EENS_8epilogue10collective18CollectiveEpilogueINS1X_26Sm100NoSmemWarpSpecializedEJNS5_IJSK_SK_EEEfNS5_IJSC_llEEEfS22_NS1X_6thread17LinearCombinationIfLi1EffLNS23_9ScaleType4KindE0ELNS_15FloatRoundStyleE2EfEENSG_27SM100_TMEM_LOAD_32dp32b128xENSA_ILi4EEES2A_EEEvvEEEEvNT_6ParamsE)
        .other          _ZN7cutlass13device_kernelINS_4gemm6kernel13GemmUniversalIN4cute5tupleIJiiiiEEENS1_10collective13CollectiveMmaINS1_42MainloopSm100TmaUmmaWarpSpecializedFastF32ILi8ELi7ELi3ELi4ELi5ELi8ELi1ENS5_IJNS4_1CILi2EEENSA_ILi1EEESC_EEENS4_5SM1004TMEM4LOAD26SM100_TMEM_LOAD_32dp32b32xEEENS5_IJNSA_ILi256EEENSA_ILi128EEENSA_ILi16EEEEEEfNS5_IJlSC_lEEEfSN_NS4_8TiledMMAINS4_8MMA_AtomIJNS4_33SM100_MMA_F16BF16_2x1SM_SS_SCALEDINS_10bfloat16_tESR_fLi256ELi128ELNS4_4UMMA5MajorE0ELST_0ELj8ELNSS_7ScaleInE0ELSU_0EEEEEENS4_6LayoutINS5_IJSC_SC_SC_EEENS5_IJNSA_ILi0EEESZ_SZ_EEEEENS5_IJNS4_10UnderscoreES12_S12_EEEEENS4_13SM90_TMA_LOADENS7_6detail35CollectiveMmaEmulatedLayoutAtomTypeINS4_14ComposedLayoutINS4_7SwizzleILi2ELi4ELi3EEENS4_18smem_ptr_flag_bitsILi32EEENSX_INS5_IJNSA_ILi8EEESL_EEENS5_IJSL_SC_EEEEEEENS18_INS19_ILi1ELi4ELi3EEENS1B_ILi16EEES1G_EEEENS16_29CollectiveMmaEmulatedCopyTypeINS4_9Copy_AtomIJNS4_39AutoVectorizingCopyWithAssumedAlignmentILi128EEEfEEES1Q_EENS4_8identityENS4_23SM90_TMA_LOAD_MULTICASTES1L_NS1M_IS1Q_NS1N_IJS1P_SR_EEEEES1S_EENS_8epilogue10collective18CollectiveEpilogueINS1X_26Sm100NoSmemWarpSpecializedEJNS5_IJSK_SK_EEEfNS5_IJSC_llEEEfS22_NS1X_6thread17LinearCombinationIfLi1EffLNS23_9ScaleType4KindE0ELNS_15FloatRoundStyleE2EfEENSG_27SM100_TMEM_LOAD_32dp32b128xENSA_ILi4EEES2A_EEEvvEEEEvNT_6ParamsE,@"STO_CUDA_ENTRY STV_DEFAULT"
_ZN7cutlass13device_kernelINS_4gemm6kernel13GemmUniversalIN4cute5tupleIJiiiiEEENS1_10collective13CollectiveMmaINS1_42MainloopSm100TmaUmmaWarpSpecializedFastF32ILi8ELi7ELi3ELi4ELi5ELi8ELi1ENS5_IJNS4_1CILi2EEENSA_ILi1EEESC_EEENS4_5SM1004TMEM4LOAD26SM100_TMEM_LOAD_32dp32b32xEEENS5_IJNSA_ILi256EEENSA_ILi128EEENSA_ILi16EEEEEEfNS5_IJlSC_lEEEfSN_NS4_8TiledMMAINS4_8MMA_AtomIJNS4_33SM100_MMA_F16BF16_2x1SM_SS_SCALEDINS_10bfloat16_tESR_fLi256ELi128ELNS4_4UMMA5MajorE0ELST_0ELj8ELNSS_7ScaleInE0ELSU_0EEEEEENS4_6LayoutINS5_IJSC_SC_SC_EEENS5_IJNSA_ILi0EEESZ_SZ_EEEEENS5_IJNS4_10UnderscoreES12_S12_EEEEENS4_13SM90_TMA_LOADENS7_6detail35CollectiveMmaEmulatedLayoutAtomTypeINS4_14ComposedLayoutINS4_7SwizzleILi2ELi4ELi3EEENS4_18smem_ptr_flag_bitsILi32EEENSX_INS5_IJNSA_ILi8EEESL_EEENS5_IJSL_SC_EEEEEEENS18_INS19_ILi1ELi4ELi3EEENS1B_ILi16EEES1G_EEEENS16_29CollectiveMmaEmulatedCopyTypeINS4_9Copy_AtomIJNS4_39AutoVectorizingCopyWithAssumedAlignmentILi128EEEfEEES1Q_EENS4_8identityENS4_23SM90_TMA_LOAD_MULTICASTES1L_NS1M_IS1Q_NS1N_IJS1P_SR_EEEEES1S_EENS_8epilogue10collective18CollectiveEpilogueINS1X_26Sm100NoSmemWarpSpecializedEJNS5_IJSK_SK_EEEfNS5_IJSC_llEEEfS22_NS1X_6thread17LinearCombinationIfLi1EffLNS23_9ScaleType4KindE0ELNS_15FloatRoundStyleE2EfEENSG_27SM100_TMEM_LOAD_32dp32b128xENSA_ILi4EEES2A_EEEvvEEEEvNT_6ParamsE:
[----:B------:R-:W0:Y:S02]  /*0000*/  LDC R1, c[0x0][0x37c] ;  /* 0x0000df00ff017b82 */ /* 0x000e240000000800 */
[----:B0-----:R-:W-:Y:S01]  /*0010*/  IADD3 R1, PT, PT, R1, -0x108, RZ ;  /* 0xfffffef801017810 */ /* 0x001fe20007ffe0ff */
[----:B------:R-:W0:Y:S01]  /*0020*/  S2R R50, SR_TID.X ;  /* 0x0000000000327919 */ /* 0x000e220000002100 */
[----:B------:R-:W-:-:S04]  /*0030*/  IMAD.MOV.U32 R17, RZ, RZ, 0x4 ;  /* 0x00000004ff117424 */ /* 0x000fc800078e00ff */
[----:B------:R-:W1:Y:S01]  /*0040*/  S2UR UR42, SR_CgaCtaId ;  /* 0x00000000002a79c3 */ /* 0x000e620000008800 */
[----:B------:R-:W-:Y:S01]  /*0050*/  ELECT P2, URZ, PT ;  /* 0x0000000000ff782f */ /* 0x000fe20003840000 */
[----:B------:R-:W-:Y:S03]  /*0060*/  BSSY.RECONVERGENT B0, `(.L_x_59) ;  /* 0x0000043000007945 */ /* 0x000fe60003800200 */
[----:B------:R-:W-:Y:S01]  /*0070*/  P2R R34, PR, RZ, 0x4 ;  /* 0x00000004ff227803 */ /* 0x000fe20000000000 */
[----:B-1----:R-:W-:Y:S02]  /*0080*/  ULOP3.LUT UR39, UR42, 0x1, URZ, 0xc0, !UPT ;  /* 0x000000012a277892 */ /* 0x002fe4000f8ec0ff */
[----:B------:R-:W-:Y:S01]  /*0090*/  ULOP3.LUT UR38, UR42, 0x1, URZ, 0x3c, !UPT ;  /* 0x000000012a267892 */ /* 0x000fe2000f8e3cff */
[----:B0-----:R-:W-:Y:S02]  /*00a0*/  SHF.R.U32.HI R13, RZ, 0x5, R50 ;  /* 0x00000005ff0d7819 */ /* 0x001fe40000011632 */
[----:B------:R-:W-:-:S03]  /*00b0*/  LOP3.LUT R30, R50, 0x1f, RZ, 0xc0, !PT ;  /* 0x0000001f321e7812 */ /* 0x000fc600078ec0ff */
[----:B------:R-:W0:Y:S02]  /*00c0*/  SHFL.IDX PT, R49, R13, RZ, 0x1f ;  /* 0x00001fff0d317589 */ /* 0x000e2400000e0000 */
[C---:B0-----:R-:W-:Y:S02]  /*00d0*/  ISETP.GE.AND P1, PT, R49.reuse, 0x8, PT ;  /* 0x000000083100780c */ /* 0x041fe40003f26270 */
[----:B------:R-:W-:Y:S02]  /*00e0*/  ISETP.GT.AND P0, PT, R49, 0x3, PT ;  /* 0x000000033100780c */ /* 0x000fe40003f04270 */
[----:B------:R-:W-:-:S04]  /*00f0*/  SEL R17, R17, 0x8, !P1 ;  /* 0x0000000811117807 */ /* 0x000fc80004800000 */
[----:B------:R-:W-:-:S04]  /*0100*/  SEL R17, R17, R49, P0 ;  /* 0x0000003111117207 */ /* 0x000fc80000000000 */
[----:B------:R-:W-:-:S13]  /*0110*/  ISETP.NE.OR P0, PT, R17, 0x1, !P2 ;  /* 0x000000011100780c */ /* 0x000fda0005705670 */
[----:B------:R-:W-:Y:S05]  /*0120*/  @P0 BRA `(.L_x_60) ;  /* 0x0000000000540947 */ /* 0x000fea0003800000 */
[----:B------:R-:W0:Y:S01]  /*0130*/  LDCU.64 UR4, c[0x0][0x348] ;  /* 0x00006900ff0477ac */ /* 0x000e220008000a00 */
[----:B------:R-:W-:Y:S02]  /*0140*/  PLOP3.LUT P3, PT, PT, PT, PT, 0x80, 0x8 ;  /* 0x000000000008781c */ /* 0x000fe40003f6f070 */
[----:B------:R-:W-:Y:S02]  /*0150*/  PLOP3.LUT P1, PT, PT, PT, PT, 0x8, 0x80 ;  /* 0x000000000080781c */ /* 0x000fe40003f2e170 */
[----:B------:R-:W-:Y:S02]  /*0160*/  P2R R18, PR, RZ, 0x8 ;  /* 0x00000008ff127803 */ /* 0x000fe40000000000 */
[----:B------:R-:W-:Y:S02]  /*0170*/  P2R R19, PR, RZ, 0x2 ;  /* 0x00000002ff137803 */ /* 0x000fe40000000000 */
[----:B------:R-:W-:Y:S02]  /*0180*/  PLOP3.LUT P4, PT, PT, PT, PT, 0x8, 0x80 ;  /* 0x000000000080781c */ /* 0x000fe40003f8e170 */
[----:B------:R-:W-:-:S02]  /*0190*/  PLOP3.LUT P3, PT, PT, PT, PT, 0x80, 0x8 ;  /* 0x000000000008781c */ /* 0x000fc40003f6f070 */
[----:B------:R-:W-:Y:S02]  /*01a0*/  PLOP3.LUT P1, PT, PT, PT, PT, 0x80, 0x8 ;  /* 0x000000000008781c */ /* 0x000fe40003f2f070 */
[----:B------:R-:W-:Y:S02]  /*01b0*/  P2R R2, PR, RZ, 0x10 ;  /* 0x00000010ff027803 */ /* 0x000fe40000000000 */
[----:B------:R-:W-:Y:S01]  /*01c0*/  P2R R48, PR, RZ, 0x8 ;  /* 0x00000008ff307803 */ /* 0x000fe20000000000 */
[----:B0-----:R-:W-:Y:S01]  /*01d0*/  UIADD3 UR6, UP1, UPT, UR4, 0x80, URZ ;  /* 0x0000008004067890 */ /* 0x001fe2000ff3e0ff */
[----:B------:R-:W-:Y:S01]  /*01e0*/  P2R R16, PR, RZ, 0x2 ;  /* 0x00000002ff107803 */ /* 0x000fe20000000000 */
[----:B------:R-:W-:Y:S02]  /*01f0*/  UIADD3 UR4, UP0, UPT, UR4, 0x180, URZ ;  /* 0x0000018004047890 */ /* 0x000fe4000ff1e0ff */
[----:B------:R-:W-:Y:S02]  /*0200*/  UIADD3.X UR7, UPT, UPT, URZ, UR5, URZ, UP1, !UPT ;  /* 0x00000005ff077290 */ /* 0x000fe40008ffe4ff */
[----:B------:R-:W-:-:S02]  /*0210*/  UIADD3.X UR5, UPT, UPT, URZ, UR5, URZ, UP0, !UPT ;  /* 0x00000005ff057290 */ /* 0x000fc400087fe4ff */
[----:B------:R-:W-:-:S05]  /*0220*/  UISETP.NE.AND UP0, UPT, UR42, URZ, UPT ;  /* 0x000000ff2a00728c */ /* 0x000fca000bf05270 */
[----:B------:R0:W-:Y:S02]  /*0230*/  UTMACCTL.PF [UR6] ;  /* 0x00000000060079b9 */ /* 0x0001e40008040000 */
[----:B------:R0:W-:Y:S01]  /*0240*/  UTMACCTL.PF [UR4] ;  /* 0x00000000040079b9 */ /* 0x0001e20008040000 */
[----:B------:R-:W-:-:S04]  /*0250*/  PLOP3.LUT P0, PT, PT, PT, UP0, 0x80, 0x8 ;  /* 0x000000000008781c */ /* 0x000fc80003f0f008 */
[----:B------:R-:W-:Y:S01]  /*0260*/  P2R R24, PR, RZ, 0x1 ;  /* 0x00000001ff187803 */ /* 0x000fe20000000000 */
[----:B0-----:R-:W-:Y:S05]  /*0270*/  BRA `(.L_x_61) ;  /* 0x0000000000847947 */ /* 0x001fea0003800000 */
.L_x_60:
[C---:B------:R-:W-:Y:S01]  /*0280*/  ISETP.NE.AND P1, PT, R17.reuse, 0x8, PT ;  /* 0x000000081100780c */ /* 0x040fe20003f25270 */
[----:B------:R-:W-:Y:S01]  /*0290*/  UISETP.NE.AND UP0, UPT, UR42, URZ, UPT ;  /* 0x000000ff2a00728c */ /* 0x000fe2000bf05270 */
[----:B------:R-:W-:-:S04]  /*02a0*/  ISETP.EQ.AND P4, PT, R17, 0x2, PT ;  /* 0x000000021100780c */ /* 0x000fc80003f82270 */
[----:B------:R-:W-:Y:S02]  /*02b0*/  P2R R19, PR, RZ, 0x10 ;  /* 0x00000010ff137803 */ /* 0x000fe40000000000 */
[----:B------:R-:W-:-:S04]  /*02c0*/  PLOP3.LUT P0, PT, PT, PT, UP0, 0x80, 0x8 ;  /* 0x000000000008781c */ /* 0x000fc80003f0f008 */
[----:B------:R-:W-:-:S04]  /*02d0*/  ISETP.NE.OR P3, PT, R17, 0x1, P0 ;  /* 0x000000011100780c */ /* 0x000fc80000765670 */
[----:B------:R-:W-:Y:S01]  /*02e0*/  P2R R24, PR, RZ, 0x8 ;  /* 0x00000008ff187803 */ /* 0x000fe20000000000 */
[----:B------:R-:W-:Y:S08]  /*02f0*/  @!P1 BRA `(.L_x_62) ;  /* 0x0000000000449947 */ /* 0x000ff00003800000 */
[----:B------:R-:W-:Y:S02]  /*0300*/  ISETP.NE.AND P1, PT, R17, 0x2, PT ;  /* 0x000000021100780c */ /* 0x000fe40003f25270 */
[----:B------:R-:W-:Y:S02]  /*0310*/  PLOP3.LUT P4, PT, PT, PT, PT, 0x80, 0x8 ;  /* 0x000000000008781c */ /* 0x000fe40003f8f070 */
[----:B------:R-:W-:Y:S02]  /*0320*/  PLOP3.LUT P3, PT, PT, PT, PT, 0x8, 0x80 ;  /* 0x000000000080781c */ /* 0x000fe40003f6e170 */
[----:B------:R-:W-:Y:S02]  /*0330*/  P2R R48, PR, RZ, 0x10 ;  /* 0x00000010ff307803 */ /* 0x000fe40000000000 */
[----:B------:R-:W-:Y:S02]  /*0340*/  P2R R2, PR, RZ, 0x8 ;  /* 0x00000008ff027803 */ /* 0x000fe40000000000 */
[----:B------:R-:W-:-:S02]  /*0350*/  PLOP3.LUT P4, PT, PT, PT, PT, 0x80, 0x8 ;  /* 0x000000000008781c */ /* 0x000fc40003f8f070 */
[----:B------:R-:W-:Y:S02]  /*0360*/  PLOP3.LUT P3, PT, PT, PT, PT, 0x80, 0x8 ;  /* 0x000000000008781c */ /* 0x000fe40003f6f070 */
[----:B------:R-:W-:Y:S02]  /*0370*/  P2R R18, PR, RZ, 0x10 ;  /* 0x00000010ff127803 */ /* 0x000fe40000000000 */
[----:B------:R-:W-:Y:S01]  /*0380*/  P2R R16, PR, RZ, 0x8 ;  /* 0x00000008ff107803 */ /* 0x000fe20000000000 */
[----:B------:R-:W-:Y:S08]  /*0390*/  @P1 BRA `(.L_x_61) ;  /* 0x00000000003c1947 */ /* 0x000ff00003800000 */
[----:B------:R-:W-:Y:S02]  /*03a0*/  PLOP3.LUT P4, PT, PT, PT, PT, 0x8, 0x80 ;  /* 0x000000000080781c */ /* 0x000fe40003f8e170 */
[----:B------:R-:W-:Y:S02]  /*03b0*/  PLOP3.LUT P3, PT, PT, PT, PT, 0x8, 0x80 ;  /* 0x000000000080781c */ /* 0x000fe40003f6e170 */
[----:B------:R-:W-:Y:S02]  /*03c0*/  PLOP3.LUT P1, PT, PT, PT, PT, 0x8, 0x80 ;  /* 0x000000000080781c */ /* 0x000fe40003f2e170 */
[----:B------:R-:W-:Y:S02]  /*03d0*/  P2R R2, PR, RZ, 0x10 ;  /* 0x00000010ff027803 */ /* 0x000fe40000000000 */
[----:B------:R-:W-:Y:S02]  /*03e0*/  P2R R16, PR, RZ, 0x2 ;  /* 0x00000002ff107803 */ /* 0x000fe40000000000 */
[----:B------:R-:W-:Y:S01]  /*03f0*/  P2R R18, PR, RZ, 0x8 ;  /* 0x00000008ff127803 */ /* 0x000fe20000000000 */
[----:B------:R-:W-:Y:S05]  /*0400*/  BRA `(.L_x_61) ;  /* 0x0000000000207947 */ /* 0x000fea0003800000 */
.L_x_62:
[----:B------:R-:W-:Y:S02]  /*0410*/  PLOP3.LUT P1, PT, PT, PT, PT, 0x8, 0x80 ;  /* 0x000000000080781c */ /* 0x000fe40003f2e170 */
[----:B------:R-:W-:Y:S02]  /*0420*/  PLOP3.LUT P4, PT, PT, PT, PT, 0x80, 0x8 ;  /* 0x000000000008781c */ /* 0x000fe40003f8f070 */
[----:B------:R-:W-:Y:S02]  /*0430*/  P2R R18, PR, RZ, 0x2 ;  /* 0x00000002ff127803 */ /* 0x000fe40000000000 */
[----:B------:R-:W-:Y:S02]  /*0440*/  PLOP3.LUT P3, PT, PT, PT, PT, 0x8, 0x80 ;  /* 0x000000000080781c */ /* 0x000fe40003f6e170 */
[----:B------:R-:W-:Y:S02]  /*0450*/  PLOP3.LUT P1, PT, PT, PT, PT, 0x80, 0x8 ;  /* 0x000000000008781c */ /* 0x000fe40003f2f070 */
[----:B------:R-:W-:-:S02]  /*0460*/  P2R R2, PR, RZ, 0x10 ;  /* 0x00000010ff027803 */ /* 0x000fc40000000000 */
[----:B------:R-:W-:Y:S02]  /*0470*/  P2R R16, PR, RZ, 0x2 ;  /* 0x00000002ff107803 */ /* 0x000fe40000000000 */
[----:B------:R-:W-:Y:S02]  /*0480*/  P2R R48, PR, RZ, 0x8 ;  /* 0x00000008ff307803 */ /* 0x000fe40000000000 */
.L_x_61:
[----:B------:R-:W-:Y:S05]  /*0490*/  BSYNC.RECONVERGENT B0 ;  /* 0x0000000000007941 */ /* 0x000fea0003800200 */
.L_x_59:
[----:B------:R-:W-:-:S04]  /*04a0*/  ISETP.NE.AND P1, PT, R19, RZ, PT ;  /* 0x000000ff1300720c */ /* 0x000fc80003f25270 */
[----:B------:R-:W-:Y:S02]  /*04b0*/  SEL R0, RZ, 0x1, !P1 ;  /* 0x00000001ff007807 */ /* 0x000fe40004800000 */
[----:B------:R-:W-:-:S04]  /*04c0*/  ISETP.NE.AND P1, PT, R17, 0x1, PT ;  /* 0x000000011100780c */ /* 0x000fc80003f25270 */
[----:B------:R-:W-:Y:S02]  /*04d0*/  SEL R32, R0, 0x2, P1 ;  /* 0x0000000200207807 */ /* 0x000fe40000800000 */
[----:B------:R-:W-:-:S13]  /*04e0*/  ISETP.NE.OR P1, PT, R17, RZ, !P2 ;  /* 0x000000ff1100720c */ /* 0x000fda0005725670 */
[----:B------:R-:W-:-:S05]  /*04f0*/  @!P1 IMAD.MOV.U32 R0, RZ, RZ, 0xc0 ;  /* 0x000000c0ff009424 */ /* 0x000fca00078e00ff */
[----:B------:R-:W-:Y:S02]  /*0500*/  @!P1 SEL R4, R0, 0xe0, P0 ;  /* 0x000000e000049807 */ /* 0x000fe40000000000 */
[----:B------:R-:W0:Y:S02]  /*0510*/  SHFL.IDX PT, R0, R13, RZ, 0x1f ;  /* 0x00001fff0d007589 */ /* 0x000e2400000e0000 */
[----:B0-----:R-:W-:-:S13]  /*0520*/  ISETP.NE.AND P0, PT, R0, RZ, PT ;  /* 0x000000ff0000720c */ /* 0x001fda0003f05270 */
[----:B------:R-:W-:Y:S05]  /*0530*/  @P0 BRA `(.L_x_63) ;  /* 0x0000000000640947 */ /* 0x000fea0003800000 */
[----:B------:R-:W-:Y:S01]  /*0540*/  UMOV UR5, 0x400 ;  /* 0x0000040000057882 */ /* 0x000fe20000000000 */
[----:B------:R-:W-:Y:S01]  /*0550*/  UMOV UR4, 0x1 ;  /* 0x0000000100047882 */ /* 0x000fe20000000000 */
[----:B------:R-:W-:Y:S02]  /*0560*/  ULEA UR5, UR42, UR5, 0x18 ;  /* 0x000000052a057291 */ /* 0x000fe4000f8ec0ff */
[----:B------:R-:W-:-:S04]  /*0570*/  UIADD3 UR6, UPT, UPT, -UR4, 0x100000, URZ ;  /* 0x0010000004067890 */ /* 0x000fc8000fffe1ff */
[----:B------:R-:W-:Y:S02]  /*0580*/  USHF.L.U32 UR7, UR6, 0xb, URZ ;  /* 0x0000000b06077899 */ /* 0x000fe400080006ff */
[----:B------:R-:W-:Y:S01]  /*0590*/  USHF.L.U32 UR6, UR6, 0x1, URZ ;  /* 0x0000000106067899 */ /* 0x000fe200080006ff */
[----:B------:R-:W-:Y:S01]  /*05a0*/  ELECT P0, URZ, PT ;  /* 0x0000000000ff782f */ /* 0x000fe20003800000 */
[----:B------:R-:W0:Y:S10]  /*05b0*/  FENCE.VIEW.ASYNC.S ;  /* 0x00000000000073c6 */ /* 0x000e340000000000 */
[----:B0-----:R0:W1:Y:S01]  /*05c0*/  SYNCS.EXCH.64 URZ, [UR5], UR6 ;  /* 0x0000000605ff75b2 */ /* 0x0010620008000100 */
[----:B------:R0:W2:Y:S01]  /*05d0*/  SYNCS.EXCH.64 URZ, [UR5+0x40], UR6 ;  /* 0x0000400605ff75b2 */ /* 0x0000a20008000100 */
[----:B------:R0:W3:Y:S01]  /*05e0*/  SYNCS.EXCH.64 URZ, [UR5+0x8], UR6 ;  /* 0x0000080605ff75b2 */ /* 0x0000e20008000100 */
[----:B------:R0:W4:Y:S01]  /*05f0*/  SYNCS.EXCH.64 URZ, [UR5+0x48], UR6 ;  /* 0x0000480605ff75b2 */ /* 0x0001220008000100 */
[----:B------:R0:W0:Y:S01]  /*0600*/  SYNCS.EXCH.64 URZ, [UR5+0x10], UR6 ;  /* 0x0000100605ff75b2 */ /* 0x0000220008000100 */
        /* <DEDUP_REMOVED lines=11> */
[----:B------:R-:W-:Y:S01]  /*06c0*/  NOP ;  /* 0x0000000000007918 */ /* 0x000fe20000000000 */
.L_x_63:
[----:B------:R-:W5:Y:S01]  /*06d0*/  SHFL.IDX PT, R0, R13, RZ, 0x1f ;  /* 0x00001fff0d007589 */ /* 0x000f6200000e0000 */
[----:B------:R-:W-:Y:S01]  /*06e0*/  NOP ;  /* 0x0000000000007918 */ /* 0x000fe20000000000 */
[----:B-----5:R-:W-:-:S13]  /*06f0*/  ISETP.NE.AND P0, PT, R0, 0x2, PT ;  /* 0x000000020000780c */ /* 0x020fda0003f05270 */
[----:B------:R-:W-:Y:S05]  /*0700*/  @P0 BRA `(.L_x_64) ;  /* 0x00000000006c0947 */ /* 0x000fea0003800000 */
[----:B0-----:R-:W-:Y:S01]  /*0710*/  UMOV UR6, 0x400 ;  /* 0x0000040000067882 */ /* 0x001fe20000000000 */
[----:B------:R-:W-:Y:S01]  /*0720*/  UMOV UR5, 0x100 ;  /* 0x0000010000057882 */ /* 0x000fe20000000000 */
[----:B------:R-:W-:Y:S01]  /*0730*/  UMOV UR4, 0x1 ;  /* 0x0000000100047882 */ /* 0x000fe20000000000 */
[----:B------:R-:W-:Y:S02]  /*0740*/  ULEA UR6, UR42, UR6, 0x18 ;  /* 0x000000062a067291 */ /* 0x000fe4000f8ec0ff */
[----:B------:R-:W-:-:S04]  /*0750*/  UIADD3 UR8, UPT, UPT, -UR5, 0x100000, URZ ;  /* 0x0010000005087890 */ /* 0x000fc8000fffe1ff */
[----:B------:R-:W-:Y:S02]  /*0760*/  USHF.L.U32 UR9, UR8, 0xb, URZ ;  /* 0x0000000b08097899 */ /* 0x000fe400080006ff */
[----:B------:R-:W-:Y:S02]  /*0770*/  USHF.L.U32 UR8, UR8, 0x1, URZ ;  /* 0x0000000108087899 */ /* 0x000fe400080006ff */
[----:B------:R-:W-:-:S04]  /*0780*/  UIADD3 UR4, UPT, UPT, -UR4, 0x100000, URZ ;  /* 0x0010000004047890 */ /* 0x000fc8000fffe1ff */
[----:B------:R-:W-:Y:S02]  /*0790*/  USHF.L.U32 UR5, UR4, 0xb, URZ ;  /* 0x0000000b04057899 */ /* 0x000fe400080006ff */
[----:B------:R-:W-:Y:S01]  /*07a0*/  USHF.L.U32 UR4, UR4, 0x1, URZ ;  /* 0x0000000104047899 */ /* 0x000fe200080006ff */
[----:B------:R-:W-:Y:S01]  /*07b0*/  ELECT P0, URZ, PT ;  /* 0x0000000000ff782f */ /* 0x000fe20003800000 */
[----:B------:R-:W0:Y:S02]  /*07c0*/  FENCE.VIEW.ASYNC.S ;  /* 0x00000000000073c6 */ /* 0x000e240000000000 */
[----:B0-----:R0:W0:Y:S08]  /*07d0*/  SYNCS.EXCH.64 URZ, [UR6+0x80], UR8 ;  /* 0x0000800806ff75b2 */ /* 0x0010300008000100 */
        /* <DEDUP_REMOVED lines=14> */
.L_x_64:
        /* <DEDUP_REMOVED lines=25> */
.L_x_65:
[----:B------:R-:W5:Y:S01]  /*0a50*/  SHFL.IDX PT, R0, R13, RZ, 0x1f ;  /* 0x00001fff0d007589 */ /* 0x000f6200000e0000 */
[----:B------:R-:W-:Y:S01]  /*0a60*/  NOP ;  /* 0x0000000000007918 */ /* 0x000fe20000000000 */
[----:B------:R-:W-:Y:S01]  /*0a70*/  NOP ;  /* 0x0000000000007918 */ /* 0x000fe20000000000 */
[----:B-----5:R-:W-:-:S13]  /*0a80*/  ISETP.NE.AND P0, PT, R0, 0x5, PT ;  /* 0x000000050000780c */ /* 0x020fda0003f05270 */
[----:B------:R-:W-:Y:S05]  /*0a90*/  @P0 BRA `(.L_x_66) ;  /* 0x00000000002c0947 */ /* 0x000fea0003800000 */
[----:B0-----:R-:W-:Y:S01]  /*0aa0*/  UMOV UR5, 0x400 ;  /* 0x0000040000057882 */ /* 0x001fe20000000000 */
[----:B------:R-:W-:Y:S01]  /*0ab0*/  UMOV UR4, 0x1 ;  /* 0x0000000100047882 */ /* 0x000fe20000000000 */
[----:B------:R-:W-:Y:S02]  /*0ac0*/  ULEA UR5, UR42, UR5, 0x18 ;  /* 0x000000052a057291 */ /* 0x000fe4000f8ec0ff */
[----:B------:R-:W-:-:S04]  /*0ad0*/  UIADD3 UR6, UPT, UPT, -UR4, 0x100000, URZ ;  /* 0x0010000004067890 */ /* 0x000fc8000fffe1ff */
[----:B------:R-:W-:Y:S02]  /*0ae0*/  USHF.L.U32 UR7, UR6, 0xb, URZ ;  /* 0x0000000b06077899 */ /* 0x000fe400080006ff */
[----:B------:R-:W-:Y:S01]  /*0af0*/  USHF.L.U32 UR6, UR6, 0x1, URZ ;  /* 0x0000000106067899 */ /* 0x000fe200080006ff */
[----:B------:R-:W-:Y:S01]  /*0b00*/  ELECT P0, URZ, PT ;  /* 0x0000000000ff782f */ /* 0x000fe20003800000 */
[----:B------:R-:W0:Y:S10]  /*0b10*/  FENCE.VIEW.ASYNC.S ;  /* 0x00000000000073c6 */ /* 0x000e340000000000 */
[----:B0-----:R0:W0:Y:S01]  /*0b20*/  SYNCS.EXCH.64 URZ, [UR5+0x140], UR6 ;  /* 0x0001400605ff75b2 */ /* 0x0010220008000100 */
[----:B------:R0:W0:Y:S01]  /*0b30*/  SYNCS.EXCH.64 URZ, [UR5+0x148], UR6 ;  /* 0x0001480605ff75b2 */ /* 0x0000220008000100 */
[----:B------:R-:W-:Y:S01]  /*0b40*/  NOP ;  /* 0x0000000000007918 */ /* 0x000fe20000000000 */
.L_x_66:
        /* <DEDUP_REMOVED lines=22> */
[----:B------:R-:W-:Y:S01]  /*0cb0*/  NOP ;  /* 0x0000000000007918 */ /* 0x000fe20000000000 */
.L_x_67:
[----:B------:R-:W5:Y:S01]  /*0cc0*/  SHFL.IDX PT, R0, R13, RZ, 0x1f ;  /* 0x00001fff0d007589 */ /* 0x000f6200000e0000 */
        /* <DEDUP_REMOVED lines=13> */
[----:B------:R0:W0:Y:S01]  /*0da0*/  SYNCS.EXCH.64 URZ, [UR5+0x188], UR6 ;  /* 0x0001880605ff75b2 */ /* 0x0000220008000100 */
[----:B------:R0:W0:Y:S01]  /*0db0*/  SYNCS.EXCH.64 URZ, [UR5+0x1a0], UR6 ;  /* 0x0001a00605ff75b2 */ /* 0x0000220008000100 */
[----:B------:R0:W0:Y:S01]  /*0dc0*/  SYNCS.EXCH.64 URZ, [UR5+0x190], UR6 ;  /* 0x0001900605ff75b2 */ /* 0x0000220008000100 */
[----:B------:R0:W0:Y:S01]  /*0dd0*/  SYNCS.EXCH.64 URZ, [UR5+0x1a8], UR6 ;  /* 0x0001a80605ff75b2 */ /* 0x0000220008000100 */
[----:B------:R-:W-:Y:S01]  /*0de0*/  NOP ;  /* 0x0000000000007918 */ /* 0x000fe20000000000 */
.L_x_68:
[----:B------:R-:W-:Y:S01]  /*0df0*/  VOTEU.ALL UP0, P1 ;  /* 0x0000000000ff7886 */ /* 0x000fe20000800000 */
[----:B0-----:R-:W-:Y:S01]  /*0e00*/  UMOV UR6, 0x20 ;  /* 0x0000002000067882 */ /* 0x001fe20000000000 */
[----:B------:R-:W-:-:S04]  /*0e10*/  @!P1 IADD3 R4, PT, PT, -R4, 0x100000, RZ ;  /* 0x0010000004049810 */ /* 0x000fc80007ffe1ff */
[C---:B------:R-:W-:Y:S02]  /*0e20*/  @!P1 SHF.L.U32 R5, R4.reuse, 0xb, RZ ;  /* 0x0000000b04059819 */ /* 0x040fe400000006ff */
[----:B------:R-:W-:Y:S01]  /*0e30*/  @!P1 SHF.L.U32 R4, R4, 0x1, RZ ;  /* 0x0000000104049819 */ /* 0x000fe200000006ff */
[----:B------:R-:W-:Y:S01]  /*0e40*/  NOP ;  /* 0x0000000000007918 */ /* 0x000fe20000000000 */
[----:B------:R-:W-:Y:S01]  /*0e50*/  @!UP0 UMOV UR4, 0x400 ;  /* 0x0000040000048882 */ /* 0x000fe20000000000 */
[----:B------:R-:W-:-:S04]  /*0e60*/  @!UP0 UIADD3 UR6, UPT, UPT, -UR6, 0x100000, URZ ;  /* 0x0010000006068890 */ /* 0x000fc8000fffe1ff */
[----:B------:R-:W-:Y:S02]  /*0e70*/  @!UP0 USHF.L.U32 UR7, UR6, 0xb, URZ ;  /* 0x0000000b06078899 */ /* 0x000fe400080006ff */
[----:B------:R-:W-:Y:S02]  /*0e80*/  @!UP0 USHF.L.U32 UR6, UR6, 0x1, URZ ;  /* 0x0000000106068899 */ /* 0x000fe400080006ff */
[----:B------:R-:W-:Y:S01]  /*0e90*/  @!UP0 ULEA UR4, UR42, UR4, 0x18 ;  /* 0x000000042a048291 */ /* 0x000fe2000f8ec0ff */
[----:B------:R-:W-:Y:S01]  /*0ea0*/  VOTEU.ALL UP0, P1 ;  /* 0x0000000000ff7886 */ /* 0x000fe20000800000 */
[----:B------:R-:W0:Y:S10]  /*0eb0*/  FENCE.VIEW.ASYNC.S ;  /* 0x00000000000073c6 */ /* 0x000e340000000000 */
[----:B0-----:R0:W1:Y:S01]  /*0ec0*/  @!UP0 SYNCS.EXCH.64 URZ, [UR4+0x1b0], UR6 ;  /* 0x0001b00604ff85b2 */ /* 0x0010620008000100 */
[----:B------:R1:W-:Y:S01]  /*0ed0*/  @!P1 STS.64 [UR4+0x1c0], R4 ;  /* 0x0001c004ff009988 */ /* 0x0003e20008000a04 */
[----:B0-----:R-:W0:Y:S02]  /*0ee0*/  LDCU UR4, c[0x0][0x36c] ;  /* 0x00006d80ff0477ac */ /* 0x001e240008000800 */
[----:B0-----:R-:W-:Y:S01]  /*0ef0*/  UISETP.EQ.U32.AND UP0, UPT, UR4, 0x1, UPT ;  /* 0x000000010400788c */ /* 0x001fe2000bf02070 */
[----:B------:R-:W1:Y:S02]  /*0f00*/  FENCE.VIEW.ASYNC.S ;  /* 0x00000000000073c6 */ /* 0x000e640000000000 */
[----:B-1234-:R-:W0:Y:S06]  /*0f10*/  SYNCS.CCTL.IVALL ;  /* 0x00000000000079b1 */ /* 0x01ee2c0000000000 */
[----:B------:R-:W-:Y:S05]  /*0f20*/  BRA.U !UP0, `(.L_x_69) ;  /* 0x0000000108087547 */ /* 0x000fea000b800000 */
[----:B0-----:R-:W-:Y:S01]  /*0f30*/  UCGABAR_ARV ;  /* 0x00000000000079c7 */ /* 0x001fe20008000000 */
[----:B------:R-:W-:Y:S05]  /*0f40*/  BRA `(.L_x_70) ;  /* 0x0000000000047947 */ /* 0x000fea0003800000 */
.L_x_69:
[----:B0-----:R-:W-:Y:S01]  /*0f50*/  NOP ;  /* 0x0000000000007918 */ /* 0x001fe20000000000 */
.L_x_70:
[----:B------:R-:W0:Y:S01]  /*0f60*/  S2UR UR41, SR_CTAID.X ;  /* 0x00000000002979c3 */ /* 0x000e220000002500 */
[----:B------:R-:W-:-:S05]  /*0f70*/  CS2R.32 R52, SR_CgaSize ;  /* 0x0000000000347805 */ /* 0x000fca0000008a00 */
[----:B------:R-:W-:-:S05]  /*0f80*/  IMAD R52, R52, -0xa0, RZ ;  /* 0xffffff6034347824 */ /* 0x000fca00078e02ff */
[----:B------:R-:W-:-:S14]  /*0f90*/  R2UR UR5, R52 ;  /* 0x00000000340572ca */ /* 0x000fdc00000e0000 */
[----:B------:R-:W1:Y:S01]  /*0fa0*/  LDCU UR5, c[0x0][UR5+0x2b0] ;  /* 0x00005600050577ac */ /* 0x000e620008000800 */
[----:B------:R-:W-:Y:S01]  /*0fb0*/  ISETP.NE.AND P0, PT, R2, RZ, PT ;  /* 0x000000ff0200720c */ /* 0x000fe20003f05270 */
[----:B------:R-:W-:Y:S01]  /*0fc0*/  BSSY B1, `(.L_x_71) ;  /* 0x0000048000017945 */ /* 0x000fe20003800000 */
[----:B------:R-:W-:Y:S02]  /*0fd0*/  PLOP3.LUT P1, PT, PT, PT, PT, 0x80, 0x8 ;  /* 0x000000000008781c */ /* 0x000fe40003f2f070 */
[----:B------:R-:W-:-:S05]  /*0fe0*/  CS2R.32 R52, SR_CgaSize ;  /* 0x0000000000347805 */ /* 0x000fca0000008a00 */
[----:B------:R-:W-:-:S05]  /*0ff0*/  IMAD R52, R52, -0xa0, RZ ;  /* 0xffffff6034347824 */ /* 0x000fca00078e02ff */
[----:B------:R-:W-:-:S14]  /*1000*/  R2UR UR4, R52 ;  /* 0x00000000340472ca */ /* 0x000fdc00000e0000 */
[----:B------:R-:W2:Y:S01]  /*1010*/  LDCU UR4, c[0x0][UR4+0x2b4] ;  /* 0x00005680040477ac */ /* 0x000ea20008000800 */
[----:B------:R-:W-:Y:S01]  /*1020*/  IMAD.MOV.U32 R51, RZ, RZ, RZ ;  /* 0x000000ffff337224 */ /* 0x000fe200078e00ff */
[----:B------:R-:W3:Y:S01]  /*1030*/  S2UR UR40, SR_CTAID.Y ;  /* 0x00000000002879c3 */ /* 0x000ee20000002600 */
[----:B------:R-:W-:Y:S02]  /*1040*/  P2R R52, PR, RZ, 0x2 ;  /* 0x00000002ff347803 */ /* 0x000fe40000000000 */
[----:B0-----:R-:W-:-:S05]  /*1050*/  I2FP.F32.U32 R0, UR41 ;  /* 0x0000002900007c45 */ /* 0x001fca0008201000 */
[----:B-1----:R-:W-:Y:S01]  /*1060*/  FMUL R0, R0, UR5 ;  /* 0x0000000500007c20 */ /* 0x002fe20008400000 */
[----:B------:R-:W-:-:S05]  /*1070*/  CS2R.32 R4, SR_CgaSize ;  /* 0x0000000000047805 */ /* 0x000fca0000008a00 */
[----:B------:R-:W-:-:S05]  /*1080*/  IMAD R4, R4, -0xa0, RZ ;  /* 0xffffff6004047824 */ /* 0x000fca00078e02ff */
[----:B------:R-:W-:-:S14]  /*1090*/  R2UR UR5, R4 ;  /* 0x00000000040572ca */ /* 0x000fdc00000e0000 */
[----:B------:R-:W0:Y:S01]  /*10a0*/  LDCU UR5, c[0x0][UR5+0x2a0] ;  /* 0x00005400050577ac */ /* 0x000e220008000800 */
[----:B---3--:R-:W-:Y:S01]  /*10b0*/  I2FP.F32.U32 R4, UR40 ;  /* 0x0000002800047c45 */ /* 0x008fe20008201000 */
[----:B------:R2:W1:Y:S04]  /*10c0*/  F2I.U32.TRUNC.NTZ R3, R0 ;  /* 0x0000000000037305 */ /* 0x000468000020f000 */
[----:B--2---:R-:W-:Y:S01]  /*10d0*/  FMUL R0, R4, UR4 ;  /* 0x0000000404007c20 */ /* 0x004fe20008400000 */
[----:B------:R-:W-:-:S06]  /*10e0*/  RPCMOV.32 Rpc.LO, R2 ;  /* 0x0000000200007352 */ /* 0x000fcc0000000000 */
[----:B------:R-:W-:-:S05]  /*10f0*/  CS2R.32 R2, SR_CgaSize ;  /* 0x0000000000027805 */ /* 0x000fca0000008a00 */
[----:B------:R-:W-:-:S05]  /*1100*/  IMAD R2, R2, -0xa0, RZ ;  /* 0xffffff6002027824 */ /* 0x000fca00078e02ff */
[----:B------:R-:W-:Y:S02]  /*1110*/  R2UR UR4, R2 ;  /* 0x00000000020472ca */ /* 0x000fe400000e0000 */
[----:B------:R-:W-:-:S12]  /*1120*/  RPCMOV.32 R2, Rpc.LO ;  /* 0x0000000000027353 */ /* 0x000fd80000000000 */
[----:B------:R-:W2:Y:S01]  /*1130*/  LDCU UR4, c[0x0][UR4+0x2a4] ;  /* 0x00005480040477ac */ /* 0x000ea20008000800 */
[----:B-1----:R-:W-:Y:S01]  /*1140*/  R2UR UR37, R3 ;  /* 0x00000000032572ca */ /* 0x002fe200000e0000 */
[----:B------:R-:W1:-:S12]  /*1150*/  F2I.U32.TRUNC.NTZ R0, R0 ;  /* 0x0000000000007305 */ /* 0x000e58000020f000 */
[----:B------:R-:W-:-:S04]  /*1160*/  UIADD3 UR37, UPT, UPT, -UR37, URZ, URZ ;  /* 0x000000ff25257290 */ /* 0x000fc8000fffe1ff */
[----:B0-----:R-:W-:Y:S01]  /*1170*/  UIMAD UR37, UR5, UR37, UR41 ;  /* 0x00000025052572a4 */ /* 0x001fe2000f8e0229 */
[----:B-1----:R-:W-:-:S13]  /*1180*/  R2UR UR36, R0 ;  /* 0x00000000002472ca */ /* 0x002fda00000e0000 */
[----:B------:R-:W-:-:S04]  /*1190*/  UIADD3 UR36, UPT, UPT, -UR36, URZ, URZ ;  /* 0x000000ff24247290 */ /* 0x000fc8000fffe1ff */
[----:B--2---:R-:W-:Y:S01]  /*11a0*/  UIMAD UR36, UR4, UR36, UR40 ;  /* 0x00000024042472a4 */ /* 0x004fe2000f8e0228 */
[----:B------:R-:W-:Y:S11]  /*11b0*/  @!P0 BRA `(.L_x_72) ;  /* 0x0000000000a08947 */ /* 0x000ff60003800000 */
[----:B------:R-:W-:-:S03]  /*11c0*/  UMOV UR4, 0xffffffff ;  /* 0xffffffff00047882 */ /* 0x000fc60000000000 */
[----:B------:R-:W-:Y:S05]  /*11d0*/  BRA.DIV UR4, `(.L_x_73) ;  /* 0x0000016e04b07947 */ /* 0x000fea000b800000 */
[----:B------:R0:W1:Y:S02]  /*11e0*/  SHFL.IDX PT, R14, R13, RZ, 0x1f ;  /* 0x00001fff0d0e7589 */ /* 0x00006400000e0000 */
.L_x_242:
[----:B-1----:R-:W-:Y:S01]  /*11f0*/  SHF.R.S32.HI R0, RZ, 0x1f, R14 ;  /* 0x0000001fff007819 */ /* 0x002fe2000001140e */
[----:B------:R-:W-:Y:S01]  /*1200*/  BSSY.RECONVERGENT B0, `(.L_x_74) ;  /* 0x0000020000007945 */ /* 0x000fe20003800200 */
[--C-:B------:R-:W-:Y:S02]  /*1210*/  SHF.R.U32.HI R3, RZ, 0x3, R50.reuse ;  /* 0x00000003ff037819 */ /* 0x100fe40000011632 */
[----:B------:R-:W-:Y:S02]  /*1220*/  LEA.HI R0, R0, R14, RZ, 0x2 ;  /* 0x0000000e00007211 */ /* 0x000fe400078f10ff */
[----:B------:R-:W-:Y:S02]  /*1230*/  LOP3.LUT R3, R3, 0x3, RZ, 0xc0, !PT ;  /* 0x0000000303037812 */ /* 0x000fe400078ec0ff */
[----:B------:R-:W-:Y:S02]  /*1240*/  LOP3.LUT R0, R0, 0x3ffffffc, RZ, 0xc0, !PT ;  /* 0x3ffffffc00007812 */ /* 0x000fe400078ec0ff */
[----:B------:R-:W-:-:S02]  /*1250*/  SHF.R.U32.HI R51, RZ, 0x1, R50 ;  /* 0x00000001ff337819 */ /* 0x000fc40000011632 */
[----:B------:R-:W-:Y:S01]  /*1260*/  LOP3.LUT P0, RZ, R50, 0x7, RZ, 0xc0, !PT ;  /* 0x0000000732ff7812 */ /* 0x000fe2000780c0ff */
[----:B------:R-:W-:-:S03]  /*1270*/  IMAD.IADD R0, R14, 0x1, -R0 ;  /* 0x000000010e007824 */ /* 0x000fc600078e0a00 */
[----:B------:R-:W-:Y:S01]  /*1280*/  SEL R4, RZ, 0x1, P0 ;  /* 0x00000001ff047807 */ /* 0x000fe20000000000 */
[----:B------:R-:W-:-:S05]  /*1290*/  IMAD R0, R0, 0x4, R3 ;  /* 0x0000000400007824 */ /* 0x000fca00078e0203 */
[C---:B------:R-:W-:Y:S02]  /*12a0*/  LOP3.LUT R3, R0.reuse, 0x80, RZ, 0xc0, !PT ;  /* 0x0000008000037812 */ /* 0x040fe400078ec0ff */
[----:B------:R-:W-:Y:S02]  /*12b0*/  LOP3.LUT R51, R0, 0xc, R51, 0x78, !PT ;  /* 0x0000000c00337812 */ /* 0x000fe400078e7833 */
[----:B------:R-:W-:Y:S02]  /*12c0*/  LEA.HI R3, R3, R0, RZ, 0x19 ;  /* 0x0000000003037211 */ /* 0x000fe400078fc8ff */
[----:B------:R-:W-:Y:S02]  /*12d0*/  ISETP.GE.U32.AND P0, PT, R51, 0x2, PT ;  /* 0x000000023300780c */ /* 0x000fe40003f06070 */
[----:B------:R-:W-:Y:S02]  /*12e0*/  LOP3.LUT R3, R3, 0xfe, RZ, 0xc0, !PT ;  /* 0x000000fe03037812 */ /* 0x000fe400078ec0ff */
[----:B------:R-:W-:-:S03]  /*12f0*/  SEL R4, R4, 0x2, !P0 ;  /* 0x0000000204047807 */ /* 0x000fc60004000000 */
[----:B------:R-:W-:-:S05]  /*1300*/  IMAD.MOV R3, RZ, RZ, -R3 ;  /* 0x000000ffff037224 */ /* 0x000fca00078e0a03 */
[----:B------:R-:W-:-:S05]  /*1310*/  PRMT R3, R3, 0x7710, RZ ;  /* 0x0000771003037816 */ /* 0x000fca00000000ff */
[----:B------:R-:W-:Y:S02]  /*1320*/  IMAD.IADD R3, R0, 0x1, R3 ;  /* 0x0000000100037824 */ /* 0x000fe400078e0203 */
[----:B------:R-:W-:-:S03]  /*1330*/  IMAD.MOV.U32 R0, RZ, RZ, 0x1 ;  /* 0x00000001ff007424 */ /* 0x000fc600078e00ff */
[----:B------:R-:W-:-:S04]  /*1340*/  LOP3.LUT R3, R3, 0xffff, RZ, 0xc0, !PT ;  /* 0x0000ffff03037812 */ /* 0x000fc800078ec0ff */
[----:B------:R-:W-:-:S04]  /*1350*/  PRMT R3, R3, 0x8880, RZ ;  /* 0x0000888003037816 */ /* 0x000fc800000000ff */
[----:B------:R-:W-:-:S13]  /*1360*/  ISETP.NE.AND P0, PT, R3, UR37, PT ;  /* 0x0000002503007c0c */ /* 0x000fda000bf05270 */
[----:B------:R-:W-:Y:S05]  /*1370*/  @!P0 BRA `(.L_x_75) ;  /* 0x0000000000208947 */ /* 0x000fea0003800000 */
[----:B------:R-:W-:-:S04]  /*1380*/  LEA.HI R0, R51, R51, RZ, 0x1 ;  /* 0x0000003333007211 */ /* 0x000fc800078f08ff */
[----:B------:R-:W-:-:S04]  /*1390*/  SHF.R.S32.HI R0, RZ, 0x1, R0 ;  /* 0x00000001ff007819 */ /* 0x000fc80000011400 */
[----:B------:R-:W-:Y:S01]  /*13a0*/  ISETP.NE.AND P1, PT, R0, UR36, PT ;  /* 0x0000002400007c0c */ /* 0x000fe2000bf25270 */
[----:B------:R-:W-:-:S12]  /*13b0*/  IMAD.MOV.U32 R0, RZ, RZ, RZ ;  /* 0x000000ffff007224 */ /* 0x000fd800078e00ff */
[----:B------:R-:W-:-:S05]  /*13c0*/  VOTEU.ALL UP0, P1 ;  /* 0x0000000000ff7886 */ /* 0x000fca0000800000 */
[----:B------:R-:W-:-:S06]  /*13d0*/  @!UP0 ULOP3.LUT UR4, UR37, 0x1, URZ, 0xc0, !UPT ;  /* 0x0000000125048892 */ /* 0x000fcc000f8ec0ff */
[----:B------:R-:W-:-:S04]  /*13e0*/  @!P1 ISETP.NE.AND P0, PT, R3, UR4, PT ;  /* 0x0000000403009c0c */ /* 0x000fc8000bf05270 */
[----:B------:R-:W-:-:S09]  /*13f0*/  @!P1 SEL R0, RZ, 0x1, P0 ;  /* 0x00000001ff009807 */ /* 0x000fd20000000000 */
.L_x_75:
[----:B------:R-:W-:Y:S05]  /*1400*/  BSYNC.RECONVERGENT B0 ;  /* 0x0000000000007941 */ /* 0x000fea0003800200 */
.L_x_74:
[----:B------:R-:W-:-:S04]  /*1410*/  LOP3.LUT P0, RZ, R0, R4, RZ, 0xc0, !PT ;  /* 0x0000000400ff7212 */ /* 0x000fc8000780c0ff */
[----:B------:R-:W-:-:S04]  /*1420*/  PLOP3.LUT P0, PT, P0, PT, PT, 0x8, 0x80 ;  /* 0x000000000080781c */ /* 0x000fc8000070e170 */
[----:B------:R-:W-:-:S09]  /*1430*/  P2R R52, PR, RZ, 0x1 ;  /* 0x00000001ff347803 */ /* 0x000fd20000000000 */
.L_x_72:
[----:B------:R-:W-:Y:S05]  /*1440*/  BSYNC B1 ;  /* 0x0000000000017941 */ /* 0x000fea0003800000 */
.L_x_71:
[----:B------:R-:W1:Y:S01]  /*1450*/  LDCU UR13, c[0x0][0x8fc] ;  /* 0x00011f80ff0d77ac */ /* 0x000e620008000800 */
[----:B------:R-:W-:Y:S01]  /*1460*/  MOV R0, UR40 ;  /* 0x0000002800007c02 */ /* 0x000fe20008000f00 */
[----:B------:R-:W2:Y:S01]  /*1470*/  LDC R35, c[0x0][0x8fc] ;  /* 0x00023f00ff237b82 */ /* 0x000ea20000000800 */
[----:B------:R-:W-:Y:S01]  /*1480*/  MOV R3, UR41 ;  /* 0x0000002900037c02 */ /* 0x000fe20008000f00 */
[----:B------:R-:W3:Y:S02]  /*1490*/  LDCU UR5, c[0x0][0x908] ;  /* 0x00012100ff0577ac */ /* 0x000ee40008000800 */
[----:B------:R4:W-:Y:S01]  /*14a0*/  STL [R1+0x20], R0 ;  /* 0x0000200001007387 */ /* 0x0009e20000100800 */
[----:B------:R-:W-:-:S03]  /*14b0*/  UMOV UR4, 0x400 ;  /* 0x0000040000047882 */ /* 0x000fc60000000000 */
[----:B------:R-:W0:Y:S01]  /*14c0*/  S2UR UR16, SR_CTAID.Z ;  /* 0x00000000001079c3 */ /* 0x000e220000002700 */
[----:B------:R4:W-:Y:S01]  /*14d0*/  STL [R1+0x80], R3 ;  /* 0x0000800301007387 */ /* 0x0009e20000100800 */
[----:B------:R-:W-:-:S04]  /*14e0*/  ULEA UR4, UR42, UR4, 0x18 ;  /* 0x000000042a047291 */ /* 0x000fc8000f8ec0ff */
[----:B------:R-:W-:Y:S02]  /*14f0*/  UIADD3 UR4, UPT, UPT, UR4, 0x800, URZ ;  /* 0x0000080004047890 */ /* 0x000fe4000fffe0ff */
[----:B-1----:R-:W-:Y:S02]  /*1500*/  UISETP.GE.AND UP2, UPT, UR13, 0x1, UPT ;  /* 0x000000010d00788c */ /* 0x002fe4000bf46270 */
[----:B------:R-:W-:Y:S02]  /*1510*/  ULOP3.LUT UP0, URZ, UR4, 0x1b0, URZ, 0xc0, !UPT ;  /* 0x000001b004ff7892 */ /* 0x000fe4000f80c0ff */
[----:B---3--:R-:W-:-:S05]  /*1520*/  UISETP.NE.AND UP1, UPT, UR5, 0x1, UPT ;  /* 0x000000010500788c */ /* 0x008fca000bf25270 */
[----:B------:R-:W-:Y:S06]  /*1530*/  BRA.U !UP2, `(.L_x_76) ;  /* 0x000000010ad07547 */ /* 0x000fec000b800000 */
[----:B------:R-:W1:Y:S01]  /*1540*/  LDCU.64 UR6, c[0x0][0x8f0] ;  /* 0x00011e00ff0677ac */ /* 0x000e620008000a00 */
[----:B------:R-:W-:Y:S01]  /*1550*/  R2UR UR10, R0 ;  /* 0x00000000000a72ca */ /* 0x000fe200000e0000 */
[----:B------:R-:W3:Y:S01]  /*1560*/  LDCU UR12, c[0x0][0x8e4] ;  /* 0x00011c80ff0c77ac */ /* 0x000ee20008000800 */
[----:B------:R-:W5:Y:S01]  /*1570*/  LDCU UR15, c[0x0][0x370] ;  /* 0x00006e00ff0f77ac */ /* 0x000f620008000800 */
[----:B------:R-:W0:Y:S01]  /*1580*/  LDCU UR14, c[0x0][0x374] ;  /* 0x00006e80ff0e77ac */ /* 0x000e220008000800 */
[----:B------:R-:W5:Y:S01]  /*1590*/  LDCU.64 UR8, c[0x0][0x8e8] ;  /* 0x00011d00ff0877ac */ /* 0x000f620008000a00 */
[----:B------:R-:W4:Y:S01]  /*15a0*/  LDCU UR11, c[0x0][0x8f8] ;  /* 0x00011f00ff0b77ac */ /* 0x000f220008000800 */
[----:B------:R-:W2:Y:S01]  /*15b0*/  LDCU.64 UR4, c[0x0][0x900] ;  /* 0x00012000ff0477ac */ /* 0x000ea20008000a00 */
[----:B-1----:R-:W-:Y:S02]  /*15c0*/  UISETP.NE.AND UP3, UPT, UR6, 0x1, UPT ;  /* 0x000000010600788c */ /* 0x002fe4000bf65270 */
[----:B---3--:R-:W-:-:S02]  /*15d0*/  UISETP.NE.AND UP4, UPT, UR12, 0x1, UPT ;  /* 0x000000010c00788c */ /* 0x008fc4000bf85270 */
[----:B0-----:R-:W-:Y:S02]  /*15e0*/  UIMAD.WIDE.U32 UR18, UR14, UR7, URZ ;  /* 0x000000070e1272a5 */ /* 0x001fe4000f8e00ff */
[----:B------:R-:W-:Y:S02]  /*15f0*/  UISETP.NE.AND UP2, UPT, UR13, 0x1, UPT ;  /* 0x000000010d00788c */ /* 0x000fe4000bf45270 */
[----:B-----5:R-:W-:Y:S02]  /*1600*/  UIMAD.WIDE.U32 UR20, UR15, UR8, URZ ;  /* 0x000000080f1472a5 */ /* 0x020fe4000f8e00ff */
[----:B------:R-:W-:Y:S02]  /*1610*/  UIMAD.WIDE.U32 UR22, UR10, UR7, URZ ;  /* 0x000000070a1672a5 */ /* 0x000fe4000f8e00ff */
[----:B----4-:R-:W-:Y:S02]  /*1620*/  @UP3 USHF.R.U32.HI UR14, URZ, UR11, UR19 ;  /* 0x0000000bff0e3299 */ /* 0x010fe40008011613 */
[----:B------:R-:W-:-:S02]  /*1630*/  @UP4 USHF.R.U32.HI UR15, URZ, UR9, UR21 ;  /* 0x00000009ff0f4299 */ /* 0x000fc40008011615 */
[----:B--2---:R-:W-:Y:S02]  /*1640*/  UIMAD.WIDE.U32 UR20, UR14, UR4, URZ ;  /* 0x000000040e1472a5 */ /* 0x004fe4000f8e00ff */
[----:B------:R-:W-:Y:S02]  /*1650*/  UIMAD.WIDE.U32 UR18, UR41, UR8, URZ ;  /* 0x00000008291272a5 */ /* 0x000fe4000f8e00ff */
[----:B------:R-:W-:Y:S02]  /*1660*/  USHF.R.U32.HI UR23, URZ, UR11, UR23 ;  /* 0x0000000bff177299 */ /* 0x000fe40008011617 */
[----:B------:R-:W-:Y:S02]  /*1670*/  UIMAD.WIDE.U32 UR24, UR15, UR4, URZ ;  /* 0x000000040f1872a5 */ /* 0x000fe4000f8e00ff */
[----:B------:R-:W-:Y:S02]  /*1680*/  @UP2 USHF.R.U32.HI UR14, URZ, UR5, UR21 ;  /* 0x00000005ff0e2299 */ /* 0x000fe40008011615 */
[----:B------:R-:W-:-:S02]  /*1690*/  USHF.R.U32.HI UR19, URZ, UR9, UR19 ;  /* 0x00000009ff137299 */ /* 0x000fc40008011613 */
[----:B------:R-:W-:Y:S02]  /*16a0*/  USEL UR10, UR10, UR23, !UP3 ;  /* 0x000000170a0a7287 */ /* 0x000fe4000d800000 */
[----:B------:R-:W-:Y:S02]  /*16b0*/  @UP2 USHF.R.U32.HI UR15, URZ, UR5, UR25 ;  /* 0x00000005ff0f2299 */ /* 0x000fe40008011619 */
[----:B------:R-:W-:Y:S02]  /*16c0*/  UIMAD UR14, UR14, UR13, URZ ;  /* 0x0000000d0e0e72a4 */ /* 0x000fe4000f8e02ff */
[----:B------:R-:W-:Y:S02]  /*16d0*/  USEL UR19, UR41, UR19, !UP4 ;  /* 0x0000001329137287 */ /* 0x000fe4000e000000 */
[----:B------:R-:W-:Y:S02]  /*16e0*/  UIMAD UR7, UR15, UR13, URZ ;  /* 0x0000000d0f0772a4 */ /* 0x000fe4000f8e02ff */
[----:B------:R-:W-:-:S02]  /*16f0*/  UISETP.GE.AND UP3, UPT, UR10, UR14, UPT ;  /* 0x0000000e0a00728c */ /* 0x000fc4000bf66270 */
[----:B------:R-:W-:Y:S02]  /*1700*/  UIMAD.WIDE.U32 UR20, UR10, UR4, URZ ;  /* 0x000000040a1472a5 */ /* 0x000fe4000f8e00ff */
[----:B------:R-:W-:Y:S01]  /*1710*/  UISETP.GE.OR UP3, UPT, UR19, UR7, UP3 ;  /* 0x000000071300728c */ /* 0x000fe20009f66670 */
[----:B------:R-:W-:Y:S01]  /*1720*/  R2UR UR7, R0 ;  /* 0x00000000000772ca */ /* 0x000fe200000e0000 */
[----:B------:R-:W-:Y:S02]  /*1730*/  UIMAD.WIDE.U32 UR8, UR19, UR4, URZ ;  /* 0x00000004130872a5 */ /* 0x000fe4000f8e00ff */
[----:B------:R-:W-:Y:S01]  /*1740*/  USHF.R.U32.HI UR4, URZ, UR5, UR21 ;  /* 0x00000005ff047299 */ /* 0x000fe20008011615 */
[----:B------:R-:W-:-:S03]  /*1750*/  UMOV UR14, UR19 ;  /* 0x00000013000e7c82 */ /* 0x000fc60008000000 */
[----:B------:R-:W-:-:S03]  /*1760*/  USEL UR4, UR10, UR4, !UP2 ;  /* 0x000000040a047287 */ /* 0x000fc6000d000000 */
[----:B------:R-:W-:Y:S02]  /*1770*/  @!UP3 USHF.R.U32.HI UR11, URZ, UR5, UR9 ;  /* 0x00000005ff0bb299 */ /* 0x000fe40008011609 */
[----:B------:R-:W-:Y:S02]  /*1780*/  UIADD3 UR8, UPT, UPT, -UR4, URZ, URZ ;  /* 0x000000ff04087290 */ /* 0x000fe4000fffe1ff */
[----:B------:R-:W-:Y:S02]  /*1790*/  @!UP3 USEL UR11, UR19, UR11, !UP2 ;  /* 0x0000000b130bb287 */ /* 0x000fe4000d000000 */
[----:B------:R-:W-:Y:S02]  /*17a0*/  UIADD3 UR9, UPT, UPT, -UR10, URZ, URZ ;  /* 0x000000ff0a097290 */ /* 0x000fe4000fffe1ff */
[----:B------:R-:W-:Y:S02]  /*17b0*/  @!UP3 UIADD3 UR4, UPT, UPT, UR4, -UR11, URZ ;  /* 0x8000000b0404b290 */ /* 0x000fe4000fffe0ff */
[----:B------:R-:W-:-:S02]  /*17c0*/  UIADD3 UR5, UPT, UPT, -UR19, URZ, URZ ;  /* 0x000000ff13057290 */ /* 0x000fc4000fffe1ff */
[----:B------:R-:W-:Y:S02]  /*17d0*/  UIMAD UR8, UR13, UR8, UR10 ;  /* 0x000000080d0872a4 */ /* 0x000fe4000f8e020a */
[----:B------:R-:W-:Y:S02]  /*17e0*/  UIMAD UR7, UR6, UR9, UR7 ;  /* 0x00000009060772a4 */ /* 0x000fe4000f8e0207 */
[----:B------:R-:W-:Y:S02]  /*17f0*/  @!UP3 UIMAD UR10, UR4, UR13, UR19 ;  /* 0x0000000d040ab2a4 */ /* 0x000fe4000f8e0213 */
[----:B------:R-:W-:Y:S02]  /*1800*/  UIMAD UR5, UR12, UR5, UR41 ;  /* 0x000000050c0572a4 */ /* 0x000fe4000f8e0229 */
[----:B------:R-:W-:Y:S02]  /*1810*/  @!UP3 UIMAD UR14, UR8, UR15, UR11 ;  /* 0x0000000f080eb2a4 */ /* 0x000fe4000f8e020b */
[----:B------:R-:W-:-:S02]  /*1820*/  UIMAD UR7, UR10, UR6, UR7 ;  /* 0x000000060a0772a4 */ /* 0x000fc4000f8e0207 */
[----:B------:R-:W-:-:S04]  /*1830*/  UIMAD UR5, UR14, UR12, UR5 ;  /* 0x0000000c0e0572a4 */ /* 0x000fc8000f8e0205 */
[----:B------:R-:W-:Y:S02]  /*1840*/  IMAD.U32 R0, RZ, RZ, UR7 ;  /* 0x00000007ff007e24 */ /* 0x000fe4000f8e00ff */
[----:B------:R-:W-:-:S03]  /*1850*/  IMAD.U32 R3, RZ, RZ, UR5 ;  /* 0x00000005ff037e24 */ /* 0x000fc6000f8e00ff */
[----:B------:R1:W-:Y:S04]  /*1860*/  STL [R1+0x20], R0 ;  /* 0x0000200001007387 */ /* 0x0003e80000100800 */
[----:B------:R1:W-:Y:S02]  /*1870*/  STL [R1+0x80], R3 ;  /* 0x0000800301007387 */ /* 0x0003e40000100800 */
.L_x_76:
[----:B------:R-:W-:Y:S05]  /*1880*/  BRA.U UP1, `(.L_x_77) ;  /* 0x0000000101507547 */ /* 0x000fea000b800000 */
[----:B------:R-:W3:Y:S01]  /*1890*/  LDL.LU R8, [R1+0x80] ;  /* 0x0000800001087983 */ /* 0x000ee20000300800 */
[----:B------:R-:W5:Y:S01]  /*18a0*/  LDC.64 R4, c[0x0][0x8f0] ;  /* 0x00023c00ff047b82 */ /* 0x000f620000000a00 */
[----:B------:R-:W-:Y:S01]  /*18b0*/  IMAD.MOV.U32 R7, RZ, RZ, R0 ;  /* 0x000000ffff077224 */ /* 0x000fe200078e0000 */
[----:B------:R-:W3:Y:S06]  /*18c0*/  LDCU.64 UR4, c[0x0][0x8e8] ;  /* 0x00011d00ff0477ac */ /* 0x000eec0008000a00 */
[----:B-1--4-:R-:W1:Y:S08]  /*18d0*/  LDC R0, c[0x0][0x8f8] ;  /* 0x00023e00ff007b82 */ /* 0x012e700000000800 */
[----:B------:R-:W4:Y:S01]  /*18e0*/  LDC R6, c[0x0][0x8e4] ;  /* 0x00023900ff067b82 */ /* 0x000f220000000800 */
[----:B-----5:R-:W-:Y:S01]  /*18f0*/  IMAD.HI.U32 R5, R7, R5, RZ ;  /* 0x0000000507057227 */ /* 0x020fe200078e00ff */
[----:B------:R-:W-:-:S04]  /*1900*/  ISETP.NE.AND P0, PT, R4, 0x1, PT ;  /* 0x000000010400780c */ /* 0x000fc80003f05270 */
[----:B-1----:R-:W-:-:S04]  /*1910*/  SHF.R.U32.HI R0, RZ, R0, R5 ;  /* 0x00000000ff007219 */ /* 0x002fc80000011605 */
[----:B------:R-:W-:Y:S02]  /*1920*/  SEL R0, R7, R0, !P0 ;  /* 0x0000000007007207 */ /* 0x000fe40004000000 */
[----:B----4-:R-:W-:Y:S01]  /*1930*/  ISETP.NE.AND P0, PT, R6, 0x1, PT ;  /* 0x000000010600780c */ /* 0x010fe20003f05270 */
[----:B---3--:R-:W-:-:S05]  /*1940*/  IMAD.HI.U32 R3, R8, UR4, RZ ;  /* 0x0000000408037c27 */ /* 0x008fca000f8e00ff */
[----:B------:R-:W-:-:S04]  /*1950*/  SHF.R.U32.HI R3, RZ, UR5, R3 ;  /* 0x00000005ff037c19 */ /* 0x000fc80008011603 */
[----:B------:R-:W-:-:S04]  /*1960*/  SEL R3, R8, R3, !P0 ;  /* 0x0000000308037207 */ /* 0x000fc80004000000 */
[----:B------:R-:W-:Y:S01]  /*1970*/  IADD3 R5, PT, PT, R0, -R3, RZ ;  /* 0x8000000300057210 */ /* 0x000fe20007ffe0ff */
[----:B------:R-:W-:-:S04]  /*1980*/  IMAD.IADD R0, R3, 0x1, -R0 ;  /* 0x0000000103007824 */ /* 0x000fc800078e0a00 */
[----:B------:R-:W-:Y:S02]  /*1990*/  IMAD R7, R0, R4, R7 ;  /* 0x0000000400077224 */ /* 0x000fe400078e0207 */
[----:B------:R-:W-:-:S03]  /*19a0*/  IMAD R8, R5, R6, R8 ;  /* 0x0000000605087224 */ /* 0x000fc600078e0208 */
[----:B------:R3:W-:Y:S04]  /*19b0*/  STL [R1+0x20], R7 ;  /* 0x0000200701007387 */ /* 0x0007e80000100800 */
[----:B------:R3:W-:Y:S02]  /*19c0*/  STL [R1+0x80], R8 ;  /* 0x0000800801007387 */ /* 0x0007e40000100800 */
.L_x_77:
[----:B01--4-:R-:W-:-:S05]  /*19d0*/  MOV R0, UR16 ;  /* 0x0000001000007c02 */ /* 0x013fca0008000f00 */
[----:B------:R0:W-:Y:S01]  /*19e0*/  STL [R1+0xe4], R0 ;  /* 0x0000e40001007387 */ /* 0x0001e20000100800 */
[----:B------:R-:W-:Y:S05]  /*19f0*/  BRA.U !UP0, `(.L_x_78) ;  /* 0x0000000108407547 */ /* 0x000fea000b800000 */
[----:B------:R-:W-:Y:S01]  /*1a00*/  MOV R14, 0xe0 ;  /* 0x000000e0000e7802 */ /* 0x000fe20000000f00 */
[----:B------:R-:W1:Y:S01]  /*1a10*/  LDCU.64 UR8, c[0x4][0xd0] ;  /* 0x01001a00ff0877ac */ /* 0x000e620008000a00 */
[----:B------:R-:W-:Y:S02]  /*1a20*/  HFMA2 R12, -RZ, RZ, 0, 5.9604644775390625e-08 ;  /* 0x00000001ff0c7431 */ /* 0x000fe400000001ff */
[----:B---3--:R-:W-:Y:S01]  /*1a30*/  IMAD.MOV.U32 R8, RZ, RZ, 0x70 ;  /* 0x00000070ff087424 */ /* 0x008fe200078e00ff */
[----:B------:R-:W3:Y:S01]  /*1a40*/  LDCU.64 UR6, c[0x4][0xd8] ;  /* 0x01001b00ff0677ac */ /* 0x000ee20008000a00 */
[----:B------:R-:W4:Y:S01]  /*1a50*/  LDC.64 R14, c[0x4][R14] ;  /* 0x010000000e0e7b82 */ /* 0x000f220000000a00 */
[----:B------:R-:W-:Y:S01]  /*1a60*/  IMAD.MOV.U32 R13, RZ, RZ, RZ ;  /* 0x000000ffff0d7224 */ /* 0x000fe200078e00ff */
[----:B------:R-:W5:Y:S01]  /*1a70*/  LDCU.64 UR4, c[0x4][0x40] ;  /* 0x01000800ff0477ac */ /* 0x000f620008000a00 */
[----:B-1----:R-:W-:Y:S01]  /*1a80*/  IMAD.U32 R4, RZ, RZ, UR8 ;  /* 0x00000008ff047e24 */ /* 0x002fe2000f8e00ff */
[----:B------:R-:W-:Y:S01]  /*1a90*/  MOV R5, UR9 ;  /* 0x0000000900057c02 */ /* 0x000fe20008000f00 */
[----:B---3--:R-:W-:Y:S01]  /*1aa0*/  IMAD.U32 R6, RZ, RZ, UR6 ;  /* 0x00000006ff067e24 */ /* 0x008fe2000f8e00ff */
[----:B------:R-:W-:Y:S01]  /*1ab0*/  MOV R7, UR7 ;  /* 0x0000000700077c02 */ /* 0x000fe20008000f00 */
[----:B-----5:R-:W-:Y:S01]  /*1ac0*/  IMAD.U32 R10, RZ, RZ, UR4 ;  /* 0x00000004ff0a7e24 */ /* 0x020fe2000f8e00ff */
[----:B------:R-:W-:-:S02]  /*1ad0*/  MOV R11, UR5 ;  /* 0x00000005000b7c02 */ /* 0x000fc40008000f00 */
[----:B------:R-:W-:-:S07]  /*1ae0*/  LEPC R20, `(.L_x_78) ;  /* 0x000000001014794e */ /* 0x000fce0000000000 */
[----:B0-2-4-:R-:W-:Y:S05]  /*1af0*/  CALL.ABS.NOINC R14 ;  /* 0x000000000e007343 */ /* 0x015fea0003c00000 */
.L_x_78:
[----:B------:R-:W1:Y:S01]  /*1b00*/  S2UR UR4, SR_CgaCtaId ;  /* 0x00000000000479c3 */ /* 0x000e620000008800 */
[----:B------:R-:W-:Y:S02]  /*1b10*/  UMOV UR5, 0x400 ;  /* 0x0000040000057882 */ /* 0x000fe40000000000 */
[----:B-1----:R-:W-:-:S04]  /*1b20*/  ULEA UR4, UR4, UR5, 0x18 ;  /* 0x0000000504047291 */ /* 0x002fc8000f8ec0ff */
[----:B------:R-:W-:-:S04]  /*1b30*/  UIADD3 UR4, UPT, UPT, UR4, 0x10800, URZ ;  /* 0x0001080004047890 */ /* 0x000fc8000fffe0ff */
[----:B------:R-:W-:-:S09]  /*1b40*/  ULOP3.LUT UP0, URZ, UR4, 0x1b0, URZ, 0xc0, !UPT ;  /* 0x000001b004ff7892 */ /* 0x000fd2000f80c0ff */
        /* <DEDUP_REMOVED lines=17> */
.L_x_79:
[----:B------:R-:W1:Y:S01]  /*1c60*/  S2R R23, SR_CgaCtaId ;  /* 0x0000000000177919 */ /* 0x000e620000008800 */
[----:B0-----:R-:W-:-:S04]  /*1c70*/  MOV R0, 0x400 ;  /* 0x0000040000007802 */ /* 0x001fc80000000f00 */
[----:B-1----:R-:W-:-:S05]  /*1c80*/  LEA R23, R23, R0, 0x18 ;  /* 0x0000000017177211 */ /* 0x002fca00078ec0ff */
[----:B------:R-:W-:-:S05]  /*1c90*/  VIADD R23, R23, 0x18800 ;  /* 0x0001880017177836 */ /* 0x000fca0000000000 */
[----:B------:R-:W-:-:S13]  /*1ca0*/  LOP3.LUT P0, RZ, R23, 0x90, RZ, 0xc0, !PT ;  /* 0x0000009017ff7812 */ /* 0x000fda000780c0ff */
[----:B------:R-:W-:Y:S05]  /*1cb0*/  @!P0 BRA `(.L_x_80) ;  /* 0x0000000000408947 */ /* 0x000fea0003800000 */
[----:B------:R-:W-:Y:S01]  /*1cc0*/  MOV R14, 0xe0 ;  /* 0x000000e0000e7802 */ /* 0x000fe20000000f00 */
[----:B------:R-:W0:Y:S01]  /*1cd0*/  LDCU.64 UR6, c[0x4][0xd0] ;  /* 0x01001a00ff0677ac */ /* 0x000e220008000a00 */
[----:B------:R-:W-:Y:S02]  /*1ce0*/  HFMA2 R12, -RZ, RZ, 0, 5.9604644775390625e-08 ;  /* 0x00000001ff0c7431 */ /* 0x000fe400000001ff */
[----:B---3--:R-:W-:Y:S01]  /*1cf0*/  IMAD.MOV.U32 R8, RZ, RZ, 0x70 ;  /* 0x00000070ff087424 */ /* 0x008fe200078e00ff */
[----:B------:R-:W1:Y:S01]  /*1d00*/  LDCU.64 UR4, c[0x4][0xd8] ;  /* 0x01001b00ff0477ac */ /* 0x000e620008000a00 */
[----:B------:R-:W3:Y:S01]  /*1d10*/  LDC.64 R14, c[0x4][R14] ;  /* 0x010000000e0e7b82 */ /* 0x000ee20000000a00 */
[----:B------:R-:W-:Y:S01]  /*1d20*/  IMAD.MOV.U32 R13, RZ, RZ, RZ ;  /* 0x000000ffff0d7224 */ /* 0x000fe200078e00ff */
[----:B------:R-:W4:Y:S01]  /*1d30*/  LDCU.64 UR8, c[0x4][0x50] ;  /* 0x01000a00ff0877ac */ /* 0x000f220008000a00 */
[----:B0-----:R-:W-:Y:S01]  /*1d40*/  IMAD.U32 R4, RZ, RZ, UR6 ;  /* 0x00000006ff047e24 */ /* 0x001fe2000f8e00ff */
[----:B------:R-:W-:Y:S01]  /*1d50*/  MOV R5, UR7 ;  /* 0x0000000700057c02 */ /* 0x000fe20008000f00 */
[----:B-1----:R-:W-:Y:S01]  /*1d60*/  IMAD.U32 R6, RZ, RZ, UR4 ;  /* 0x00000004ff067e24 */ /* 0x002fe2000f8e00ff */
[----:B------:R-:W-:Y:S01]  /*1d70*/  MOV R7, UR5 ;  /* 0x0000000500077c02 */ /* 0x000fe20008000f00 */
[----:B----4-:R-:W-:Y:S01]  /*1d80*/  IMAD.U32 R10, RZ, RZ, UR8 ;  /* 0x00000008ff0a7e24 */ /* 0x010fe2000f8e00ff */
[----:B------:R-:W-:-:S02]  /*1d90*/  MOV R11, UR9 ;  /* 0x00000009000b7c02 */ /* 0x000fc40008000f00 */
[----:B------:R-:W-:-:S07]  /*1da0*/  LEPC R20, `(.L_x_80) ;  /* 0x000000001014794e */ /* 0x000fce0000000000 */
[----:B--23--:R-:W-:Y:S05]  /*1db0*/  CALL.ABS.NOINC R14 ;  /* 0x000000000e007343 */ /* 0x00cfea0003c00000 */
.L_x_80:
[----:B------:R-:W0:Y:S01]  /*1dc0*/  S2R R22, SR_CgaCtaId ;  /* 0x0000000000167919 */ /* 0x000e220000008800 */
[----:B------:R-:W-:-:S04]  /*1dd0*/  MOV R0, 0x400 ;  /* 0x0000040000007802 */ /* 0x000fc80000000f00 */
[----:B0-----:R-:W-:-:S05]  /*1de0*/  LEA R22, R22, R0, 0x18 ;  /* 0x0000000016167211 */ /* 0x001fca00078ec0ff */
        /* <DEDUP_REMOVED lines=19> */
.L_x_81:
[----:B------:R-:W0:Y:S02]  /*1f20*/  LDCU UR4, c[0x0][0x36c] ;  /* 0x00006d80ff0477ac */ /* 0x000e240008000800 */
[----:B0-----:R-:W-:-:S09]  /*1f30*/  UISETP.EQ.U32.AND UP0, UPT, UR4, 0x1, UPT ;  /* 0x000000010400788c */ /* 0x001fd2000bf02070 */
[----:B------:R-:W-:Y:S05]  /*1f40*/  BRA.U !UP0, `(.L_x_82) ;  /* 0x0000000108107547 */ /* 0x000fea000b800000 */
[----:B------:R-:W-:Y:S05]  /*1f50*/  WARPSYNC.ALL ;  /* 0x0000000000007948 */ /* 0x000fea0003800000 */
[----:B------:R-:W-:Y:S01]  /*1f60*/  UCGABAR_WAIT ;  /* 0x0000000000007dc7 */ /* 0x000fe20008000000 */
[----:B------:R-:W-:Y:S01]  /*1f70*/  CCTL.IVALL ;  /* 0x00000000ff00798f */ /* 0x000fe20002000000 */
[----:B------:R-:W-:Y:S05]  /*1f80*/  BRA `(.L_x_83) ;  /* 0x0000000000087947 */ /* 0x000fea0003800000 */
.L_x_82:
[----:B------:R-:W-:Y:S05]  /*1f90*/  WARPSYNC.ALL ;  /* 0x0000000000007948 */ /* 0x000fea0003800000 */
[----:B------:R-:W-:Y:S06]  /*1fa0*/  BAR.SYNC.DEFER_BLOCKING 0x0 ;  /* 0x0000000000007b1d */ /* 0x000fec0000010000 */
.L_x_83:
[----:B------:R-:W-:-:S13]  /*1fb0*/  ISETP.NE.AND P0, PT, R19, RZ, PT ;  /* 0x000000ff1300720c */ /* 0x000fda0003f05270 */
[----:B------:R-:W-:Y:S05]  /*1fc0*/  @!P0 BRA `(.L_x_84) ;  /* 0x0000001800448947 */ /* 0x000fea0003800000 */
[----:B------:R-:W-:Y:S09]  /*1fd0*/  WARPSYNC.ALL ;  /* 0x0000000000007948 */ /* 0x000ff20003800000 */
[----:B--23--:R-:W0:-:S00]  /*1fe0*/  USETMAXREG.DEALLOC.CTAPOOL 0x98 ;  /* 0x00000098000079c8 */ /* 0x00ce0000080e0500 */
[----:B0-----:R-:W0:Y:S06]  /*1ff0*/  S2R R13, SR_CgaCtaId ;  /* 0x00000000000d7919 */ /* 0x001e2c0000008800 */
[----:B------:R-:W1:Y:S01]  /*2000*/  LDC R38, c[0x0][0x38c] ;  /* 0x0000e300ff267b82 */ /* 0x000e620000000800 */
[----:B------:R-:W-:Y:S01]  /*2010*/  ISETP.NE.AND P2, PT, R18, RZ, PT ;  /* 0x000000ff1200720c */ /* 0x000fe20003f45270 */
[----:B------:R-:W-:Y:S01]  /*2020*/  UISETP.GT.U32.AND UP0, UPT, UR39, 0xffff, UPT ;  /* 0x0000ffff2700788c */ /* 0x000fe2000bf04070 */
[----:B------:R-:W-:Y:S01]  /*2030*/  MOV R18, 0x400 ;  /* 0x0000040000127802 */ /* 0x000fe20000000f00 */
[----:B------:R-:W-:Y:S01]  /*2040*/  BSSY B1, `(.L_x_85) ;  /* 0x000013d000017945 */ /* 0x000fe20003800000 */
[----:B------:R-:W-:Y:S01]  /*2050*/  ISETP.NE.AND P1, PT, R2, RZ, PT ;  /* 0x000000ff0200720c */ /* 0x000fe20003f25270 */
[----:B------:R-:W-:Y:S01]  /*2060*/  USEL UR8, UR39, 0xffff, !UP0 ;  /* 0x0000ffff27087887 */ /* 0x000fe2000c000000 */
[----:B------:R-:W-:Y:S01]  /*2070*/  LOP3.LUT R32, R32, 0x1, RZ, 0xc0, !PT ;  /* 0x0000000120207812 */ /* 0x000fe200078ec0ff */
[----:B------:R-:W2:Y:S01]  /*2080*/  LDC R29, c[0x0][0x370] ;  /* 0x0000dc00ff1d7b82 */ /* 0x000ea20000000800 */
[----:B------:R-:W-:Y:S01]  /*2090*/  USHF.L.U32 UR13, UR41, 0x6, URZ ;  /* 0x00000006290d7899 */ /* 0x000fe200080006ff */
[----:B------:R-:W-:Y:S01]  /*20a0*/  PLOP3.LUT P3, PT, P1, P2, PT, 0xf8, 0x8f ;  /* 0x00000000008f781c */ /* 0x000fe20000f65f70 */
[----:B------:R-:W-:Y:S01]  /*20b0*/  ULOP3.LUT UR8, UR8, 0xffff, URZ, 0xc0, !UPT ;  /* 0x0000ffff08087892 */ /* 0x000fe2000f8ec0ff */
[----:B------:R-:W-:Y:S01]  /*20c0*/  IMAD.MOV.U32 R26, RZ, RZ, 0x1 ;  /* 0x00000001ff1a7424 */ /* 0x000fe200078e00ff */
[----:B------:R-:W-:Y:S01]  /*20d0*/  CS2R R24, SRZ ;  /* 0x0000000000187805 */ /* 0x000fe2000001ff00 */
[----:B------:R-:W-:Y:S01]  /*20e0*/  IMAD.MOV.U32 R19, RZ, RZ, RZ ;  /* 0x000000ffff137224 */ /* 0x000fe200078e00ff */
[----:B------:R-:W-:Y:S01]  /*20f0*/  UMOV UR5, 0x1 ;  /* 0x0000000100057882 */ /* 0x000fe20000000000 */
[----:B------:R-:W3:Y:S01]  /*2100*/  LDC R28, c[0x0][0x374] ;  /* 0x0000dd00ff1c7b82 */ /* 0x000ee20000000800 */
[----:B------:R-:W-:Y:S01]  /*2110*/  USHF.L.U32 UR4, UR41, 0x7, URZ ;  /* 0x0000000729047899 */ /* 0x000fe200080006ff */
[----:B------:R-:W4:Y:S01]  /*2120*/  LDCU.64 UR6, c[0x0][0x348] ;  /* 0x00006900ff0677ac */ /* 0x000f220008000a00 */
[----:B------:R-:W-:Y:S01]  /*2130*/  ULOP3.LUT UR13, UR13, 0x40, URZ, 0xc0, !UPT ;  /* 0x000000400d0d7892 */ /* 0x000fe2000f8ec0ff */
[C---:B-1----:R-:W-:Y:S01]  /*2140*/  VIADD R27, R38.reuse, 0xf ;  /* 0x0000000f261b7836 */ /* 0x042fe20000000000 */
[----:B------:R-:W-:Y:S01]  /*2150*/  USHF.L.U32 UR5, UR5, UR8, URZ ;  /* 0x0000000805057299 */ /* 0x000fe200080006ff */
[----:B------:R-:W-:-:S02]  /*2160*/  VIADD R2, R38, 0xffffffff ;  /* 0xffffffff26027836 */ /* 0x000fc40000000000 */
[----:B------:R-:W-:Y:S01]  /*2170*/  VIADD R38, R38, 0x1e ;  /* 0x0000001e26267836 */ /* 0x000fe20000000000 */
[----:B------:R-:W-:Y:S02]  /*2180*/  SHF.R.S32.HI R0, RZ, 0x1f, R27 ;  /* 0x0000001fff007819 */ /* 0x000fe4000001141b */
[----:B0-----:R-:W-:Y:S02]  /*2190*/  LEA R18, R13, R18, 0x18 ;  /* 0x000000120d127211 */ /* 0x001fe400078ec0ff */
[----:B------:R-:W-:Y:S01]  /*21a0*/  LEA.HI R27, R0, R27, RZ, 0x4 ;  /* 0x0000001b001b7211 */ /* 0x000fe200078f20ff */
[----:B------:R-:W-:Y:S01]  /*21b0*/  IMAD.MOV.U32 R0, RZ, RZ, 0x1 ;  /* 0x00000001ff007424 */ /* 0x000fe200078e00ff */
[----:B------:R0:W-:Y:S01]  /*21c0*/  SYNCS.ARRIVE.TRANS64.A1T0 RZ, [R18+URZ+0x1c0], RZ ;  /* 0x0001c0ff12ff79a7 */ /* 0x0001e200081000ff */
[----:B------:R-:W-:Y:S01]  /*21d0*/  ISETP.GE.U32.AND P0, PT, R2, -0x1f, PT ;  /* 0xffffffe10200780c */ /* 0x000fe20003f06070 */
[----:B------:R-:W-:Y:S01]  /*21e0*/  IMAD.MOV.U32 R2, RZ, RZ, RZ ;  /* 0x000000ffff027224 */ /* 0x000fe200078e00ff */
[----:B------:R-:W-:-:S02]  /*21f0*/  SHF.R.S32.HI R27, RZ, 0x4, R27 ;  /* 0x00000004ff1b7819 */ /* 0x000fc4000001141b */
[----:B------:R-:W-:Y:S02]  /*2200*/  SEL R12, RZ, 0xffffffff, P0 ;  /* 0xffffffffff0c7807 */ /* 0x000fe40000000000 */
[----:B------:R-:W-:-:S05]  /*2210*/  VIMNMX.U32 R33, PT, PT, R27, 0x8, PT ;  /* 0x000000081b217848 */ /* 0x000fca0003fe0000 */
[----:B------:R-:W-:Y:S02]  /*2220*/  VIADD R31, R33, 0x1 ;  /* 0x00000001211f7836 */ /* 0x000fe40000000000 */
[----:B------:R-:W-:Y:S01]  /*2230*/  IMAD.IADD R27, R27, 0x1, -R33 ;  /* 0x000000011b1b7824 */ /* 0x000fe200078e0a21 */
[--C-:B------:R-:W-:Y:S01]  /*2240*/  IADD3 R33, PT, PT, RZ, -R33, -R12.reuse ;  /* 0x80000021ff217210 */ /* 0x100fe20007ffe80c */
[----:B--234-:R-:W-:-:S07]  /*2250*/  IMAD.IADD R12, R31, 0x1, R12 ;  /* 0x000000011f0c7824 */ /* 0x01cfce00078e020c */
.L_x_115:
[----:B------:R-:W-:Y:S01]  /*2260*/  ISETP.NE.AND P0, PT, R13, RZ, PT ;  /* 0x000000ff0d00720c */ /* 0x000fe20003f05270 */
[----:B------:R-:W-:-:S12]  /*2270*/  YIELD ;  /* 0x0000000000007946 */ /* 0x000fd80003800000 */
[----:B-1----:R-:W-:Y:S05]  /*2280*/  @P0 BRA `(.L_x_86) ;  /* 0x0000000000540947 */ /* 0x002fea0003800000 */
[----:B------:R-:W-:Y:S01]  /*2290*/  ISETP.NE.AND P0, PT, R32, RZ, PT ;  /* 0x000000ff2000720c */ /* 0x000fe20003f05270 */
[----:B------:R-:W-:-:S12]  /*22a0*/  BSSY.RECONVERGENT B0, `(.L_x_87) ;  /* 0x0000003000007945 */ /* 0x000fd80003800200 */
[----:B------:R-:W-:Y:S05]  /*22b0*/  @P0 BRA `(.L_x_88) ;  /* 0x0000000000040947 */ /* 0x000fea0003800000 */
[----:B------:R-:W-:Y:S05]  /*22c0*/  BPT.TRAP 0x1 ;  /* 0x000000040000795c */ /* 0x000fea0000300000 */
.L_x_88:
[----:B------:R-:W-:Y:S05]  /*22d0*/  BSYNC.RECONVERGENT B0 ;  /* 0x0000000000007941 */ /* 0x000fea0003800200 */
.L_x_87:
[----:B------:R-:W-:Y:S01]  /*22e0*/  LEA R3, R24, R18, 0x3 ;  /* 0x0000001218037211 */ /* 0x000fe200078e18ff */
[----:B------:R-:W-:Y:S01]  /*22f0*/  BSSY B0, `(.L_x_89) ;  /* 0x0000004000007945 */ /* 0x000fe20003800000 */
[----:B------:R-:W-:-:S04]  /*2300*/  SHF.L.U32 R4, R26, 0x1f, RZ ;  /* 0x0000001f1a047819 */ /* 0x000fc800000006ff */
[----:B------:R-:W1:Y:S02]  /*2310*/  SYNCS.PHASECHK.TRANS64.TRYWAIT P1, [R3+URZ+0x198], R4 ;  /* 0x00019804030075a7 */ /* 0x000e6400080211ff */
[----:B-1----:R-:W-:Y:S05]  /*2320*/  @!P1 BRA `(.L_x_90) ;  /* 0x0000015c00789947 */ /* 0x002fea0003800000 */
.L_x_243:
[----:B------:R-:W-:Y:S05]  /*2330*/  BSYNC B0 ;  /* 0x0000000000007941 */ /* 0x000fea0003800000 */
.L_x_89:
[----:B------:R-:W-:Y:S04]  /*2340*/  BSSY.RECONVERGENT B0, `(.L_x_91) ;  /* 0x0000003000007945 */ /* 0x000fe80003800200 */
[----:B------:R-:W-:Y:S05]  /*2350*/  @P0 BRA `(.L_x_92) ;  /* 0x0000000000040947 */ /* 0x000fea0003800000 */
[----:B------:R-:W-:Y:S05]  /*2360*/  BPT.TRAP 0x1 ;  /* 0x000000040000795c */ /* 0x000fea0000300000 */
.L_x_92:
[----:B------:R-:W-:Y:S05]  /*2370*/  BSYNC.RECONVERGENT B0 ;  /* 0x0000000000007941 */ /* 0x000fea0003800200 */
.L_x_91:
[----:B------:R1:W-:Y:S02]  /*2380*/  SYNCS.ARRIVE.TRANS64.A1T0 RZ, [R3+URZ+0x180], RZ ;  /* 0x000180ff03ff79a7 */ /* 0x0003e400081000ff */
[----:B-1----:R-:W-:-:S05]  /*2390*/  VIADD R3, R24, 0x1 ;  /* 0x0000000118037836 */ /* 0x002fca0000000000 */
[----:B------:R-:W-:-:S04]  /*23a0*/  ISETP.NE.AND P0, PT, R3, 0x3, PT ;  /* 0x000000030300780c */ /* 0x000fc80003f05270 */
[----:B------:R-:W-:Y:S02]  /*23b0*/  SEL R4, RZ, 0x1, P0 ;  /* 0x00000001ff047807 */ /* 0x000fe40000000000 */
[----:B------:R-:W-:Y:S02]  /*23c0*/  SEL R24, R3, RZ, P0 ;  /* 0x000000ff03187207 */ /* 0x000fe40000000000 */
[----:B------:R-:W-:-:S07]  /*23d0*/  LOP3.LUT R26, R26, R4, RZ, 0x3c, !PT ;  /* 0x000000041a1a7212 */ /* 0x000fce00078e3cff */
.L_x_86:
[----:B------:R-:W-:Y:S01]  /*23e0*/  ISETP.NE.AND P0, PT, R34, RZ, PT ;  /* 0x000000ff2200720c */ /* 0x000fe20003f05270 */
[----:B------:R-:W-:-:S12]  /*23f0*/  BSSY B0, `(.L_x_93) ;  /* 0x000009a000007945 */ /* 0x000fd80003800000 */
[----:B------:R-:W-:Y:S05]  /*2400*/  @!P0 BRA `(.L_x_94) ;  /* 0x0000000800608947 */ /* 0x000fea0003800000 */
[----:B------:R-:W2:Y:S04]  /*2410*/  LDL.LU R3, [R1+0x80] ;  /* 0x0000800001037983 */ /* 0x000ea80000300800 */
[----:B------:R-:W3:Y:S01]  /*2420*/  LDL.LU R5, [R1+0x20] ;  /* 0x0000200001057983 */ /* 0x000ee20000300800 */
[----:B------:R-:W-:Y:S01]  /*2430*/  ISETP.NE.AND P0, PT, R16, RZ, PT ;  /* 0x000000ff1000720c */ /* 0x000fe20003f05270 */
[----:B------:R-:W-:Y:S01]  /*2440*/  IMAD.U32 R4, RZ, RZ, UR4 ;  /* 0x00000004ff047e24 */ /* 0x000fe2000f8e00ff */
[----:B--2---:R-:W-:Y:S02]  /*2450*/  LEA.HI R3, R3, R3, RZ, 0x1 ;  /* 0x0000000303037211 */ /* 0x004fe400078f08ff */
[----:B---3--:R-:W-:-:S03]  /*2460*/  LEA R10, R5, UR13, 0x7 ;  /* 0x0000000d050a7c11 */ /* 0x008fc6000f8e38ff */
[----:B------:R-:W-:-:S05]  /*2470*/  IMAD.SHL.U32 R3, R3, 0x80, RZ ;  /* 0x0000008003037824 */ /* 0x000fca00078e00ff */
[----:B------:R-:W-:-:S04]  /*2480*/  LOP3.LUT R11, R3, 0xffffff00, RZ, 0xc0, !PT ;  /* 0xffffff00030b7812 */ /* 0x000fc800078ec0ff */
[----:B------:R-:W-:Y:S01]  /*2490*/  LOP3.LUT R11, R11, 0x80, R4, 0xf8, !PT ;  /* 0x000000800b0b7812 */ /* 0x000fe200078ef804 */
[----:B------:R-:W-:Y:S06]  /*24a0*/  @!P0 BRA `(.L_x_95) ;  /* 0x0000000000048947 */ /* 0x000fec0003800000 */
[----:B------:R-:W-:Y:S05]  /*24b0*/  BPT.TRAP 0x1 ;  /* 0x000000040000795c */ /* 0x000fea0000300000 */
.L_x_95:
[----:B------:R-:W-:Y:S01]  /*24c0*/  ISETP.GE.U32.AND P0, PT, R38, 0x1f, PT ;  /* 0x0000001f2600780c */ /* 0x000fe20003f06070 */
[----:B------:R-:W-:-:S12]  /*24d0*/  IMAD.MOV.U32 R5, RZ, RZ, 0x1 ;  /* 0x00000001ff057424 */ /* 0x000fd800078e00ff */
[----:B------:R-:W-:Y:S01]  /*24e0*/  @P0 IMAD R4, R2, 0x8, R18 ;  /* 0x0000000802040824 */ /* 0x000fe200078e0212 */
[----:B------:R-:W-:-:S04]  /*24f0*/  @P0 SHF.L.U32 R3, R0, 0x1f, RZ ;  /* 0x0000001f00030819 */ /* 0x000fc800000006ff */
[----:B------:R1:W2:Y:S02]  /*2500*/  @P0 SYNCS.PHASECHK.TRANS64.TRYWAIT P1, [R4+URZ+0x40], R3 ;  /* 0x00004003040005a7 */ /* 0x0002a400080211ff */
[----:B-1----:R-:W-:Y:S01]  /*2510*/  IMAD.MOV.U32 R4, RZ, RZ, RZ ;  /* 0x000000ffff047224 */ /* 0x002fe200078e00ff */
[----:B--2---:R-:W-:Y:S01]  /*2520*/  @P0 SEL R5, RZ, 0x1, !P1 ;  /* 0x00000001ff050807 */ /* 0x004fe20004800000 */
[----:B------:R-:W-:Y:S06]  /*2530*/  @!P0 BRA `(.L_x_96) ;  /* 0x0000000000fc8947 */ /* 0x000fec0003800000 */
[----:B------:R-:W-:Y:S01]  /*2540*/  IMAD.MOV.U32 R3, RZ, RZ, R2 ;  /* 0x000000ffff037224 */ /* 0x000fe200078e0002 */
[----:B------:R-:W-:Y:S01]  /*2550*/  MOV R6, R33 ;  /* 0x0000002100067202 */ /* 0x000fe20000000f00 */
[----:B------:R-:W-:Y:S01]  /*2560*/  IMAD.MOV.U32 R8, RZ, RZ, RZ ;  /* 0x000000ffff087224 */ /* 0x000fe200078e00ff */
[----:B------:R-:W-:Y:S02]  /*2570*/  MOV R7, R31 ;  /* 0x0000001f00077202 */ /* 0x000fe40000000f00 */
.L_x_102:
[----:B------:R-:W-:Y:S01]  /*2580*/  ISETP.NE.AND P0, PT, R16, RZ, PT ;  /* 0x000000ff1000720c */ /* 0x000fe20003f05270 */
[----:B------:R-:W-:-:S12]  /*2590*/  YIELD ;  /* 0x0000000000007946 */ /* 0x000fd80003800000 */
[----:B------:R-:W-:Y:S05]  /*25a0*/  @!P0 BRA `(.L_x_97) ;  /* 0x0000000000048947 */ /* 0x000fea0003800000 */
[----:B------:R-:W-:Y:S05]  /*25b0*/  BPT.TRAP 0x1 ;  /* 0x000000040000795c */ /* 0x000fea0000300000 */
.L_x_97:
[----:B------:R-:W-:Y:S01]  /*25c0*/  ISETP.NE.AND P1, PT, R5, 0x1, PT ;  /* 0x000000010500780c */ /* 0x000fe20003f25270 */
[----:B------:R-:W-:Y:S01]  /*25d0*/  IMAD R4, R3, 0x8, R18 ;  /* 0x0000000803047824 */ /* 0x000fe200078e0212 */
[----:B------:R-:W-:-:S13]  /*25e0*/  ISETP.NE.AND P0, PT, R30, RZ, PT ;  /* 0x000000ff1e00720c */ /* 0x000fda0003f05270 */
[----:B------:R-:W-:Y:S01]  /*25f0*/  @!P0 IMAD.MOV.U32 R5, RZ, RZ, 0x3000 ;  /* 0x00003000ff058424 */ /* 0x000fe200078e00ff */
[----:B------:R-:W-:Y:S06]  /*2600*/  @!P1 BRA `(.L_x_98) ;  /* 0x00000000000c9947 */ /* 0x000fec0003800000 */
[----:B------:R-:W-:-:S04]  /*2610*/  SHF.L.U32 R2, R0, 0x1f, RZ ;  /* 0x0000001f00027819 */ /* 0x000fc800000006ff */
[----:B------:R-:W1:Y:S02]  /*2620*/  SYNCS.PHASECHK.TRANS64.TRYWAIT P1, [R4+URZ+0x40], R2 ;  /* 0x00004002040075a7 */ /* 0x000e6400080211ff */
[----:B-1----:R-:W-:Y:S05]  /*2630*/  @!P1 BRA `(.L_x_99) ;  /* 0x0000015800c89947 */ /* 0x002fea0003800000 */
.L_x_98:
[----:B------:R2:W-:Y:S01]  /*2640*/  @!P0 SYNCS.ARRIVE.TRANS64 RZ, [R4+URZ], R5 ;  /* 0x0000000504ff89a7 */ /* 0x0005e200080000ff */
[----:B------:R-:W-:Y:S05]  /*2650*/  @!P3 BRA `(.L_x_100) ;  /* 0x000000000004b947 */ /* 0x000fea0003800000 */
[----:B------:R-:W-:Y:S05]  /*2660*/  BPT.TRAP 0x1 ;  /* 0x000000040000795c */ /* 0x000fea0000300000 */
.L_x_100:
[----:B------:R-:W-:Y:S01]  /*2670*/  ISETP.NE.AND P1, PT, R16, RZ, PT ;  /* 0x000000ff1000720c */ /* 0x000fe20003f25270 */
[----:B-1----:R-:W-:-:S05]  /*2680*/  VIADD R2, R3, 0x1 ;  /* 0x0000000103027836 */ /* 0x002fca0000000000 */
[----:B------:R-:W-:-:S04]  /*2690*/  ISETP.NE.AND P0, PT, R2, 0x8, PT ;  /* 0x000000080200780c */ /* 0x000fc80003f05270 */
[----:B--2---:R-:W-:Y:S02]  /*26a0*/  SEL R5, RZ, 0x1, P0 ;  /* 0x00000001ff057807 */ /* 0x004fe40000000000 */
[----:B------:R-:W-:Y:S02]  /*26b0*/  SEL R2, R2, RZ, P0 ;  /* 0x000000ff02027207 */ /* 0x000fe40000000000 */
[----:B------:R-:W-:Y:S01]  /*26c0*/  LOP3.LUT R0, R0, R5, RZ, 0x3c, !PT ;  /* 0x0000000500007212 */ /* 0x000fe200078e3cff */
[----:B------:R-:W-:Y:S06]  /*26d0*/  @!P1 BRA `(.L_x_101) ;  /* 0x0000000000049947 */ /* 0x000fec0003800000 */
[----:B------:R-:W-:Y:S05]  /*26e0*/  BPT.TRAP 0x1 ;  /* 0x000000040000795c */ /* 0x000fea0000300000 */
.L_x_101:
[----:B------:R-:W2:Y:S01]  /*26f0*/  LDL R15, [R1+0xe4] ;  /* 0x0000e400010f7983 */ /* 0x000ea20000100800 */
[----:B------:R-:W-:Y:S01]  /*2700*/  ISETP.NE.AND P1, PT, R7, 0x2, PT ;  /* 0x000000020700780c */ /* 0x000fe20003f25270 */
[----:B------:R-:W-:Y:S01]  /*2710*/  VIADD R6, R6, 0x1 ;  /* 0x0000000106067836 */ /* 0x000fe20000000000 */
[----:B------:R-:W-:Y:S01]  /*2720*/  R2UR UR9, R4 ;  /* 0x00000000040972ca */ /* 0x000fe200000e0000 */
[----:B------:R-:W-:Y:S01]  /*2730*/  UIADD3 UR22, UP1, UPT, UR6, 0x80, URZ ;  /* 0x0000008006167890 */ /* 0x000fe2000ff3e0ff */
[----:B------:R-:W-:Y:S01]  /*2740*/  R2UR UR11, R11 ;  /* 0x000000000b0b72ca */ /* 0x000fe200000e0000 */
[----:B------:R-:W-:Y:S01]  /*2750*/  UIADD3 UR20, UP0, UPT, UR6, 0x180, URZ ;  /* 0x0000018006147890 */ /* 0x000fe2000ff1e0ff */
[----:B------:R-:W-:Y:S01]  /*2760*/  R2UR UR10, R8 ;  /* 0x00000000080a72ca */ /* 0x000fe200000e0000 */
[----:B------:R-:W-:Y:S01]  /*2770*/  UIADD3.X UR23, UPT, UPT, URZ, UR7, URZ, UP1, !UPT ;  /* 0x00000007ff177290 */ /* 0x000fe20008ffe4ff */
[----:B------:R-:W-:Y:S01]  /*2780*/  R2UR UR14, R10 ;  /* 0x000000000a0e72ca */ /* 0x000fe200000e0000 */
[----:B------:R-:W-:Y:S01]  /*2790*/  UPRMT UR16, URZ, 0x5410, UR5 ;  /* 0x00005410ff107896 */ /* 0x000fe20008000005 */
[----:B------:R-:W-:Y:S01]  /*27a0*/  ISETP.NE.AND P0, PT, R6, 0x1, PT ;  /* 0x000000010600780c */ /* 0x000fe20003f05270 */
[----:B------:R-:W-:Y:S01]  /*27b0*/  UIADD3.X UR21, UPT, UPT, URZ, UR7, URZ, UP0, !UPT ;  /* 0x00000007ff157290 */ /* 0x000fe200087fe4ff */
[----:B------:R-:W-:Y:S01]  /*27c0*/  IMAD.MOV.U32 R4, RZ, RZ, R12 ;  /* 0x000000ffff047224 */ /* 0x000fe200078e000c */
[----:B------:R-:W-:Y:S01]  /*27d0*/  @P1 SHF.L.U32 R5, R0, 0x1f, RZ ;  /* 0x0000001f00051819 */ /* 0x000fe200000006ff */
[----:B------:R-:W-:Y:S01]  /*27e0*/  @P1 IMAD R9, R2, 0x8, R18 ;  /* 0x0000000802091824 */ /* 0x000fe200078e0212 */
[----:B------:R-:W-:Y:S01]  /*27f0*/  UMOV UR18, 0x0 ;  /* 0x0000000000127882 */ /* 0x000fe20000000000 */
[----:B------:R-:W-:Y:S01]  /*2800*/  UMOV UR19, 0x10000000 ;  /* 0x1000000000137882 */ /* 0x000fe20000000000 */
[----:B------:R-:W-:Y:S01]  /*2810*/  VIADD R7, R7, 0xffffffff ;  /* 0xffffffff07077836 */ /* 0x000fe20000000000 */
[----:B------:R1:W3:Y:S01]  /*2820*/  @P1 SYNCS.PHASECHK.TRANS64.TRYWAIT P2, [R9+URZ+0x40], R5 ;  /* 0x00004005090015a7 */ /* 0x0002e200080411ff */
[----:B------:R-:W-:-:S02]  /*2830*/  VIADD R8, R8, 0x10 ;  /* 0x0000001008087836 */ /* 0x000fc40000000000 */
[C-C-:B-1----:R-:W-:Y:S02]  /*2840*/  IMAD R5, R3.reuse, 0x2000, R18.reuse ;  /* 0x0000200003057824 */ /* 0x142fe400078e0212 */
[----:B------:R-:W-:-:S03]  /*2850*/  IMAD R3, R3, 0x1000, R18 ;  /* 0x0000100003037824 */ /* 0x000fc600078e0212 */
[----:B------:R-:W-:Y:S01]  /*2860*/  R2UR UR8, R5 ;  /* 0x00000000050872ca */ /* 0x000fe200000e0000 */
[----:B------:R-:W-:Y:S01]  /*2870*/  IMAD.MOV.U32 R5, RZ, RZ, 0x1 ;  /* 0x00000001ff057424 */ /* 0x000fe200078e00ff */
[----:B------:R-:W-:Y:S01]  /*2880*/  R2UR UR15, R3 ;  /* 0x00000000030f72ca */ /* 0x000fe200000e0000 */
[----:B------:R-:W-:-:S10]  /*2890*/  IMAD.MOV.U32 R3, RZ, RZ, R2 ;  /* 0x000000ffff037224 */ /* 0x000fd400078e0002 */
[----:B------:R-:W-:Y:S02]  /*28a0*/  UIADD3 UR8, UPT, UPT, UR8, 0x800, URZ ;  /* 0x0000080008087890 */ /* 0x000fe4000fffe0ff */
[----:B------:R-:W-:Y:S01]  /*28b0*/  UIADD3 UR15, UPT, UPT, UR15, 0x10800, URZ ;  /* 0x000108000f0f7890 */ /* 0x000fe2000fffe0ff */
[----:B---3--:R-:W-:Y:S02]  /*28c0*/  @P1 SEL R5, RZ, 0x1, !P2 ;  /* 0x00000001ff051807 */ /* 0x008fe40005000000 */
[----:B--2---:R-:W-:-:S13]  /*28d0*/  R2UR UR12, R15 ;  /* 0x000000000f0c72ca */ /* 0x004fda00000e0000 */
[----:B------:R1:W-:Y:S02]  /*28e0*/  UTMALDG.3D [UR8], [UR22], desc[UR18] ;  /* 0x00001208160075b4 */ /* 0x0003e40008011000 */
[----:B-1----:R-:W-:Y:S01]  /*28f0*/  UMOV UR8, UR15 ;  /* 0x0000000f00087c82 */ /* 0x002fe20008000000 */
[----:B------:R-:W-:Y:S02]  /*2900*/  UMOV UR11, UR14 ;  /* 0x0000000e000b7c82 */ /* 0x000fe40008000000 */
[----:B------:R1:W-:Y:S02]  /*2910*/  UTMALDG.3D.MULTICAST [UR8], [UR20], UR16, desc[UR18] ;  /* 0x00001208140073b4 */ /* 0x0003e40008011810 */
[----:B-1----:R-:W-:Y:S05]  /*2920*/  @P0 BRA `(.L_x_102) ;  /* 0xfffffffc00140947 */ /* 0x002fea000383ffff */
.L_x_96:
[----:B------:R-:W-:-:S13]  /*2930*/  ISETP.NE.AND P0, PT, R16, RZ, PT ;  /* 0x000000ff1000720c */ /* 0x000fda0003f05270 */
[----:B------:R-:W-:Y:S05]  /*2940*/  @!P0 BRA `(.L_x_103) ;  /* 0x0000000000048947 */ /* 0x000fea0003800000 */
[----:B------:R-:W-:Y:S05]  /*2950*/  BPT.TRAP 0x1 ;  /* 0x000000040000795c */ /* 0x000fea0000300000 */
.L_x_103:
[----:B------:R-:W-:-:S13]  /*2960*/  ISETP.GE.AND P0, PT, R27, 0x1, PT ;  /* 0x000000011b00780c */ /* 0x000fda0003f06270 */
[----:B------:R-:W-:Y:S05]  /*2970*/  @!P0 BRA `(.L_x_94) ;  /* 0x0000000400048947 */ /* 0x000fea0003800000 */
[----:B------:R-:W-:Y:S01]  /*2980*/  IMAD R5, R2, 0x8, R18 ;  /* 0x0000000802057824 */ /* 0x000fe200078e0212 */
[----:B------:R-:W-:Y:S01]  /*2990*/  SHF.L.U32 R3, R0, 0x1f, RZ ;  /* 0x0000001f00037819 */ /* 0x000fe200000006ff */
[----:B------:R-:W-:Y:S01]  /*29a0*/  IMAD.MOV.U32 R6, RZ, RZ, R27 ;  /* 0x000000ffff067224 */ /* 0x000fe200078e001b */
[----:B------:R-:W-:Y:S02]  /*29b0*/  IADD3 R9, PT, PT, R27, R4, RZ ;  /* 0x000000041b097210 */ /* 0x000fe40007ffe0ff */
[----:B------:R1:W2:Y:S02]  /*29c0*/  SYNCS.PHASECHK.TRANS64.TRYWAIT P0, [R5+URZ+0x40], R3 ;  /* 0x00004003050075a7 */ /* 0x0002a400080011ff */
[----:B-1----:R-:W-:Y:S01]  /*29d0*/  IMAD.MOV.U32 R3, RZ, RZ, R2 ;  /* 0x000000ffff037224 */ /* 0x002fe200078e0002 */
[----:B--2---:R-:W-:-:S07]  /*29e0*/  SEL R5, RZ, 0x1, !P0 ;  /* 0x00000001ff057807 */ /* 0x004fce0004000000 */
.L_x_109:
[----:B------:R-:W-:Y:S01]  /*29f0*/  ISETP.NE.AND P0, PT, R16, RZ, PT ;  /* 0x000000ff1000720c */ /* 0x000fe20003f05270 */
[----:B------:R-:W-:-:S12]  /*2a00*/  YIELD ;  /* 0x0000000000007946 */ /* 0x000fd80003800000 */
[----:B------:R-:W-:Y:S05]  /*2a10*/  @!P0 BRA `(.L_x_104) ;  /* 0x0000000000048947 */ /* 0x000fea0003800000 */
[----:B------:R-:W-:Y:S05]  /*2a20*/  BPT.TRAP 0x1 ;  /* 0x000000040000795c */ /* 0x000fea0000300000 */
.L_x_104:
        /* <DEDUP_REMOVED lines=8> */
.L_x_105:
[----:B------:R2:W-:Y:S01]  /*2ab0*/  @!P0 SYNCS.ARRIVE.TRANS64 RZ, [R5+URZ], R7 ;  /* 0x0000000705ff89a7 */ /* 0x0005e200080000ff */
[----:B------:R-:W-:Y:S05]  /*2ac0*/  @!P3 BRA `(.L_x_107) ;  /* 0x000000000004b947 */ /* 0x000fea0003800000 */
[----:B------:R-:W-:Y:S05]  /*2ad0*/  BPT.TRAP 0x1 ;  /* 0x000000040000795c */ /* 0x000fea0000300000 */
.L_x_107:
        /* <DEDUP_REMOVED lines=8> */
.L_x_108:
[----:B------:R-:W2:Y:S01]  /*2b60*/  LDL R15, [R1+0xe4] ;  /* 0x0000e400010f7983 */ /* 0x000ea20000100800 */
[----:B------:R-:W-:Y:S01]  /*2b70*/  ISETP.NE.AND P1, PT, R6, 0x1, PT ;  /* 0x000000010600780c */ /* 0x000fe20003f25270 */
[----:B------:R-:W-:Y:S01]  /*2b80*/  UIADD3 UR22, UP1, UPT, UR6, 0x80, URZ ;  /* 0x0000008006167890 */ /* 0x000fe2000ff3e0ff */
[C---:B------:R-:W-:Y:S01]  /*2b90*/  R2UR UR10, R4.reuse ;  /* 0x00000000040a72ca */ /* 0x040fe200000e0000 */
[----:B------:R-:W-:Y:S01]  /*2ba0*/  VIADD R4, R4, 0x1 ;  /* 0x0000000104047836 */ /* 0x000fe20000000000 */
[----:B------:R-:W-:Y:S01]  /*2bb0*/  R2UR UR9, R5 ;  /* 0x00000000050972ca */ /* 0x000fe200000e0000 */
[----:B------:R-:W-:Y:S01]  /*2bc0*/  UIADD3 UR20, UP0, UPT, UR6, 0x180, URZ ;  /* 0x0000018006147890 */ /* 0x000fe2000ff1e0ff */
[----:B------:R-:W-:Y:S01]  /*2bd0*/  R2UR UR11, R11 ;  /* 0x000000000b0b72ca */ /* 0x000fe200000e0000 */
[----:B------:R-:W-:Y:S01]  /*2be0*/  UIADD3.X UR23, UPT, UPT, URZ, UR7, URZ, UP1, !UPT ;  /* 0x00000007ff177290 */ /* 0x000fe20008ffe4ff */
[----:B------:R-:W-:Y:S01]  /*2bf0*/  R2UR UR14, R10 ;  /* 0x000000000a0e72ca */ /* 0x000fe200000e0000 */
[----:B------:R-:W-:Y:S01]  /*2c00*/  UPRMT UR15, URZ, 0x5410, UR5 ;  /* 0x00005410ff0f7896 */ /* 0x000fe20008000005 */
[----:B------:R-:W-:Y:S01]  /*2c10*/  ISETP.NE.AND P0, PT, R4, R9, PT ;  /* 0x000000090400720c */ /* 0x000fe20003f05270 */
[----:B------:R-:W-:Y:S01]  /*2c20*/  UIADD3.X UR21, UPT, UPT, URZ, UR7, URZ, UP0, !UPT ;  /* 0x00000007ff157290 */ /* 0x000fe200087fe4ff */
[----:B------:R-:W-:Y:S01]  /*2c30*/  IMAD.MOV.U32 R5, RZ, RZ, 0x1 ;  /* 0x00000001ff057424 */ /* 0x000fe200078e00ff */
[----:B------:R-:W-:Y:S01]  /*2c40*/  @P1 SHF.L.U32 R7, R0, 0x1f, RZ ;  /* 0x0000001f00071819 */ /* 0x000fe200000006ff */
[--C-:B------:R-:W-:Y:S01]  /*2c50*/  @P1 IMAD R8, R2, 0x8, R18.reuse ;  /* 0x0000000802081824 */ /* 0x100fe200078e0212 */
[----:B------:R-:W-:Y:S01]  /*2c60*/  USHF.L.U32 UR10, UR10, 0x4, URZ ;  /* 0x000000040a0a7899 */ /* 0x000fe200080006ff */
[----:B------:R-:W-:Y:S01]  /*2c70*/  VIADD R6, R6, 0xffffffff ;  /* 0xffffffff06067836 */ /* 0x000fe20000000000 */
[----:B------:R-:W-:Y:S01]  /*2c80*/  UMOV UR18, 0x0 ;  /* 0x0000000000127882 */ /* 0x000fe20000000000 */
[----:B------:R1:W3:Y:S01]  /*2c90*/  @P1 SYNCS.PHASECHK.TRANS64.TRYWAIT P2, [R8+URZ+0x40], R7 ;  /* 0x00004007080015a7 */ /* 0x0002e200080411ff */
[----:B------:R-:W-:Y:S01]  /*2ca0*/  UMOV UR19, 0x10000000 ;  /* 0x1000000000137882 */ /* 0x000fe20000000000 */
[----:B-1----:R-:W-:-:S02]  /*2cb0*/  IMAD R7, R3, 0x2000, R18 ;  /* 0x0000200003077824 */ /* 0x002fc400078e0212 */
[----:B------:R-:W-:-:S03]  /*2cc0*/  IMAD R3, R3, 0x1000, R18 ;  /* 0x0000100003037824 */ /* 0x000fc600078e0212 */
[----:B------:R-:W-:Y:S02]  /*2cd0*/  R2UR UR8, R7 ;  /* 0x00000000070872ca */ /* 0x000fe400000e0000 */
        /* <DEDUP_REMOVED lines=11> */
.L_x_94:
[----:B------:R-:W-:Y:S05]  /*2d90*/  BSYNC B0 ;  /* 0x0000000000007941 */ /* 0x000fea0003800000 */
.L_x_93:
[----:B------:R-:W-:-:S03]  /*2da0*/  UMOV UR8, 0xffffffff ;  /* 0xffffffff00087882 */ /* 0x000fc60000000000 */
[----:B------:R-:W-:Y:S05]  /*2db0*/  BRA.DIV UR8, `(.L_x_110) ;  /* 0x0000015608107947 */ /* 0x000fea000b800000 */
[----:B------:R-:W-:Y:S01]  /*2dc0*/  NOP ;  /* 0x0000000000007918 */ /* 0x000fe20000000000 */
.L_x_246:
[----:B------:R-:W-:Y:S01]  /*2dd0*/  IMAD R3, R19, 0x8, R18 ;  /* 0x0000000813037824 */ /* 0x000fe200078e0212 */
[----:B------:R-:W-:Y:S01]  /*2de0*/  SHF.L.U32 R4, R25, 0x1f, RZ ;  /* 0x0000001f19047819 */ /* 0x000fe200000006ff */
[----:B------:R-:W-:Y:S01]  /*2df0*/  BSSY B0, `(.L_x_111) ;  /* 0x0000004000007945 */ /* 0x000fe20003800000 */
[----:B------:R-:W-:Y:S02]  /*2e00*/  LEA R5, R19, R18, 0x4 ;  /* 0x0000001213057211 */ /* 0x000fe400078e20ff */
[----:B------:R-:W1:Y:S02]  /*2e10*/  SYNCS.PHASECHK.TRANS64.TRYWAIT P0, [R3+URZ+0x150], R4 ;  /* 0x00015004030075a7 */ /* 0x000e6400080011ff */
[----:B-1----:R-:W-:Y:S05]  /*2e20*/  @!P0 BRA `(.L_x_112) ;  /* 0x0000015400108947 */ /* 0x002fea0003800000 */
.L_x_247:
[----:B------:R-:W-:Y:S05]  /*2e30*/  BSYNC B0 ;  /* 0x0000000000007941 */ /* 0x000fea0003800000 */
.L_x_111:
[----:B-1----:R-:W1:Y:S01]  /*2e40*/  LDS.128 R4, [R5+0x1d0] ;  /* 0x0001d00005047984 */ /* 0x002e620000000c00 */
[----:B------:R-:W-:Y:S01]  /*2e50*/  ISETP.GE.AND P0, PT, R35, 0x1, PT ;  /* 0x000000012300780c */ /* 0x000fe20003f06270 */
[----:B------:R-:W-:Y:S01]  /*2e60*/  VIADD R3, R3, 0x168 ;  /* 0x0000016803037836 */ /* 0x000fe20000000000 */
[----:B------:R-:W-:Y:S01]  /*2e70*/  @!PT LDS RZ, [RZ] ;  /* 0x00000000fffff984 */ /* 0x000fe20000000800 */
[----:B------:R-:W-:Y:S01]  /*2e80*/  @!PT LDS RZ, [RZ] ;  /* 0x00000000fffff984 */ /* 0x000fe20000000800 */
[----:B------:R-:W-:Y:S01]  /*2e90*/  @!PT LDS RZ, [RZ] ;  /* 0x00000000fffff984 */ /* 0x000fe20000000800 */
[----:B------:R-:W-:Y:S01]  /*2ea0*/  @!PT LDS RZ, [RZ] ;  /* 0x00000000fffff984 */ /* 0x000fe20000000800 */
[----:B------:R2:W-:Y:S06]  /*2eb0*/  MEMBAR.ALL.CTA ;  /* 0x0000000000007992 */ /* 0x0005ec0000008000 */
[----:B--2---:R-:W2:Y:S01]  /*2ec0*/  FENCE.VIEW.ASYNC.S ;  /* 0x00000000000073c6 */ /* 0x004ea20000000000 */
[----:B------:R-:W-:-:S04]  /*2ed0*/  PRMT R3, RZ, 0x654, R3 ;  /* 0x00000654ff037816 */ /* 0x000fc80000000003 */
[----:B--2---:R2:W-:Y:S01]  /*2ee0*/  SYNCS.ARRIVE.TRANS64.RED.A1T0 RZ, [R3+URZ], RZ ;  /* 0x000000ff03ff79a7 */ /* 0x0045e200081004ff */
[----:B-1----:R-:W-:-:S13]  /*2ef0*/  LOP3.LUT P2, RZ, R6, 0x1, RZ, 0xc0, !PT ;  /* 0x0000000106ff7812 */ /* 0x002fda000784c0ff */
[----:B------:R-:W-:Y:S02]  /*2f00*/  @P2 MOV R17, R4 ;  /* 0x0000000400112202 */ /* 0x000fe40000000f00 */
[----:B------:R-:W-:Y:S01]  /*2f10*/  @P2 LOP3.LUT R14, R5, 0xffff, RZ, 0xc0, !PT ;  /* 0x0000ffff050e2812 */ /* 0x000fe200078ec0ff */
[----:B--2---:R-:W-:Y:S06]  /*2f20*/  @!P0 BRA `(.L_x_113) ;  /* 0x0000000000b88947 */ /* 0x004fec0003800000 */
[----:B------:R-:W1:Y:S01]  /*2f30*/  LDC.64 R20, c[0x0][0x8f0] ;  /* 0x00023c00ff147b82 */ /* 0x000e620000000a00 */
[----:B------:R-:W-:-:S07]  /*2f40*/  ISETP.NE.AND P4, PT, R35, 0x1, PT ;  /* 0x000000012300780c */ /* 0x000fce0003f85270 */
[----:B------:R-:W2:Y:S08]  /*2f50*/  LDC.64 R22, c[0x0][0x8e8] ;  /* 0x00023a00ff167b82 */ /* 0x000eb00000000a00 */
[----:B------:R-:W3:Y:S08]  /*2f60*/  LDC R37, c[0x0][0x8f8] ;  /* 0x00023e00ff257b82 */ /* 0x000ef00000000800 */
[----:B------:R-:W4:Y:S01]  /*2f70*/  LDC R36, c[0x0][0x8e4] ;  /* 0x00023900ff247b82 */ /* 0x000f220000000800 */
[----:B-1----:R-:W-:Y:S01]  /*2f80*/  IMAD.HI.U32 R3, R28, R21, RZ ;  /* 0x000000151c037227 */ /* 0x002fe200078e00ff */
[----:B------:R-:W-:-:S03]  /*2f90*/  ISETP.NE.AND P0, PT, R20, 0x1, PT ;  /* 0x000000011400780c */ /* 0x000fc60003f05270 */
[----:B------:R-:W-:-:S03]  /*2fa0*/  IMAD.HI.U32 R21, R14, R21, RZ ;  /* 0x000000150e157227 */ /* 0x000fc600078e00ff */
[----:B------:R-:W1:Y:S01]  /*2fb0*/  LDC.64 R10, c[0x0][0x900] ;  /* 0x00024000ff0a7b82 */ /* 0x000e620000000a00 */
[----:B--2---:R-:W-:-:S04]  /*2fc0*/  IMAD.HI.U32 R8, R29, R22, RZ ;  /* 0x000000161d087227 */ /* 0x004fc800078e00ff */
[----:B------:R-:W-:Y:S01]  /*2fd0*/  IMAD.HI.U32 R22, R17, R22, RZ ;  /* 0x0000001611167227 */ /* 0x000fe200078e00ff */
[----:B------:R-:W-:Y:S02]  /*2fe0*/  SHF.R.U32.HI R8, RZ, R23, R8 ;  /* 0x00000017ff087219 */ /* 0x000fe40000011608 */
[-C--:B---3--:R-:W-:Y:S02]  /*2ff0*/  SHF.R.U32.HI R3, RZ, R37.reuse, R3 ;  /* 0x00000025ff037219 */ /* 0x088fe40000011603 */
[----:B------:R-:W-:Y:S02]  /*3000*/  SHF.R.U32.HI R21, RZ, R37, R21 ;  /* 0x00000025ff157219 */ /* 0x000fe40000011615 */
[----:B------:R-:W-:Y:S02]  /*3010*/  SEL R3, R28, R3, !P0 ;  /* 0x000000031c037207 */ /* 0x000fe40004000000 */
[----:B------:R-:W-:Y:S02]  /*3020*/  SHF.R.U32.HI R22, RZ, R23, R22 ;  /* 0x00000017ff167219 */ /* 0x000fe40000011616 */
[----:B----4-:R-:W-:-:S04]  /*3030*/  ISETP.NE.AND P1, PT, R36, 0x1, PT ;  /* 0x000000012400780c */ /* 0x010fc80003f25270 */
[----:B------:R-:W-:Y:S01]  /*3040*/  SEL R8, R29, R8, !P1 ;  /* 0x000000081d087207 */ /* 0x000fe20004800000 */
[----:B-1----:R-:W-:-:S04]  /*3050*/  IMAD.HI.U32 R15, R3, R10, RZ ;  /* 0x0000000a030f7227 */ /* 0x002fc800078e00ff */
[----:B------:R-:W-:Y:S01]  /*3060*/  IMAD.HI.U32 R9, R8, R10, RZ ;  /* 0x0000000a08097227 */ /* 0x000fe200078e00ff */
[----:B------:R-:W-:-:S04]  /*3070*/  @P4 SHF.R.U32.HI R3, RZ, R11, R15 ;  /* 0x0000000bff034219 */ /* 0x000fc8000001160f */
[----:B------:R-:W-:Y:S01]  /*3080*/  @P4 SHF.R.U32.HI R8, RZ, R11, R9 ;  /* 0x0000000bff084219 */ /* 0x000fe20000011609 */
[----:B------:R-:W-:Y:S01]  /*3090*/  IMAD R15, R35, R3, RZ ;  /* 0x00000003230f7224 */ /* 0x000fe200078e02ff */
[----:B------:R-:W-:Y:S02]  /*30a0*/  SEL R3, R14, R21, !P0 ;  /* 0x000000150e037207 */ /* 0x000fe40004000000 */
[----:B------:R-:W-:Y:S01]  /*30b0*/  SEL R9, R17, R22, !P1 ;  /* 0x0000001611097207 */ /* 0x000fe20004800000 */
[----:B------:R-:W-:Y:S01]  /*30c0*/  IMAD R21, R35, R8, RZ ;  /* 0x0000000823157224 */ /* 0x000fe200078e02ff */
[C---:B------:R-:W-:Y:S01]  /*30d0*/  ISETP.GE.AND P0, PT, R3.reuse, R15, PT ;  /* 0x0000000f0300720c */ /* 0x040fe20003f06270 */
[C---:B------:R-:W-:Y:S01]  /*30e0*/  IMAD.HI.U32 R15, R3.reuse, R10, RZ ;  /* 0x0000000a030f7227 */ /* 0x040fe200078e00ff */
[----:B------:R-:W-:Y:S02]  /*30f0*/  IADD3 R22, PT, PT, -R3, RZ, RZ ;  /* 0x000000ff03167210 */ /* 0x000fe40007ffe1ff */
[----:B------:R-:W-:-:S02]  /*3100*/  ISETP.GE.OR P0, PT, R9, R21, P0 ;  /* 0x000000150900720c */ /* 0x000fc40000706670 */
[----:B------:R-:W-:Y:S01]  /*3110*/  SHF.R.U32.HI R15, RZ, R11, R15 ;  /* 0x0000000bff0f7219 */ /* 0x000fe2000001160f */
[----:B------:R-:W-:Y:S01]  /*3120*/  IMAD R14, R20, R22, R14 ;  /* 0x00000016140e7224 */ /* 0x000fe200078e020e */
[----:B------:R-:W-:Y:S02]  /*3130*/  IADD3 R23, PT, PT, -R9, RZ, RZ ;  /* 0x000000ff09177210 */ /* 0x000fe40007ffe1ff */
[----:B------:R-:W-:-:S03]  /*3140*/  SEL R15, R3, R15, !P4 ;  /* 0x0000000f030f7207 */ /* 0x000fc60006000000 */
[----:B------:R-:W-:Y:S02]  /*3150*/  IMAD R17, R36, R23, R17 ;  /* 0x0000001724117224 */ /* 0x000fe400078e0211 */
[----:B------:R-:W-:Y:S02]  /*3160*/  IMAD.MOV R21, RZ, RZ, -R15 ;  /* 0x000000ffff157224 */ /* 0x000fe400078e0a0f */
[----:B------:R-:W-:-:S04]  /*3170*/  @!P0 IMAD.HI.U32 R10, R9, R10, RZ ;  /* 0x0000000a090a8227 */ /* 0x000fc800078e00ff */
[----:B------:R-:W-:Y:S01]  /*3180*/  IMAD R21, R35, R21, R3 ;  /* 0x0000001523157224 */ /* 0x000fe200078e0203 */
[----:B------:R-:W-:Y:S01]  /*3190*/  @!P0 SHF.R.U32.HI R10, RZ, R11, R10 ;  /* 0x0000000bff0a8219 */ /* 0x000fe2000001160a */
[----:B------:R-:W-:-:S03]  /*31a0*/  IMAD.MOV.U32 R11, RZ, RZ, R9 ;  /* 0x000000ffff0b7224 */ /* 0x000fc600078e0009 */
[----:B------:R-:W-:-:S05]  /*31b0*/  @!P0 SEL R10, R9, R10, !P4 ;  /* 0x0000000a090a8207 */ /* 0x000fca0006000000 */
[--C-:B------:R-:W-:Y:S02]  /*31c0*/  @!P0 IMAD.IADD R15, R15, 0x1, -R10.reuse ;  /* 0x000000010f0f8824 */ /* 0x100fe400078e0a0a */
[----:B------:R-:W-:Y:S02]  /*31d0*/  @!P0 IMAD R11, R21, R8, R10 ;  /* 0x00000008150b8224 */ /* 0x000fe400078e020a */
[----:B------:R-:W-:Y:S02]  /*31e0*/  @!P0 IMAD R3, R35, R15, R9 ;  /* 0x0000000f23038224 */ /* 0x000fe400078e0209 */
[----:B------:R-:W-:Y:S02]  /*31f0*/  IMAD R17, R11, R36, R17 ;  /* 0x000000240b117224 */ /* 0x000fe400078e0211 */
[----:B------:R-:W-:-:S07]  /*3200*/  IMAD R14, R3, R20, R14 ;  /* 0x00000014030e7224 */ /* 0x000fce00078e020e */
.L_x_113:
[----:B------:R1:W2:Y:S01]  /*3210*/  LDL R3, [R1+0xe4] ;  /* 0x0000e40001037983 */ /* 0x0002a20000100800 */
[----:B------:R-:W3:Y:S02]  /*3220*/  LDCU UR8, c[0x0][0x908] ;  /* 0x00012100ff0877ac */ /* 0x000ee40008000800 */
[----:B---3--:R-:W-:Y:S01]  /*3230*/  UISETP.NE.AND UP0, UPT, UR8, 0x1, UPT ;  /* 0x000000010800788c */ /* 0x008fe2000bf05270 */
[----:B--2---:R-:W-:-:S05]  /*3240*/  @P2 SHF.R.U32.HI R3, RZ, 0x10, R5 ;  /* 0x00000010ff032819 */ /* 0x004fca0000011605 */
[----:B------:R1:W-:Y:S03]  /*3250*/  @P2 STL [R1+0xe4], R3 ;  /* 0x0000e40301002387 */ /* 0x0003e60000100800 */
[----:B------:R-:W-:Y:S05]  /*3260*/  BRA.U UP0, `(.L_x_114) ;  /* 0x0000000100407547 */ /* 0x000fea000b800000 */
[----:B------:R-:W2:Y:S01]  /*3270*/  LDC.64 R6, c[0x0][0x8f0] ;  /* 0x00023c00ff067b82 */ /* 0x000ea20000000a00 */
[----:B------:R-:W1:Y:S01]  /*3280*/  LDCU.64 UR8, c[0x0][0x8e8] ;  /* 0x00011d00ff0877ac */ /* 0x000e620008000a00 */
[----:B------:R-:W3:Y:S06]  /*3290*/  LDCU UR10, c[0x0][0x8f8] ;  /* 0x00011f00ff0a77ac */ /* 0x000eec0008000800 */
[----:B------:R-:W4:Y:S01]  /*32a0*/  LDC R8, c[0x0][0x8e4] ;  /* 0x00023900ff087b82 */ /* 0x000f220000000800 */
[----:B-1----:R-:W-:-:S04]  /*32b0*/  IMAD.HI.U32 R3, R17, UR8, RZ ;  /* 0x0000000811037c27 */ /* 0x002fc8000f8e00ff */
[----:B--2---:R-:W-:Y:S01]  /*32c0*/  IMAD.HI.U32 R7, R14, R7, RZ ;  /* 0x000000070e077227 */ /* 0x004fe200078e00ff */
[----:B------:R-:W-:Y:S02]  /*32d0*/  SHF.R.U32.HI R4, RZ, UR9, R3 ;  /* 0x00000009ff047c19 */ /* 0x000fe40008011603 */
[----:B------:R-:W-:Y:S02]  /*32e0*/  ISETP.NE.AND P0, PT, R6, 0x1, PT ;  /* 0x000000010600780c */ /* 0x000fe40003f05270 */
[----:B---3--:R-:W-:Y:S02]  /*32f0*/  SHF.R.U32.HI R3, RZ, UR10, R7 ;  /* 0x0000000aff037c19 */ /* 0x008fe40008011607 */
[----:B----4-:R-:W-:Y:S02]  /*3300*/  ISETP.NE.AND P1, PT, R8, 0x1, PT ;  /* 0x000000010800780c */ /* 0x010fe40003f25270 */
[----:B------:R-:W-:Y:S02]  /*3310*/  SEL R3, R14, R3, !P0 ;  /* 0x000000030e037207 */ /* 0x000fe40004000000 */
[----:B------:R-:W-:-:S05]  /*3320*/  SEL R4, R17, R4, !P1 ;  /* 0x0000000411047207 */ /* 0x000fca0004800000 */
[----:B------:R-:W-:Y:S02]  /*3330*/  IMAD.IADD R5, R3, 0x1, -R4 ;  /* 0x0000000103057824 */ /* 0x000fe400078e0a04 */
[----:B------:R-:W-:Y:S02]  /*3340*/  IMAD.IADD R3, R4, 0x1, -R3 ;  /* 0x0000000104037824 */ /* 0x000fe400078e0a03 */
[----:B------:R-:W-:Y:S02]  /*3350*/  IMAD R17, R5, R8, R17 ;  /* 0x0000000805117224 */ /* 0x000fe400078e0211 */
[----:B------:R-:W-:-:S07]  /*3360*/  IMAD R14, R3, R6, R14 ;  /* 0x00000006030e7224 */ /* 0x000fce00078e020e */
.L_x_114:
[----:B------:R-:W-:Y:S02]  /*3370*/  VIADD R6, R17, UR37 ;  /* 0x0000002511067c36 */ /* 0x000fe40008000000 */
[----:B------:R-:W-:Y:S02]  /*3380*/  VIADD R5, R14, UR36 ;  /* 0x000000240e057c36 */ /* 0x000fe40008000000 */
[----:B-1----:R-:W-:Y:S01]  /*3390*/  VIADD R3, R19, 0x1 ;  /* 0x0000000113037836 */ /* 0x002fe20000000000 */
[----:B------:R1:W-:Y:S04]  /*33a0*/  STL [R1+0x80], R6 ;  /* 0x0000800601007387 */ /* 0x0003e80000100800 */
[----:B------:R1:W-:Y:S01]  /*33b0*/  STL [R1+0x20], R5 ;  /* 0x0000200501007387 */ /* 0x0003e20000100800 */
[----:B------:R-:W-:-:S04]  /*33c0*/  ISETP.NE.AND P0, PT, R3, 0x3, PT ;  /* 0x000000030300780c */ /* 0x000fc80003f05270 */
[----:B------:R-:W-:Y:S02]  /*33d0*/  SEL R4, RZ, 0x1, P0 ;  /* 0x00000001ff047807 */ /* 0x000fe40000000000 */
[----:B------:R-:W-:Y:S02]  /*33e0*/  SEL R19, R3, RZ, P0 ;  /* 0x000000ff03137207 */ /* 0x000fe40000000000 */
[----:B------:R-:W-:Y:S01]  /*33f0*/  LOP3.LUT R25, R25, R4, RZ, 0x3c, !PT ;  /* 0x0000000419197212 */ /* 0x000fe200078e3cff */
[----:B------:R-:W-:Y:S06]  /*3400*/  @P2 BRA `(.L_x_115) ;  /* 0xffffffec00942947 */ /* 0x000fec000383ffff */
[----:B------:R-:W-:Y:S05]  /*3410*/  BSYNC B1 ;  /* 0x0000000000017941 */ /* 0x000fea0003800000 */
.L_x_85:
[----:B------:R-:W-:-:S13]  /*3420*/  ISETP.NE.AND P1, PT, R34, RZ, PT ;  /* 0x000000ff2200720c */ /* 0x000fda0003f25270 */
[----:B------:R-:W-:Y:S05]  /*3430*/  @!P1 EXIT ;  /* 0x000000000000994d */ /* 0x000fea0003800000 */
[----:B------:R-:W-:-:S13]  /*3440*/  ISETP.NE.AND P0, PT, R16, RZ, PT ;  /* 0x000000ff1000720c */ /* 0x000fda0003f05270 */
[----:B------:R-:W-:Y:S05]  /*3450*/  @!P0 BRA `(.L_x_116) ;  /* 0x0000000000048947 */ /* 0x000fea0003800000 */
[----:B------:R-:W-:Y:S05]  /*3460*/  BPT.TRAP 0x1 ;  /* 0x000000040000795c */ /* 0x000fea0000300000 */
.L_x_116:
[----:B0-----:R-:W-:Y:S01]  /*3470*/  VIADD R18, R18, 0x40 ;  /* 0x0000004012127836 */ /* 0x001fe20000000000 */
[----:B------:R-:W-:-:S03]  /*3480*/  SHF.L.U32 R4, R0, 0x1f, RZ ;  /* 0x0000001f00047819 */ /* 0x000fc600000006ff */
[C---:B-1----:R-:W-:Y:S02]  /*3490*/  IMAD R5, R2.reuse, 0x8, R18 ;  /* 0x0000000802057824 */ /* 0x042fe400078e0212 */
[----:B------:R-:W-:Y:S02]  /*34a0*/  VIADD R2, R2, 0x1 ;  /* 0x0000000102027836 */ /* 0x000fe40000000000 */
[----:B------:R-:W0:Y:S03]  /*34b0*/  SYNCS.PHASECHK.TRANS64.TRYWAIT P1, [R5+URZ], R4 ;  /* 0x00000004050075a7 */ /* 0x000e2600080211ff */
[----:B------:R-:W-:-:S04]  /*34c0*/  ISETP.NE.AND P0, PT, R2, 0x8, PT ;  /* 0x000000080200780c */ /* 0x000fc80003f05270 */
[----:B------:R-:W-:Y:S02]  /*34d0*/  SEL R3, RZ, 0x1, P0 ;  /* 0x00000001ff037807 */ /* 0x000fe40000000000 */
[----:B------:R-:W-:Y:S02]  /*34e0*/  SEL R2, R2, RZ, P0 ;  /* 0x000000ff02027207 */ /* 0x000fe40000000000 */
[----:B------:R-:W-:-:S03]  /*34f0*/  LOP3.LUT R3, R0, R3, RZ, 0x3c, !PT ;  /* 0x0000000300037212 */ /* 0x000fc600078e3cff */
[----:B------:R-:W-:Y:S01]  /*3500*/  IMAD R6, R2, 0x8, R18 ;  /* 0x0000000802067824 */ /* 0x000fe200078e0212 */
[----:B------:R-:W-:Y:S01]  /*3510*/  SHF.L.U32 R7, R3, 0x1f, RZ ;  /* 0x0000001f03077819 */ /* 0x000fe200000006ff */
[----:B0-----:R-:W-:Y:S06]  /*3520*/  @!P1 BRA `(.L_x_117) ;  /* 0x0000014c00649947 */ /* 0x001fec0003800000 */
.L_x_248:
[----:B------:R-:W1:Y:S01]  /*3530*/  SYNCS.PHASECHK.TRANS64.TRYWAIT P1, [R6+URZ], R7 ;  /* 0x00000007060075a7 */ /* 0x000e6200080211ff */
[----:B------:R-:W-:-:S05]  /*3540*/  VIADD R0, R2, 0x1 ;  /* 0x0000000102007836 */ /* 0x000fca0000000000 */
[----:B------:R-:W-:-:S04]  /*3550*/  ISETP.NE.AND P0, PT, R0, 0x8, PT ;  /* 0x000000080000780c */ /* 0x000fc80003f05270 */
[----:B------:R-:W-:Y:S02]  /*3560*/  SEL R2, RZ, 0x1, P0 ;  /* 0x00000001ff027807 */ /* 0x000fe40000000000 */
[----:B------:R-:W-:Y:S02]  /*3570*/  SEL R0, R0, RZ, P0 ;  /* 0x000000ff00007207 */ /* 0x000fe40000000000 */
[----:B------:R-:W-:-:S03]  /*3580*/  LOP3.LUT R3, R3, R2, RZ, 0x3c, !PT ;  /* 0x0000000203037212 */ /* 0x000fc600078e3cff */
[----:B0-----:R-:W-:Y:S01]  /*3590*/  IMAD R4, R0, 0x8, R18 ;  /* 0x0000000800047824 */ /* 0x001fe200078e0212 */
[----:B------:R-:W-:Y:S01]  /*35a0*/  SHF.L.U32 R5, R3, 0x1f, RZ ;  /* 0x0000001f03057819 */ /* 0x000fe200000006ff */
[----:B-1----:R-:W-:Y:S06]  /*35b0*/  @!P1 BRA `(.L_x_118) ;  /* 0x0000014c00549947 */ /* 0x002fec0003800000 */
.L_x_249:
        /* <DEDUP_REMOVED lines=9> */
.L_x_250:
        /* <DEDUP_REMOVED lines=9> */
.L_x_251:
        /* <DEDUP_REMOVED lines=9> */
.L_x_252:
        /* <DEDUP_REMOVED lines=9> */
.L_x_253:
[----:B------:R-:W1:Y:S01]  /*3800*/  SYNCS.PHASECHK.TRANS64.TRYWAIT P1, [R4+URZ], R5 ;  /* 0x00000005040075a7 */ /* 0x000e6200080211ff */
[----:B------:R-:W-:-:S05]  /*3810*/  VIADD R0, R0, 0x1 ;  /* 0x0000000100007836 */ /* 0x000fca0000000000 */
[----:B------:R-:W-:-:S04]  /*3820*/  ISETP.NE.AND P0, PT, R0, 0x8, PT ;  /* 0x000000080000780c */ /* 0x000fc80003f05270 */
[----:B------:R-:W-:Y:S02]  /*3830*/  SEL R2, R0, RZ, P0 ;  /* 0x000000ff00027207 */ /* 0x000fe40000000000 */
[----:B------:R-:W-:Y:S01]  /*3840*/  SEL R0, RZ, 0x1, P0 ;  /* 0x00000001ff007807 */ /* 0x000fe20000000000 */
[----:B-1----:R-:W-:Y:S06]  /*3850*/  @!P1 BRA `(.L_x_123) ;  /* 0x0000014c00109947 */ /* 0x002fec0003800000 */
.L_x_254:
[----:B------:R-:W-:Y:S02]  /*3860*/  LEA R2, R2, R18, 0x3 ;  /* 0x0000001202027211 */ /* 0x000fe400078e18ff */
[----:B------:R-:W-:-:S07]  /*3870*/  LOP3.LUT R3, R3, R0, RZ, 0x3c, !PT ;  /* 0x0000000003037212 */ /* 0x000fce00078e3cff */
.L_x_124:
[----:B--2---:R-:W-:-:S04]  /*3880*/  SHF.L.U32 R0, R3, 0x1f, RZ ;  /* 0x0000001f03007819 */ /* 0x004fc800000006ff */
[----:B------:R2:W3:Y:S03]  /*3890*/  SYNCS.PHASECHK.TRANS64.TRYWAIT P0, [R2+URZ], R0 ;  /* 0x00000000020075a7 */ /* 0x0004e600080011ff */
[----:B---3--:R-:W-:Y:S05]  /*38a0*/  @!P0 NANOSLEEP.SYNCS 0x989680 ;  /* 0x009896800000895d */ /* 0x008fea0003900000 */
[----:B------:R-:W3:Y:S02]  /*38b0*/  @!P0 SYNCS.PHASECHK.TRANS64 P0, [R2+URZ], R0 ;  /* 0x00000000020085a7 */ /* 0x000ee400080010ff */
[----:B---3--:R-:W-:Y:S05]  /*38c0*/  @P0 EXIT ;  /* 0x000000000000094d */ /* 0x008fea0003800000 */
[----:B------:R-:W-:Y:S05]  /*38d0*/  BRA `(.L_x_124) ;  /* 0xfffffffc00e87947 */ /* 0x000fea000383ffff */
.L_x_84:
[----:B------:R-:W-:-:S13]  /*38e0*/  ISETP.NE.AND P0, PT, R24, RZ, PT ;  /* 0x000000ff1800720c */ /* 0x000fda0003f05270 */
[----:B------:R-:W-:Y:S05]  /*38f0*/  @P0 BRA `(.L_x_125) ;  /* 0x0000000400c80947 */ /* 0x000fea0003800000 */
[----:B------:R-:W-:Y:S09]  /*3900*/  WARPSYNC.ALL ;  /* 0x0000000000007948 */ /* 0x000ff20003800000 */
[----:B--23--:R-:W0:-:S00]  /*3910*/  USETMAXREG.DEALLOC.CTAPOOL 0x98 ;  /* 0x00000098000079c8 */ /* 0x00ce0000080e0500 */
[----:B------:R-:W1:Y:S01]  /*3920*/  S2UR UR6, SR_CgaCtaId ;  /* 0x00000000000679c3 */ /* 0x000e620000008800 */
[----:B------:R-:W-:Y:S01]  /*3930*/  UMOV UR4, 0x400 ;  /* 0x0000040000047882 */ /* 0x000fe20000000000 */
[----:B0-----:R-:W-:Y:S01]  /*3940*/  HFMA2 R3, -RZ, RZ, 0, 0 ;  /* 0x00000000ff037431 */ /* 0x001fe200000001ff */
[----:B------:R-:W-:Y:S01]  /*3950*/  ISETP.GE.U32.AND P3, PT, R30, 0x2, PT ;  /* 0x000000021e00780c */ /* 0x000fe20003f66070 */
[----:B------:R-:W-:Y:S01]  /*3960*/  IMAD.MOV.U32 R2, RZ, RZ, 0x1 ;  /* 0x00000001ff027424 */ /* 0x000fe200078e00ff */
[----:B------:R-:W-:Y:S01]  /*3970*/  LOP3.LUT R12, R32, 0x2, RZ, 0xc0, !PT ;  /* 0x00000002200c7812 */ /* 0x000fe200078ec0ff */
[----:B------:R-:W-:Y:S01]  /*3980*/  IMAD.MOV.U32 R6, RZ, RZ, RZ ;  /* 0x000000ffff067224 */ /* 0x000fe200078e00ff */
[----:B------:R-:W-:Y:S01]  /*3990*/  MOV R0, RZ ;  /* 0x000000ff00007202 */ /* 0x000fe20000000f00 */
[----:B------:R-:W-:Y:S01]  /*39a0*/  IMAD.MOV.U32 R5, RZ, RZ, RZ ;  /* 0x000000ffff057224 */ /* 0x000fe200078e00ff */
[----:B------:R-:W-:Y:S01]  /*39b0*/  UMOV UR7, URZ ;  /* 0x000000ff00077c82 */ /* 0x000fe20008000000 */
[----:B-1----:R-:W-:-:S09]  /*39c0*/  ULEA UR6, UR6, UR4, 0x18 ;  /* 0x0000000406067291 */ /* 0x002fd2000f8ec0ff */
[----:B------:R-:W-:Y:S03]  /*39d0*/  SYNCS.ARRIVE.TRANS64.A1T0 RZ, [UR6+0x1c0], RZ ;  /* 0x0001c0ffffff79a7 */ /* 0x000fe60008100006 */
.L_x_134:
[----:B------:R-:W-:Y:S01]  /*39e0*/  ISETP.NE.AND P0, PT, R12, RZ, PT ;  /* 0x000000ff0c00720c */ /* 0x000fe20003f05270 */
[----:B------:R-:W-:-:S12]  /*39f0*/  BSSY.RECONVERGENT B0, `(.L_x_126) ;  /* 0x0000003000007945 */ /* 0x000fd80003800200 */
[----:B------:R-:W-:Y:S05]  /*3a00*/  @P0 BRA `(.L_x_127) ;  /* 0x0000000000040947 */ /* 0x000fea0003800000 */
[----:B------:R-:W-:Y:S05]  /*3a10*/  BPT.TRAP 0x1 ;  /* 0x000000040000795c */ /* 0x000fea0000300000 */
.L_x_127:
[----:B------:R-:W-:Y:S05]  /*3a20*/  BSYNC.RECONVERGENT B0 ;  /* 0x0000000000007941 */ /* 0x000fea0003800200 */
.L_x_126:
[----:B------:R-:W-:Y:S02]  /*3a30*/  LEA R4, R3, UR6, 0x3 ;  /* 0x0000000603047c11 */ /* 0x000fe4000f8e18ff */
[----:B------:R-:W-:-:S04]  /*3a40*/  SHF.L.U32 R8, R6, 0x1f, RZ ;  /* 0x0000001f06087819 */ /* 0x000fc800000006ff */
[----:B------:R-:W0:Y:S02]  /*3a50*/  SYNCS.PHASECHK.TRANS64.TRYWAIT P1, [R4+URZ+0x180], R8 ;  /* 0x00018008040075a7 */ /* 0x000e2400080211ff */
[----:B0-----:R-:W-:Y:S05]  /*3a60*/  @!P1 BRA `(.L_x_128) ;  /* 0x0000014800a09947 */ /* 0x001fea0003800000 */
.L_x_255:
[----:B------:R-:W-:Y:S04]  /*3a70*/  BSSY.RECONVERGENT B0, `(.L_x_129) ;  /* 0x0000003000007945 */ /* 0x000fe80003800200 */
[----:B------:R-:W-:Y:S05]  /*3a80*/  @P0 BRA `(.L_x_130) ;  /* 0x0000000000040947 */ /* 0x000fea0003800000 */
[----:B------:R-:W-:Y:S05]  /*3a90*/  BPT.TRAP 0x1 ;  /* 0x000000040000795c */ /* 0x000fea0000300000 */
.L_x_130:
[----:B------:R-:W-:Y:S05]  /*3aa0*/  BSYNC.RECONVERGENT B0 ;  /* 0x0000000000007941 */ /* 0x000fea0003800200 */
.L_x_129:
[----:B------:R-:W-:Y:S01]  /*3ab0*/  ISETP.NE.AND P0, PT, R17, 0x1, PT ;  /* 0x000000011100780c */ /* 0x000fe20003f05270 */
[----:B0-----:R-:W-:-:S05]  /*3ac0*/  VIADD R4, R4, 0x198 ;  /* 0x0000019804047836 */ /* 0x001fca0000000000 */
[----:B------:R-:W-:-:S04]  /*3ad0*/  PRMT R4, RZ, 0x654, R4 ;  /* 0x00000654ff047816 */ /* 0x000fc80000000004 */
[----:B------:R0:W-:Y:S02]  /*3ae0*/  SYNCS.ARRIVE.TRANS64.RED.A1T0 RZ, [R4+URZ], RZ ;  /* 0x000000ff04ff79a7 */ /* 0x0001e400081004ff */
[----:B0-----:R-:W-:Y:S01]  /*3af0*/  VIADD R4, R3, 0x1 ;  /* 0x0000000103047836 */ /* 0x001fe20000000000 */
[----:B------:R-:W-:Y:S06]  /*3b00*/  @!P0 BRA `(.L_x_131) ;  /* 0x0000000000048947 */ /* 0x000fec0003800000 */
[----:B------:R-:W-:Y:S05]  /*3b10*/  BPT.TRAP 0x1 ;  /* 0x000000040000795c */ /* 0x000fea0000300000 */
.L_x_131:
[----:B------:R-:W-:Y:S01]  /*3b20*/  ULEA UR5, UR7, UR6, 0x3 ;  /* 0x0000000607057291 */ /* 0x000fe2000f8e18ff */
[----:B------:R-:W-:Y:S01]  /*3b30*/  SHF.L.U32 R8, R2, 0x1f, RZ ;  /* 0x0000001f02087819 */ /* 0x000fe200000006ff */
[----:B------:R-:W-:Y:S02]  /*3b40*/  @!P3 IMAD.MOV.U32 R9, RZ, RZ, 0x10 ;  /* 0x00000010ff09b424 */ /* 0x000fe400078e00ff */
[----:B------:R-:W-:-:S05]  /*3b50*/  UIADD3 UR4, UPT, UPT, UR5, 0x150, URZ ;  /* 0x0000015005047890 */ /* 0x000fca000fffe0ff */
[----:B------:R-:W0:Y:S01]  /*3b60*/  SYNCS.PHASECHK.TRANS64.TRYWAIT P1, [UR5+0x168], R8 ;  /* 0x00016808ff0075a7 */ /* 0x000e220008021105 */
[----:B------:R-:W-:-:S05]  /*3b70*/  IMAD.U32 R3, RZ, RZ, UR4 ;  /* 0x00000004ff037e24 */ /* 0x000fca000f8e00ff */
[----:B------:R-:W-:Y:S01]  /*3b80*/  PRMT R3, R30, 0x654, R3 ;  /* 0x000006541e037816 */ /* 0x000fe20000000003 */
[----:B0-----:R-:W-:Y:S06]  /*3b90*/  @!P1 BRA `(.L_x_132) ;  /* 0x0000014800689947 */ /* 0x001fec0003800000 */
.L_x_257:
[----:B------:R-:W-:Y:S01]  /*3ba0*/  ULEA UR4, UR7, UR6, 0x4 ;  /* 0x0000000607047291 */ /* 0x000fe2000f8e20ff */
[----:B------:R-:W-:Y:S01]  /*3bb0*/  SEL R7, R3, R7, !P3 ;  /* 0x0000000703077207 */ /* 0x000fe20005800000 */
[----:B------:R-:W-:Y:S01]  /*3bc0*/  UIADD3 UR5, UPT, UPT, UR5, 0x150, URZ ;  /* 0x0000015005057890 */ /* 0x000fe2000fffe0ff */
[----:B------:R-:W-:Y:S01]  /*3bd0*/  LEA R3, R0, UR6, 0x3 ;  /* 0x0000000600037c11 */ /* 0x000fe2000f8e18ff */
[----:B------:R-:W-:Y:S01]  /*3be0*/  UIADD3 UR4, UPT, UPT, UR4, 0x1d0, URZ ;  /* 0x000001d004047890 */ /* 0x000fe2000fffe0ff */
[----:B0-----:R-:W-:Y:S01]  /*3bf0*/  SHF.L.U32 R8, R5, 0x1f, RZ ;  /* 0x0000001f05087819 */ /* 0x001fe200000006ff */
[----:B------:R0:W-:Y:S01]  /*3c00*/  @!P3 SYNCS.ARRIVE.TRANS64.RED RZ, [R7+URZ], R9 ;  /* 0x0000000907ffb9a7 */ /* 0x0001e200080004ff */
[----:B------:R-:W-:Y:S01]  /*3c10*/  UIADD3 UR7, UPT, UPT, UR7, 0x1, URZ ;  /* 0x0000000107077890 */ /* 0x000fe2000fffe0ff */
[----:B------:R-:W-:-:S03]  /*3c20*/  ISETP.NE.AND P1, PT, R4, 0x3, PT ;  /* 0x000000030400780c */ /* 0x000fc60003f25270 */
[----:B------:R-:W-:Y:S02]  /*3c30*/  UISETP.NE.AND UP0, UPT, UR7, 0x3, UPT ;  /* 0x000000030700788c */ /* 0x000fe4000bf05270 */
[----:B------:R-:W-:Y:S06]  /*3c40*/  UGETNEXTWORKID.BROADCAST [UR4], [UR5] ;  /* 0x00000000040073ca */ /* 0x000fec0008000100 */
[----:B------:R-:W-:Y:S02]  /*3c50*/  USEL UR4, URZ, 0x1, UP0 ;  /* 0x00000001ff047887 */ /* 0x000fe40008000000 */
[----:B------:R-:W-:Y:S01]  /*3c60*/  USEL UR7, UR7, URZ, UP0 ;  /* 0x000000ff07077287 */ /* 0x000fe20008000000 */
[----:B------:R-:W1:Y:S03]  /*3c70*/  SYNCS.PHASECHK.TRANS64.TRYWAIT P2, [R3+URZ+0x150], R8 ;  /* 0x00015008030075a7 */ /* 0x000e6600080411ff */
[----:B------:R-:W-:Y:S01]  /*3c80*/  LOP3.LUT R2, R2, UR4, RZ, 0x3c, !PT ;  /* 0x0000000402027c12 */ /* 0x000fe2000f8e3cff */
[----:B01----:R-:W-:Y:S07]  /*3c90*/  @!P2 BRA `(.L_x_133) ;  /* 0x000001480040a947 */ /* 0x003fee0003800000 */
.L_x_258:
[C---:B0-----:R-:W-:Y:S01]  /*3ca0*/  LEA R8, R0.reuse, UR6, 0x4 ;  /* 0x0000000600087c11 */ /* 0x041fe2000f8e20ff */
[----:B------:R-:W-:Y:S02]  /*3cb0*/  VIADD R3, R3, 0x168 ;  /* 0x0000016803037836 */ /* 0x000fe40000000000 */
[----:B------:R-:W-:-:S03]  /*3cc0*/  VIADD R0, R0, 0x1 ;  /* 0x0000000100007836 */ /* 0x000fc60000000000 */
[----:B------:R-:W0:Y:S01]  /*3cd0*/  LDS.128 R8, [R8+0x1d0] ;  /* 0x0001d00008087984 */ /* 0x000e220000000c00 */
[----:B------:R-:W-:Y:S02]  /*3ce0*/  PRMT R3, RZ, 0x654, R3 ;  /* 0x00000654ff037816 */ /* 0x000fe40000000003 */
[C---:B------:R-:W-:Y:S01]  /*3cf0*/  ISETP.NE.AND P2, PT, R0.reuse, 0x3, PT ;  /* 0x000000030000780c */ /* 0x040fe20003f45270 */
[----:B------:R-:W-:Y:S01]  /*3d00*/  @!PT LDS RZ, [RZ] ;  /* 0x00000000fffff984 */ /* 0x000fe20000000800 */
[----:B------:R-:W-:Y:S01]  /*3d10*/  @!PT LDS RZ, [RZ] ;  /* 0x00000000fffff984 */ /* 0x000fe20000000800 */
[----:B------:R-:W-:Y:S01]  /*3d20*/  @!PT LDS RZ, [RZ] ;  /* 0x00000000fffff984 */ /* 0x000fe20000000800 */
[----:B------:R-:W-:Y:S01]  /*3d30*/  @!PT LDS RZ, [RZ] ;  /* 0x00000000fffff984 */ /* 0x000fe20000000800 */
[----:B------:R1:W-:Y:S06]  /*3d40*/  MEMBAR.ALL.CTA ;  /* 0x0000000000007992 */ /* 0x0003ec0000008000 */
[----:B-1----:R-:W1:Y:S01]  /*3d50*/  FENCE.VIEW.ASYNC.S ;  /* 0x00000000000073c6 */ /* 0x002e620000000000 */
[----:B------:R-:W-:Y:S01]  /*3d60*/  SEL R0, R0, RZ, P2 ;  /* 0x000000ff00007207 */ /* 0x000fe20001000000 */
[----:B-1----:R1:W-:Y:S01]  /*3d70*/  SYNCS.ARRIVE.TRANS64.RED.A1T0 RZ, [R3+URZ], RZ ;  /* 0x000000ff03ff79a7 */ /* 0x0023e200081004ff */
[----:B0-----:R-:W-:-:S02]  /*3d80*/  LOP3.LUT P4, RZ, R10, 0x1, RZ, 0xc0, !PT ;  /* 0x000000010aff7812 */ /* 0x001fc4000788c0ff */
[----:B------:R-:W-:-:S04]  /*3d90*/  SEL R8, RZ, 0x1, P2 ;  /* 0x00000001ff087807 */ /* 0x000fc80001000000 */
[----:B------:R-:W-:Y:S02]  /*3da0*/  LOP3.LUT R5, R5, R8, RZ, 0x3c, !PT ;  /* 0x0000000805057212 */ /* 0x000fe400078e3cff */
[----:B-1----:R-:W-:-:S04]  /*3db0*/  SEL R3, RZ, 0x1, P1 ;  /* 0x00000001ff037807 */ /* 0x002fc80000800000 */
[----:B------:R-:W-:Y:S02]  /*3dc0*/  LOP3.LUT R6, R6, R3, RZ, 0x3c, !PT ;  /* 0x0000000306067212 */ /* 0x000fe400078e3cff */
[----:B------:R-:W-:Y:S01]  /*3dd0*/  SEL R3, R4, RZ, P1 ;  /* 0x000000ff04037207 */ /* 0x000fe20000800000 */
[----:B------:R-:W-:Y:S05]  /*3de0*/  @P4 BRA `(.L_x_134) ;  /* 0xfffffff800fc4947 */ /* 0x000fea000383ffff */
[----:B------:R-:W-:Y:S05]  /*3df0*/  @!P0 BRA `(.L_x_135) ;  /* 0x0000000000048947 */ /* 0x000fea0003800000 */
[----:B------:R-:W-:Y:S05]  /*3e00*/  BPT.TRAP 0x1 ;  /* 0x000000040000795c */ /* 0x000fea0000300000 */
.L_x_135:
[----:B------:R-:W-:Y:S01]  /*3e10*/  ULEA UR4, UR7, UR6, 0x3 ;  /* 0x0000000607047291 */ /* 0x000fe2000f8e18ff */
[----:B------:R-:W-:-:S08]  /*3e20*/  SHF.L.U32 R0, R2, 0x1f, RZ ;  /* 0x0000001f02007819 */ /* 0x000fd000000006ff */
[----:B------:R-:W0:Y:S02]  /*3e30*/  SYNCS.PHASECHK.TRANS64 P0, [UR4+0x168], R0 ;  /* 0x00016800ff0075a7 */ /* 0x000e240008001004 */
[----:B0-----:R-:W-:Y:S05]  /*3e40*/  @P0 BRA `(.L_x_136) ;  /* 0x0000000000080947 */ /* 0x001fea0003800000 */
[----:B------:R-:W0:Y:S02]  /*3e50*/  SYNCS.PHASECHK.TRANS64.TRYWAIT P0, [UR4+0x168], R0 ;  /* 0x00016800ff0075a7 */ /* 0x000e240008001104 */
[----:B0-----:R-:W-:Y:S05]  /*3e60*/  @!P0 BRA `(.L_x_137) ;  /* 0x0000014400e08947 */ /* 0x001fea0003800000 */
.L_x_136:
[----:B------:R-:W-:-:S04]  /*3e70*/  UIADD3 UR5, UPT, UPT, UR7, 0x1, URZ ;  /* 0x0000000107057890 */ /* 0x000fc8000fffe0ff */
[----:B------:R-:W-:-:S04]  /*3e80*/  UISETP.NE.AND UP0, UPT, UR5, 0x3, UPT ;  /* 0x000000030500788c */ /* 0x000fc8000bf05270 */
[----:B------:R-:W-:Y:S02]  /*3e90*/  USEL UR7, URZ, 0x1, UP0 ;  /* 0x00000001ff077887 */ /* 0x000fe40008000000 */
[----:B------:R-:W-:-:S04]  /*3ea0*/  USEL UR5, UR5, URZ, UP0 ;  /* 0x000000ff05057287 */ /* 0x000fc80008000000 */
[----:B------:R-:W-:Y:S01]  /*3eb0*/  ULEA UR4, UR5, UR6, 0x3 ;  /* 0x0000000605047291 */ /* 0x000fe2000f8e18ff */
[----:B------:R-:W-:-:S04]  /*3ec0*/  LOP3.LUT R2, R2, UR7, RZ, 0x3c, !PT ;  /* 0x0000000702027c12 */ /* 0x000fc8000f8e3cff */
[----:B0-----:R-:W-:-:S04]  /*3ed0*/  SHF.L.U32 R0, R2, 0x1f, RZ ;  /* 0x0000001f02007819 */ /* 0x001fc800000006ff */
[----:B------:R-:W0:Y:S02]  /*3ee0*/  SYNCS.PHASECHK.TRANS64 P0, [UR4+0x168], R0 ;  /* 0x00016800ff0075a7 */ /* 0x000e240008001004 */
[----:B0-----:R-:W-:Y:S05]  /*3ef0*/  @P0 BRA `(.L_x_138) ;  /* 0x0000000000080947 */ /* 0x001fea0003800000 */
[----:B------:R-:W0:Y:S02]  /*3f00*/  SYNCS.PHASECHK.TRANS64.TRYWAIT P0, [UR4+0x168], R0 ;  /* 0x00016800ff0075a7 */ /* 0x000e240008001104 */
[----:B0-----:R-:W-:Y:S05]  /*3f10*/  @!P0 BRA `(.L_x_139) ;  /* 0x0000014400cc8947 */ /* 0x001fea0003800000 */
.L_x_138:
[----:B------:R-:W-:-:S04]  /*3f20*/  UIADD3 UR5, UPT, UPT, UR5, 0x1, URZ ;  /* 0x0000000105057890 */ /* 0x000fc8000fffe0ff */
[----:B------:R-:W-:-:S04]  /*3f30*/  UISETP.NE.AND UP0, UPT, UR5, 0x3, UPT ;  /* 0x000000030500788c */ /* 0x000fc8000bf05270 */
[----:B------:R-:W-:Y:S02]  /*3f40*/  USEL UR4, URZ, 0x1, UP0 ;  /* 0x00000001ff047887 */ /* 0x000fe40008000000 */
[----:B------:R-:W-:-:S04]  /*3f50*/  USEL UR5, UR5, URZ, UP0 ;  /* 0x000000ff05057287 */ /* 0x000fc80008000000 */
[----:B------:R-:W-:Y:S01]  /*3f60*/  ULEA UR5, UR5, UR6, 0x3 ;  /* 0x0000000605057291 */ /* 0x000fe2000f8e18ff */
[----:B0-----:R-:W-:-:S04]  /*3f70*/  LOP3.LUT R3, R2, UR4, RZ, 0x3c, !PT ;  /* 0x0000000402037c12 */ /* 0x001fc8000f8e3cff */
[----:B------:R-:W-:-:S04]  /*3f80*/  SHF.L.U32 R0, R3, 0x1f, RZ ;  /* 0x0000001f03007819 */ /* 0x000fc800000006ff */
[----:B------:R-:W0:Y:S02]  /*3f90*/  SYNCS.PHASECHK.TRANS64 P0, [UR5+0x168], R0 ;  /* 0x00016800ff0075a7 */ /* 0x000e240008001005 */
[----:B0-----:R-:W-:Y:S05]  /*3fa0*/  @P0 EXIT ;  /* 0x000000000000094d */ /* 0x001fea0003800000 */
.L_x_140:
[----:B0-----:R-:W-:Y:S02]  /*3fb0*/  SHF.L.U32 R2, R3, 0x1f, RZ ;  /* 0x0000001f03027819 */ /* 0x001fe400000006ff */
[----:B------:R-:W-:-:S04]  /*3fc0*/  MOV R0, UR5 ;  /* 0x0000000500007c02 */ /* 0x000fc80008000f00 */
[----:B------:R0:W1:Y:S03]  /*3fd0*/  SYNCS.PHASECHK.TRANS64.TRYWAIT P0, [R0+URZ+0x168], R2 ;  /* 0x00016802000075a7 */ /* 0x00006600080011ff */
[----:B-1----:R-:W-:Y:S05]  /*3fe0*/  @!P0 NANOSLEEP.SYNCS 0x989680 ;  /* 0x009896800000895d */ /* 0x002fea0003900000 */
[----:B------:R-:W1:Y:S02]  /*3ff0*/  @!P0 SYNCS.PHASECHK.TRANS64 P0, [R0+URZ+0x168], R2 ;  /* 0x00016802000085a7 */ /* 0x000e6400080010ff */
[----:B-1----:R-:W-:Y:S05]  /*4000*/  @P0 EXIT ;  /* 0x000000000000094d */ /* 0x002fea0003800000 */
[----:B------:R-:W-:Y:S05]  /*4010*/  BRA `(.L_x_140) ;  /* 0xfffffffc00e47947 */ /* 0x000fea000383ffff */
.L_x_125:
[----:B------:R-:W-:-:S13]  /*4020*/  ISETP.NE.AND P0, PT, R17, RZ, PT ;  /* 0x000000ff1100720c */ /* 0x000fda0003f05270 */
[----:B------:R-:W-:Y:S05]  /*4030*/  @!P0 BRA `(.L_x_141) ;  /* 0x0000012400d88947 */ /* 0x000fea0003800000 */
[----:B------:R-:W-:-:S13]  /*4040*/  ISETP.NE.AND P0, PT, R17, 0x8, PT ;  /* 0x000000081100780c */ /* 0x000fda0003f05270 */
[----:B------:R-:W-:Y:S05]  /*4050*/  @P0 BRA `(.L_x_142) ;  /* 0x0000001800b40947 */ /* 0x000fea0003800000 */
[C---:B------:R-:W-:Y:S01]  /*4060*/  IMAD.SHL.U32 R2, R50.reuse, 0x8, RZ ;  /* 0x0000000832027824 */ /* 0x040fe200078e00ff */
[----:B------:R-:W-:-:S04]  /*4070*/  LOP3.LUT P0, RZ, R50, 0x4, RZ, 0xc0, !PT ;  /* 0x0000000432ff7812 */ /* 0x000fc8000780c0ff */
[----:B------:R-:W-:-:S04]  /*4080*/  LOP3.LUT R0, R2, 0x68, RZ, 0xc0, !PT ;  /* 0x0000006802007812 */ /* 0x000fc800078ec0ff */
[----:B------:R-:W-:-:S04]  /*4090*/  LOP3.LUT R0, R0, 0xc, R50, 0x78, !PT ;  /* 0x0000000c00007812 */ /* 0x000fc800078e7832 */
[----:B------:R-:W-:Y:S01]  /*40a0*/  LOP3.LUT R0, R0, 0x390, R2, 0xf8, !PT ;  /* 0x0000039000007812 */ /* 0x000fe200078ef802 */
[----:B------:R-:W-:Y:S09]  /*40b0*/  WARPSYNC.ALL ;  /* 0x0000000000007948 */ /* 0x000ff20003800000 */
[----:B--23--:R-:W0:-:S00]  /*40c0*/  USETMAXREG.DEALLOC.CTAPOOL 0x98 ;  /* 0x00000098000079c8 */ /* 0x00ce0000080e0500 */
[----:B------:R-:W1:Y:S01]  /*40d0*/  S2UR UR5, SR_CgaCtaId ;  /* 0x00000000000579c3 */ /* 0x000e620000008800 */
[----:B------:R-:W2:Y:S01]  /*40e0*/  LDCU UR6, c[0x0][0x38c] ;  /* 0x00007180ff0677ac */ /* 0x000ea20008000800 */
[----:B0-----:R-:W-:Y:S01]  /*40f0*/  LOP3.LUT R3, R2, 0x48, RZ, 0xc0, !PT ;  /* 0x0000004802037812 */ /* 0x001fe200078ec0ff */
[----:B------:R-:W-:Y:S02]  /*4100*/  IMAD.MOV.U32 R46, RZ, RZ, 0x10 ;  /* 0x00000010ff2e7424 */ /* 0x000fe400078e00ff */
[----:B------:R-:W-:Y:S01]  /*4110*/  HFMA2 R42, -RZ, RZ, 0, 5.9604644775390625e-08 ;  /* 0x00000001ff2a7431 */ /* 0x000fe200000001ff */
[----:B------:R-:W-:Y:S01]  /*4120*/  UMOV UR4, 0x400 ;  /* 0x0000040000047882 */ /* 0x000fe20000000000 */
[----:B------:R-:W-:Y:S01]  /*4130*/  LOP3.LUT R50, R3, 0x8, R50, 0x78, !PT ;  /* 0x0000000803327812 */ /* 0x000fe200078e7832 */
[----:B------:R-:W-:Y:S02]  /*4140*/  HFMA2 R43, -RZ, RZ, 0, 0 ;  /* 0x00000000ff2b7431 */ /* 0x000fe400000001ff */
[----:B------:R-:W-:Y:S01]  /*4150*/  IMAD.SHL.U32 R47, R0, 0x4, RZ ;  /* 0x00000004002f7824 */ /* 0x000fe200078e00ff */
[----:B------:R-:W-:Y:S01]  /*4160*/  MOV R40, RZ ;  /* 0x000000ff00287202 */ /* 0x000fe20000000f00 */
[----:B------:R-:W-:Y:S01]  /*4170*/  IMAD.MOV.U32 R53, RZ, RZ, RZ ;  /* 0x000000ffff357224 */ /* 0x000fe200078e00ff */
[----:B------:R-:W-:Y:S01]  /*4180*/  LOP3.LUT R50, R50, 0x3b0, R2, 0xf8, !PT ;  /* 0x000003b032327812 */ /* 0x000fe200078ef802 */
[----:B------:R-:W-:Y:S01]  /*4190*/  IMAD.MOV.U32 R54, RZ, RZ, RZ ;  /* 0x000000ffff367224 */ /* 0x000fe200078e00ff */
[----:B------:R-:W-:Y:S01]  /*41a0*/  SEL R46, R46, 0xfffffff0, !P0 ;  /* 0xfffffff02e2e7807 */ /* 0x000fe20004000000 */
[----:B------:R-:W-:Y:S01]  /*41b0*/  IMAD.MOV.U32 R0, RZ, RZ, RZ ;  /* 0x000000ffff007224 */ /* 0x000fe200078e00ff */
[----:B------:R-:W-:Y:S01]  /*41c0*/  UMOV UR7, URZ ;  /* 0x000000ff00077c82 */ /* 0x000fe20008000000 */
[----:B--2---:R-:W-:-:S02]  /*41d0*/  UIADD3 UR6, UPT, UPT, UR6, 0xf, URZ ;  /* 0x0000000f06067890 */ /* 0x004fc4000fffe0ff */
[----:B-1----:R-:W-:Y:S02]  /*41e0*/  ULEA UR5, UR5, UR4, 0x18 ;  /* 0x0000000405057291 */ /* 0x002fe4000f8ec0ff */
[----:B------:R-:W-:-:S04]  /*41f0*/  USHF.R.S32.HI UR4, URZ, 0x1f, UR6 ;  /* 0x0000001fff047899 */ /* 0x000fc80008011406 */
[----:B------:R-:W-:-:S03]  /*4200*/  ULEA.HI UR4, UR4, UR6, URZ, 0x4 ;  /* 0x0000000604047291 */ /* 0x000fc6000f8f20ff */
[----:B------:R-:W-:Y:S01]  /*4210*/  SYNCS.ARRIVE.TRANS64.A1T0 RZ, [UR5+0x1c0], RZ ;  /* 0x0001c0ffffff79a7 */ /* 0x000fe20008100005 */
[----:B------:R-:W-:-:S04]  /*4220*/  USHF.R.S32.HI UR4, URZ, 0x4, UR4 ;  /* 0x00000004ff047899 */ /* 0x000fc80008011404 */
[----:B------:R-:W-:-:S04]  /*4230*/  UISETP.LT.AND UP0, UPT, UR4, 0x1, UPT ;  /* 0x000000010400788c */ /* 0x000fc8000bf01270 */
[----:B------:R-:W-:Y:S01]  /*4240*/  USEL UR8, UR4, 0x1, !UP0 ;  /* 0x0000000104087887 */ /* 0x000fe2000c000000 */
[----:B------:R-:W-:Y:S11]  /*4250*/  BAR.SYNC.DEFER_BLOCKING 0x6, 0x120 ;  /* 0x0184800000007b1d */ /* 0x000ff60000010000 */
.L_x_162:
[----:B------:R-:W-:Y:S01]  /*4260*/  ISETP.NE.AND P0, PT, R48, RZ, PT ;  /* 0x000000ff3000720c */ /* 0x000fe20003f05270 */
[----:B------:R-:W-:-:S12]  /*4270*/  BSSY.RECONVERGENT B0, `(.L_x_143) ;  /* 0x0000003000007945 */ /* 0x000fd80003800200 */
[----:B------:R-:W-:Y:S05]  /*4280*/  @!P0 BRA `(.L_x_144) ;  /* 0x0000000000048947 */ /* 0x000fea0003800000 */
[----:B------:R-:W-:Y:S05]  /*4290*/  BPT.TRAP 0x1 ;  /* 0x000000040000795c */ /* 0x000fea0000300000 */
.L_x_144:
[----:B------:R-:W-:Y:S05]  /*42a0*/  BSYNC.RECONVERGENT B0 ;  /* 0x0000000000007941 */ /* 0x000fea0003800200 */
.L_x_143:
[----:B------:R-:W0:Y:S01]  /*42b0*/  LDC R2, c[0x0][0x38c] ;  /* 0x0000e300ff027b82 */ /* 0x000e220000000800 */
[----:B------:R-:W-:Y:S02]  /*42c0*/  ISETP.GT.AND P2, PT, R49, 0x7, PT ;  /* 0x000000073100780c */ /* 0x000fe40003f44270 */
[----:B0-----:R-:W-:-:S13]  /*42d0*/  ISETP.GE.AND P0, PT, R2, 0x1, PT ;  /* 0x000000010200780c */ /* 0x001fda0003f06270 */
[----:B------:R-:W-:Y:S02]  /*42e0*/  @P0 LEA R3, R0, UR5, 0x3 ;  /* 0x0000000500030c11 */ /* 0x000fe4000f8e18ff */
[----:B------:R-:W-:-:S04]  /*42f0*/  @P0 SHF.L.U32 R2, R43, 0x1f, RZ ;  /* 0x0000001f2b020819 */ /* 0x000fc800000006ff */
[----:B------:R0:W1:Y:S02]  /*4300*/  @P0 SYNCS.PHASECHK.TRANS64.TRYWAIT P1, [R3+URZ], R2 ;  /* 0x00000002030005a7 */ /* 0x00006400080211ff */
[----:B0-----:R-:W-:Y:S01]  /*4310*/  IMAD.MOV.U32 R2, RZ, RZ, 0x1 ;  /* 0x00000001ff027424 */ /* 0x001fe200078e00ff */
[----:B-1----:R-:W-:Y:S01]  /*4320*/  @P0 SEL R2, RZ, 0x1, !P1 ;  /* 0x00000001ff020807 */ /* 0x002fe20004800000 */
[----:B------:R-:W-:Y:S06]  /*4330*/  @P2 BRA `(.L_x_145) ;  /* 0x0000000000042947 */ /* 0x000fec0003800000 */
[----:B------:R-:W-:Y:S05]  /*4340*/  BPT.TRAP 0x1 ;  /* 0x000000040000795c */ /* 0x000fea0000300000 */
.L_x_145:
[----:B------:R-:W-:Y:S01]  /*4350*/  PLOP3.LUT P1, PT, PT, PT, PT, 0x80, 0x8 ;  /* 0x000000000008781c */ /* 0x000fe20003f2f070 */
[----:B------:R-:W-:Y:S01]  /*4360*/  UMOV UR6, UR7 ;  /* 0x0000000700067c82 */ /* 0x000fe20008000000 */
[----:B------:R-:W-:Y:S02]  /*4370*/  @P0 LEA R4, R40, UR5, 0x3 ;  /* 0x0000000528040c11 */ /* 0x000fe4000f8e18ff */
[----:B------:R-:W-:-:S08]  /*4380*/  @P0 SHF.L.U32 R3, R42, 0x1f, RZ ;  /* 0x0000001f2a030819 */ /* 0x000fd000000006ff */
[----:B------:R0:W1:Y:S01]  /*4390*/  @P0 SYNCS.PHASECHK.TRANS64.TRYWAIT P1, [R4+URZ+0xb8], R3 ;  /* 0x0000b803040005a7 */ /* 0x00006200080211ff */
[----:B------:R-:W-:Y:S05]  /*43a0*/  @!P0 BRA `(.L_x_146) ;  /* 0x0000001000588947 */ /* 0x000fea0003800000 */
[----:B------:R-:W-:Y:S01]  /*43b0*/  MOV R45, UR4 ;  /* 0x00000004002d7c02 */ /* 0x000fe20008000f00 */
[----:B------:R-:W-:Y:S02]  /*43c0*/  UIADD3 UR6, UPT, UPT, UR8, UR7, URZ ;  /* 0x0000000708067290 */ /* 0x000fe4000fffe0ff */
.L_x_160:
[----:B------:R-:W-:Y:S01]  /*43d0*/  ISETP.NE.AND P0, PT, R48, RZ, PT ;  /* 0x000000ff3000720c */ /* 0x000fe20003f05270 */
[----:B------:R-:W-:-:S12]  /*43e0*/  BSSY.RECONVERGENT B0, `(.L_x_147) ;  /* 0x0000003000007945 */ /* 0x000fd80003800200 */
[----:B--23--:R-:W-:Y:S05]  /*43f0*/  @!P0 BRA `(.L_x_148) ;  /* 0x0000000000048947 */ /* 0x00cfea0003800000 */
[----:B------:R-:W-:Y:S05]  /*4400*/  BPT.TRAP 0x1 ;  /* 0x000000040000795c */ /* 0x000fea0000300000 */
.L_x_148:
[----:B------:R-:W-:Y:S05]  /*4410*/  BSYNC.RECONVERGENT B0 ;  /* 0x0000000000007941 */ /* 0x000fea0003800200 */
.L_x_147:
[----:B------:R-:W-:Y:S02]  /*4420*/  ISETP.NE.AND P0, PT, R2, RZ, PT ;  /* 0x000000ff0200720c */ /* 0x000fe40003f05270 */
[----:B------:R-:W-:Y:S02]  /*4430*/  ISETP.GT.AND P2, PT, R49, 0x7, PT ;  /* 0x000000073100780c */ /* 0x000fe40003f44270 */
[----:B------:R-:W-:-:S09]  /*4440*/  LEA R18, R0, UR5, 0x3 ;  /* 0x0000000500127c11 */ /* 0x000fd2000f8e18ff */
[----:B------:R-:W-:Y:S05]  /*4450*/  @P0 BRA `(.L_x_149) ;  /* 0x00000000000c0947 */ /* 0x000fea0003800000 */
[----:B------:R-:W-:-:S04]  /*4460*/  SHF.L.U32 R2, R43, 0x1f, RZ ;  /* 0x0000001f2b027819 */ /* 0x000fc800000006ff */
[----:B------:R-:W2:Y:S02]  /*4470*/  SYNCS.PHASECHK.TRANS64.TRYWAIT P0, [R18+URZ], R2 ;  /* 0x00000002120075a7 */ /* 0x000ea400080011ff */
[----:B--2---:R-:W-:Y:S05]  /*4480*/  @!P0 BRA `(.L_x_150) ;  /* 0x0000014000888947 */ /* 0x004fea0003800000 */
.L_x_149:
[----:B------:R-:W-:Y:S05]  /*4490*/  @P2 BRA `(.L_x_151) ;  /* 0x0000000000042947 */ /* 0x000fea0003800000 */
[----:B------:R-:W-:Y:S05]  /*44a0*/  BPT.TRAP 0x1 ;  /* 0x000000040000795c */ /* 0x000fea0000300000 */
.L_x_151:
[----:B--2---:R-:W-:Y:S02]  /*44b0*/  LEA R2, R0, R47, 0xc ;  /* 0x0000002f00027211 */ /* 0x004fe400078e60ff */
[----:B------:R-:W-:Y:S01]  /*44c0*/  LEA R44, R40, UR5, 0x3 ;  /* 0x00000005282c7c11 */ /* 0x000fe2000f8e18ff */
[----:B-1----:R-:W-:Y:S06]  /*44d0*/  @P1 BRA `(.L_x_152) ;  /* 0x00000000000c1947 */ /* 0x002fec0003800000 */
[----:B0-----:R-:W-:-:S04]  /*44e0*/  SHF.L.U32 R3, R42, 0x1f, RZ ;  /* 0x0000001f2a037819 */ /* 0x001fc800000006ff */
[----:B------:R-:W0:Y:S02]  /*44f0*/  SYNCS.PHASECHK.TRANS64.TRYWAIT P0, [R44+URZ+0xb8], R3 ;  /* 0x0000b8032c0075a7 */ /* 0x000e2400080011ff */
[----:B0-----:R-:W-:Y:S05]  /*4500*/  @!P0 BRA `(.L_x_153) ;  /* 0x00000140007c8947 */ /* 0x001fea0003800000 */
.L_x_152:
[----:B0-----:R0:W1:Y:S01]  /*4510*/  LDS.128 R4, [R2+UR5+0x10800] ;  /* 0x0108000502047984 */ /* 0x0010620008000c00 */
[----:B------:R-:W-:Y:S01]  /*4520*/  IMAD R17, R40, 0xc00, RZ ;  /* 0x00000c0028117824 */ /* 0x000fe200078e02ff */
[----:B------:R-:W-:Y:S01]  /*4530*/  ISETP.NE.AND P3, PT, R48, RZ, PT ;  /* 0x000000ff3000720c */ /* 0x000fe20003f65270 */
[----:B------:R-:W-:Y:S01]  /*4540*/  BSSY.RECONVERGENT B0, `(.L_x_154) ;  /* 0x000004f000007945 */ /* 0x000fe20003800200 */
[----:B0-----:R-:W-:-:S04]  /*4550*/  IADD3 R2, PT, PT, R2, UR5, RZ ;  /* 0x0000000502027c10 */ /* 0x001fc8000fffe0ff */
[----:B------:R-:W-:-:S05]  /*4560*/  IADD3 R2, PT, PT, R46, R2, RZ ;  /* 0x000000022e027210 */ /* 0x000fca0007ffe0ff */
[----:B------:R0:W2:Y:S01]  /*4570*/  LDS.128 R12, [R2+0x10800] ;  /* 0x01080000020c7984 */ /* 0x0000a20000000c00 */
[----:B-1----:R-:W-:Y:S02]  /*4580*/  F2FP.SATFINITE.BF16.F32.PACK_AB R8, R5, R4 ;  /* 0x000000040508723e */ /* 0x002fe400000030ff */
[----:B------:R-:W-:Y:S02]  /*4590*/  F2FP.SATFINITE.BF16.F32.PACK_AB R9, R7, R6 ;  /* 0x000000060709723e */ /* 0x000fe400000030ff */
[----:B------:R-:W-:-:S05]  /*45a0*/  LOP3.LUT R3, R8, 0xffff0000, RZ, 0xc0, !PT ;  /* 0xffff000008037812 */ /* 0x000fca00078ec0ff */
[----:B------:R-:W-:-:S04]  /*45b0*/  FADD R5, R5, -R3 ;  /* 0x8000000305057221 */ /* 0x000fc80000000000 */
[----:B------:R-:W-:Y:S01]  /*45c0*/  FMUL R39, R5, 256 ;  /* 0x4380000005277820 */ /* 0x000fe20000400000 */
[----:B------:R-:W-:Y:S02]  /*45d0*/  LOP3.LUT R5, R9, 0xffff0000, RZ, 0xc0, !PT ;  /* 0xffff000009057812 */ /* 0x000fe400078ec0ff */
[----:B0-----:R-:W-:-:S03]  /*45e0*/  SHF.L.U32 R2, R8, 0x10, RZ ;  /* 0x0000001008027819 */ /* 0x001fc600000006ff */
[----:B------:R-:W-:Y:S02]  /*45f0*/  FADD R5, R7, -R5 ;  /* 0x8000000507057221 */ /* 0x000fe40000000000 */
[----:B------:R-:W-:Y:S02]  /*4600*/  FADD R2, R4, -R2 ;  /* 0x8000000204027221 */ /* 0x000fe40000000000 */
[----:B------:R-:W-:Y:S02]  /*4610*/  FMUL R19, R5, 256 ;  /* 0x4380000005137820 */ /* 0x000fe40000400000 */
[----:B------:R-:W-:Y:S01]  /*4620*/  FMUL R41, R2, 256 ;  /* 0x4380000002297820 */ /* 0x000fe20000400000 */
[----:B------:R-:W-:-:S04]  /*4630*/  SHF.L.U32 R2, R9, 0x10, RZ ;  /* 0x0000001009027819 */ /* 0x000fc800000006ff */
[----:B------:R-:W-:Y:S01]  /*4640*/  F2FP.SATFINITE.BF16.F32.PACK_AB R4, R39, R41 ;  /* 0x000000292704723e */ /* 0x000fe200000030ff */
[----:B------:R-:W-:Y:S01]  /*4650*/  FADD R16, R6, -R2 ;  /* 0x8000000206107221 */ /* 0x000fe20000000000 */
[----:B--2---:R-:W-:Y:S02]  /*4660*/  F2FP.SATFINITE.BF16.F32.PACK_AB R10, R13, R12 ;  /* 0x0000000c0d0a723e */ /* 0x004fe400000030ff */
[----:B------:R-:W-:Y:S01]  /*4670*/  SHF.L.U32 R2, R4, 0x10, RZ ;  /* 0x0000001004027819 */ /* 0x000fe200000006ff */
[----:B------:R-:W-:Y:S01]  /*4680*/  FMUL R16, R16, 256 ;  /* 0x4380000010107820 */ /* 0x000fe20000400000 */
[C---:B------:R-:W-:Y:S02]  /*4690*/  SHF.L.U32 R3, R10.reuse, 0x10, RZ ;  /* 0x000000100a037819 */ /* 0x040fe400000006ff */
[----:B------:R-:W-:Y:S01]  /*46a0*/  F2FP.SATFINITE.BF16.F32.PACK_AB R11, R15, R14 ;  /* 0x0000000e0f0b723e */ /* 0x000fe200000030ff */
[----:B------:R-:W-:Y:S01]  /*46b0*/  FADD R41, R41, -R2 ;  /* 0x8000000229297221 */ /* 0x000fe20000000000 */
[----:B------:R-:W-:Y:S01]  /*46c0*/  LOP3.LUT R6, R10, 0xffff0000, RZ, 0xc0, !PT ;  /* 0xffff00000a067812 */ /* 0x000fe200078ec0ff */
[----:B------:R-:W-:Y:S01]  /*46d0*/  FADD R12, R12, -R3 ;  /* 0x800000030c0c7221 */ /* 0x000fe20000000000 */
[----:B------:R-:W-:-:S02]  /*46e0*/  SHF.L.U32 R3, R11, 0x10, RZ ;  /* 0x000000100b037819 */ /* 0x000fc400000006ff */
[----:B------:R-:W-:Y:S01]  /*46f0*/  LOP3.LUT R2, R11, 0xffff0000, RZ, 0xc0, !PT ;  /* 0xffff00000b027812 */ /* 0x000fe200078ec0ff */
[----:B------:R-:W-:Y:S01]  /*4700*/  FADD R13, R13, -R6 ;  /* 0x800000060d0d7221 */ /* 0x000fe20000000000 */
[----:B------:R-:W-:Y:S01]  /*4710*/  FMUL R37, R12, 256 ;  /* 0x438000000c257820 */ /* 0x000fe20000400000 */
[----:B------:R-:W-:Y:S01]  /*4720*/  FADD R14, R14, -R3 ;  /* 0x800000030e0e7221 */ /* 0x000fe20000000000 */
[----:B------:R-:W-:Y:S01]  /*4730*/  F2FP.SATFINITE.BF16.F32.PACK_AB R5, R19, R16 ;  /* 0x000000101305723e */ /* 0x000fe200000030ff */
[----:B------:R-:W-:Y:S01]  /*4740*/  FADD R15, R15, -R2 ;  /* 0x800000020f0f7221 */ /* 0x000fe20000000000 */
[----:B------:R-:W-:Y:S01]  /*4750*/  FMUL R36, R13, 256 ;  /* 0x438000000d247820 */ /* 0x000fe20000400000 */
[----:B------:R-:W-:Y:S01]  /*4760*/  LOP3.LUT R7, R4, 0xffff0000, RZ, 0xc0, !PT ;  /* 0xffff000004077812 */ /* 0x000fe200078ec0ff */
[----:B------:R-:W-:Y:S01]  /*4770*/  FMUL R20, R14, 256 ;  /* 0x438000000e147820 */ /* 0x000fe20000400000 */
[----:B------:R-:W-:Y:S01]  /*4780*/  FMUL R21, R15, 256 ;  /* 0x438000000f157820 */ /* 0x000fe20000400000 */
[----:B------:R-:W-:-:S02]  /*4790*/  LOP3.LUT R2, R5, 0xffff0000, RZ, 0xc0, !PT ;  /* 0xffff000005027812 */ /* 0x000fc400078ec0ff */
[----:B------:R-:W-:Y:S01]  /*47a0*/  F2FP.SATFINITE.BF16.F32.PACK_AB R6, R36, R37 ;  /* 0x000000252406723e */ /* 0x000fe200000030ff */
[----:B------:R-:W-:Y:S01]  /*47b0*/  FADD R39, R39, -R7 ;  /* 0x8000000727277221 */ /* 0x000fe20000000000 */
[----:B------:R-:W-:Y:S01]  /*47c0*/  SHF.L.U32 R3, R5, 0x10, RZ ;  /* 0x0000001005037819 */ /* 0x000fe200000006ff */
[----:B------:R-:W-:Y:S01]  /*47d0*/  FADD R19, R19, -R2 ;  /* 0x8000000213137221 */ /* 0x000fe20000000000 */
[----:B------:R-:W-:Y:S02]  /*47e0*/  F2FP.SATFINITE.BF16.F32.PACK_AB R7, R21, R20 ;  /* 0x000000141507723e */ /* 0x000fe400000030ff */
[----:B------:R-:W-:Y:S01]  /*47f0*/  SHF.L.U32 R12, R6, 0x10, RZ ;  /* 0x00000010060c7819 */ /* 0x000fe200000006ff */
[----:B------:R-:W-:Y:S01]  /*4800*/  FADD R38, R16, -R3 ;  /* 0x8000000310267221 */ /* 0x000fe20000000000 */
[----:B------:R-:W-:Y:S02]  /*4810*/  LEA R2, R0, R47, 0xd ;  /* 0x0000002f00027211 */ /* 0x000fe400078e68ff */
[----:B------:R-:W-:Y:S01]  /*4820*/  SHF.L.U32 R3, R7, 0x10, RZ ;  /* 0x0000001007037819 */ /* 0x000fe200000006ff */
[----:B------:R-:W-:Y:S01]  /*4830*/  FADD R37, R37, -R12 ;  /* 0x8000000c25257221 */ /* 0x000fe20000000000 */
[----:B------:R-:W-:Y:S01]  /*4840*/  IADD3 R13, PT, PT, R2, UR5, RZ ;  /* 0x00000005020d7c10 */ /* 0x000fe2000fffe0ff */
[----:B------:R-:W0:Y:S01]  /*4850*/  LDS.128 R28, [R2+UR5+0x1800] ;  /* 0x00180005021c7984 */ /* 0x000e220008000c00 */
[----:B------:R-:W-:Y:S01]  /*4860*/  LOP3.LUT R12, R6, 0xffff0000, RZ, 0xc0, !PT ;  /* 0xffff0000060c7812 */ /* 0x000fe200078ec0ff */
[----:B------:R-:W-:Y:S01]  /*4870*/  FADD R15, R20, -R3 ;  /* 0x80000003140f7221 */ /* 0x000fe20000000000 */
[----:B------:R-:W-:Y:S01]  /*4880*/  LOP3.LUT R14, R7, 0xffff0000, RZ, 0xc0, !PT ;  /* 0xffff0000070e7812 */ /* 0x000fe200078ec0ff */
[----:B------:R-:W-:Y:S01]  /*4890*/  FMUL R37, R37, 256 ;  /* 0x4380000025257820 */ /* 0x000fe20000400000 */
[----:B------:R-:W-:Y:S01]  /*48a0*/  IADD3 R3, PT, PT, R46, R13, RZ ;  /* 0x0000000d2e037210 */ /* 0x000fe20007ffe0ff */
[----:B------:R-:W-:Y:S01]  /*48b0*/  FADD R36, R36, -R12 ;  /* 0x8000000c24247221 */ /* 0x000fe20000000000 */
[----:B------:R-:W-:Y:S01]  /*48c0*/  FMUL R13, R19, 256 ;  /* 0x43800000130d7820 */ /* 0x000fe20000400000 */
[----:B------:R-:W-:Y:S01]  /*48d0*/  FADD R14, R21, -R14 ;  /* 0x8000000e150e7221 */ /* 0x000fe20000000000 */
[----:B------:R-:W-:Y:S01]  /*48e0*/  FMUL R12, R39, 256 ;  /* 0x43800000270c7820 */ /* 0x000fe20000400000 */
[----:B------:R1:W2:Y:S01]  /*48f0*/  LDS.128 R20, [R2+UR5+0x800] ;  /* 0x0008000502147984 */ /* 0x0002a20008000c00 */
[----:B------:R-:W-:Y:S01]  /*4900*/  FMUL R19, R15, 256 ;  /* 0x438000000f137820 */ /* 0x000fe20000400000 */
[----:B------:R-:W-:Y:S01]  /*4910*/  FMUL R36, R36, 256 ;  /* 0x4380000024247820 */ /* 0x000fe20000400000 */
[----:B------:R-:W-:Y:S01]  /*4920*/  FMUL R15, R14, 256 ;  /* 0x438000000e0f7820 */ /* 0x000fe20000400000 */
[----:B------:R-:W3:Y:S01]  /*4930*/  LDS.128 R24, [R3+0x800] ;  /* 0x0008000003187984 */ /* 0x000ee20000000c00 */
[----:B------:R-:W-:-:S02]  /*4940*/  LOP3.LUT R16, R17, R50, RZ, 0xfc, !PT ;  /* 0x0000003211107212 */ /* 0x000fc400078efcff */
[----:B------:R-:W-:Y:S01]  /*4950*/  F2FP.SATFINITE.BF16.F32.PACK_AB R14, R36, R37 ;  /* 0x00000025240e723e */ /* 0x000fe200000030ff */
[----:B------:R4:W0:Y:S01]  /*4960*/  LDS.128 R32, [R3+0x1800] ;  /* 0x0018000003207984 */ /* 0x0008220000000c00 */
[----:B------:R-:W-:Y:S01]  /*4970*/  F2FP.SATFINITE.BF16.F32.PACK_AB R15, R15, R19 ;  /* 0x000000130f0f723e */ /* 0x000fe200000030ff */
[----:B-1----:R-:W-:-:S05]  /*4980*/  FMUL R2, R41, 256 ;  /* 0x4380000029027820 */ /* 0x002fca0000400000 */
[----:B------:R-:W-:Y:S02]  /*4990*/  F2FP.SATFINITE.BF16.F32.PACK_AB R12, R12, R2 ;  /* 0x000000020c0c723e */ /* 0x000fe400000030ff */
[----:B------:R-:W-:Y:S01]  /*49a0*/  LEA R2, R16, UR5, 0x1 ;  /* 0x0000000510027c11 */ /* 0x000fe2000f8e08ff */
[----:B----4-:R-:W-:-:S04]  /*49b0*/  FMUL R3, R38, 256 ;  /* 0x4380000026037820 */ /* 0x010fc80000400000 */
[----:B------:R1:W-:Y:S01]  /*49c0*/  STS.128 [R2+0x2d800], R8 ;  /* 0x02d8000802007388 */ /* 0x0003e20000000c00 */
[----:B------:R-:W-:-:S03]  /*49d0*/  F2FP.SATFINITE.BF16.F32.PACK_AB R13, R13, R3 ;  /* 0x000000030d0d723e */ /* 0x000fc600000030ff */
[----:B------:R1:W-:Y:S04]  /*49e0*/  STS.128 [R2+0x2e000], R4 ;  /* 0x02e0000402007388 */ /* 0x0003e80000000c00 */
[----:B------:R1:W-:Y:S01]  /*49f0*/  STS.128 [R2+0x2e800], R12 ;  /* 0x02e8000c02007388 */ /* 0x0003e20000000c00 */
[----:B------:R-:W-:Y:S06]  /*4a00*/  BAR.SYNC.DEFER_BLOCKING 0x3, 0x80 ;  /* 0x00c2000000007b1d */ /* 0x000fec0000010000 */
[----:B--23--:R-:W-:Y:S05]  /*4a10*/  @!P3 BRA `(.L_x_155) ;  /* 0x000000000004b947 */ /* 0x00cfea0003800000 */
[----:B------:R-:W-:Y:S05]  /*4a20*/  BPT.TRAP 0x1 ;  /* 0x000000040000795c */ /* 0x000fea0000300000 */
.L_x_155:
[----:B------:R-:W-:Y:S05]  /*4a30*/  BSYNC.RECONVERGENT B0 ;  /* 0x0000000000007941 */ /* 0x000fea0003800200 */
.L_x_154:
[----:B------:R-:W-:Y:S02]  /*4a40*/  ISETP.NE.AND P0, PT, R52, RZ, PT ;  /* 0x000000ff3400720c */ /* 0x000fe40003f05270 */
[----:B-1----:R-:W-:Y:S02]  /*4a50*/  F2FP.SATFINITE.BF16.F32.PACK_AB R4, R21, R20 ;  /* 0x000000141504723e */ /* 0x002fe400000030ff */
[----:B------:R-:W-:Y:S02]  /*4a60*/  F2FP.SATFINITE.BF16.F32.PACK_AB R5, R23, R22 ;  /* 0x000000161705723e */ /* 0x000fe400000030ff */
[----:B------:R-:W-:Y:S02]  /*4a70*/  SHF.L.U32 R7, R4, 0x10, RZ ;  /* 0x0000001004077819 */ /* 0x000fe400000006ff */
[----:B------:R-:W-:Y:S02]  /*4a80*/  F2FP.SATFINITE.BF16.F32.PACK_AB R6, R25, R24 ;  /* 0x000000181906723e */ /* 0x000fe400000030ff */
[----:B------:R-:W-:Y:S01]  /*4a90*/  SHF.L.U32 R8, R5, 0x10, RZ ;  /* 0x0000001005087819 */ /* 0x000fe200000006ff */
[----:B------:R-:W-:Y:S01]  /*4aa0*/  FADD R20, R20, -R7 ;  /* 0x8000000714147221 */ /* 0x000fe20000000000 */
[----:B------:R-:W-:-:S02]  /*4ab0*/  F2FP.SATFINITE.BF16.F32.PACK_AB R7, R27, R26 ;  /* 0x0000001a1b07723e */ /* 0x000fc400000030ff */
[----:B------:R-:W-:Y:S01]  /*4ac0*/  @!P0 IADD3 R2, PT, PT, R18, 0x40, RZ ;  /* 0x0000004012028810 */ /* 0x000fe20007ffe0ff */
[----:B------:R-:W-:Y:S01]  /*4ad0*/  FADD R22, R22, -R8 ;  /* 0x8000000816167221 */ /* 0x000fe20000000000 */
[----:B------:R-:W-:Y:S01]  /*4ae0*/  LOP3.LUT R3, R4, 0xffff0000, RZ, 0xc0, !PT ;  /* 0xffff000004037812 */ /* 0x000fe200078ec0ff */
[----:B------:R-:W-:Y:S01]  /*4af0*/  FMUL R38, R20, 256 ;  /* 0x4380000014267820 */ /* 0x000fe20000400000 */
[----:B------:R-:W-:Y:S01]  /*4b00*/  @!P0 PRMT R2, R51, 0x654, R2 ;  /* 0x0000065433028816 */ /* 0x000fe20000000002 */
[----:B------:R-:W-:Y:S01]  /*4b10*/  FMUL R22, R22, 256 ;  /* 0x4380000016167820 */ /* 0x000fe20000400000 */
[----:B------:R-:W-:Y:S01]  /*4b20*/  LOP3.LUT R8, R6, 0xffff0000, RZ, 0xc0, !PT ;  /* 0xffff000006087812 */ /* 0x000fe200078ec0ff */
[----:B------:R-:W-:Y:S01]  /*4b30*/  FADD R21, R21, -R3 ;  /* 0x8000000315157221 */ /* 0x000fe20000000000 */
[----:B------:R1:W-:Y:S01]  /*4b40*/  @!P0 SYNCS.ARRIVE.TRANS64.RED.A1T0 RZ, [R2+URZ], RZ ;  /* 0x000000ff02ff89a7 */ /* 0x0003e200081004ff */
[----:B0-----:R-:W-:Y:S02]  /*4b50*/  F2FP.SATFINITE.BF16.F32.PACK_AB R12, R29, R28 ;  /* 0x0000001c1d0c723e */ /* 0x001fe400000030ff */
[----:B------:R-:W-:Y:S01]  /*4b60*/  F2FP.SATFINITE.BF16.F32.PACK_AB R13, R31, R30 ;  /* 0x0000001e1f0d723e */ /* 0x000fe200000030ff */
[----:B------:R-:W-:Y:S01]  /*4b70*/  FADD R25, R25, -R8 ;  /* 0x8000000819197221 */ /* 0x000fe20000000000 */
[----:B------:R-:W-:Y:S01]  /*4b80*/  LOP3.LUT R3, R5, 0xffff0000, RZ, 0xc0, !PT ;  /* 0xffff000005037812 */ /* 0x000fe200078ec0ff */
[----:B------:R-:W-:Y:S01]  /*4b90*/  FMUL R20, R21, 256 ;  /* 0x4380000015147820 */ /* 0x000fe20000400000 */
[----:B------:R-:W-:Y:S01]  /*4ba0*/  LOP3.LUT R8, R12, 0xffff0000, RZ, 0xc0, !PT ;  /* 0xffff00000c087812 */ /* 0x000fe200078ec0ff */
[----:B------:R-:W-:Y:S01]  /*4bb0*/  FMUL R25, R25, 256 ;  /* 0x4380000019197820 */ /* 0x000fe20000400000 */
[----:B------:R-:W-:Y:S01]  /*4bc0*/  F2FP.SATFINITE.BF16.F32.PACK_AB R14, R33, R32 ;  /* 0x00000020210e723e */ /* 0x000fe200000030ff */
[----:B------:R-:W-:Y:S01]  /*4bd0*/  FADD R23, R23, -R3 ;  /* 0x8000000317177221 */ /* 0x000fe20000000000 */
[----:B------:R-:W-:Y:S01]  /*4be0*/  F2FP.SATFINITE.BF16.F32.PACK_AB R15, R35, R34 ;  /* 0x00000022230f723e */ /* 0x000fe200000030ff */
[----:B------:R-:W-:Y:S01]  /*4bf0*/  FADD R29, R29, -R8 ;  /* 0x800000081d1d7221 */ /* 0x000fe20000000000 */
[----:B------:R-:W-:Y:S01]  /*4c00*/  SHF.L.U32 R3, R7, 0x10, RZ ;  /* 0x0000001007037819 */ /* 0x000fe200000006ff */
[----:B------:R-:W-:Y:S01]  /*4c10*/  FMUL R21, R23, 256 ;  /* 0x4380000017157820 */ /* 0x000fe20000400000 */
[----:B------:R-:W-:-:S02]  /*4c20*/  SHF.L.U32 R8, R14, 0x10, RZ ;  /* 0x000000100e087819 */ /* 0x000fc400000006ff */
[----:B------:R-:W-:Y:S01]  /*4c30*/  IADD3 R16, PT, PT, R17, R16, RZ ;  /* 0x0000001011107210 */ /* 0x000fe20007ffe0ff */
[----:B------:R-:W-:Y:S01]  /*4c40*/  FADD R26, R26, -R3 ;  /* 0x800000031a1a7221 */ /* 0x000fe20000000000 */
[----:B------:R-:W-:Y:S01]  /*4c50*/  SHF.L.U32 R9, R12, 0x10, RZ ;  /* 0x000000100c097819 */ /* 0x000fe200000006ff */
[----:B------:R-:W-:Y:S01]  /*4c60*/  FADD R32, R32, -R8 ;  /* 0x8000000820207221 */ /* 0x000fe20000000000 */
[----:B------:R-:W-:Y:S01]  /*4c70*/  SHF.L.U32 R3, R13, 0x10, RZ ;  /* 0x000000100d037819 */ /* 0x000fe200000006ff */
[----:B------:R-:W-:Y:S01]  /*4c80*/  FMUL R26, R26, 256 ;  /* 0x438000001a1a7820 */ /* 0x000fe20000400000 */
[----:B-1----:R-:W-:Y:S01]  /*4c90*/  SHF.L.U32 R2, R6, 0x10, RZ ;  /* 0x0000001006027819 */ /* 0x002fe200000006ff */
[----:B------:R-:W-:Y:S01]  /*4ca0*/  FADD R28, R28, -R9 ;  /* 0x800000091c1c7221 */ /* 0x000fe20000000000 */
[----:B------:R-:W-:Y:S01]  /*4cb0*/  F2FP.SATFINITE.BF16.F32.PACK_AB R8, R20, R38 ;  /* 0x000000261408723e */ /* 0x000fe200000030ff */
[----:B------:R-:W-:Y:S01]  /*4cc0*/  FADD R30, R30, -R3 ;  /* 0x800000031e1e7221 */ /* 0x000fe20000000000 */
[----:B------:R-:W-:Y:S01]  /*4cd0*/  F2FP.SATFINITE.BF16.F32.PACK_AB R9, R21, R22 ;  /* 0x000000161509723e */ /* 0x000fe200000030ff */
[----:B------:R-:W-:Y:S01]  /*4ce0*/  FADD R24, R24, -R2 ;  /* 0x8000000218187221 */ /* 0x000fe20000000000 */
[----:B------:R-:W-:Y:S01]  /*4cf0*/  LOP3.LUT R2, R7, 0xffff0000, RZ, 0xc0, !PT ;  /* 0xffff000007027812 */ /* 0x000fe200078ec0ff */
[----:B------:R-:W-:Y:S01]  /*4d00*/  FMUL R32, R32, 256 ;  /* 0x4380000020207820 */ /* 0x000fe20000400000 */
[----:B------:R-:W-:Y:S01]  /*4d10*/  LOP3.LUT R10, R8, 0xffff0000, RZ, 0xc0, !PT ;  /* 0xffff0000080a7812 */ /* 0x000fe200078ec0ff */
[----:B------:R-:W-:Y:S01]  /*4d20*/  FMUL R24, R24, 256 ;  /* 0x4380000018187820 */ /* 0x000fe20000400000 */
[----:B------:R-:W-:Y:S01]  /*4d30*/  LOP3.LUT R3, R14, 0xffff0000, RZ, 0xc0, !PT ;  /* 0xffff00000e037812 */ /* 0x000fe200078ec0ff */
[----:B------:R-:W-:Y:S01]  /*4d40*/  FADD R27, R27, -R2 ;  /* 0x800000021b1b7221 */ /* 0x000fe20000000000 */
[----:B------:R-:W-:Y:S01]  /*4d50*/  LOP3.LUT R2, R13, 0xffff0000, RZ, 0xc0, !PT ;  /* 0xffff00000d027812 */ /* 0x000fe200078ec0ff */
[----:B------:R-:W-:Y:S01]  /*4d60*/  FADD R20, R20, -R10 ;  /* 0x8000000a14147221 */ /* 0x000fe20000000000 */
[----:B------:R-:W-:Y:S01]  /*4d70*/  SHF.L.U32 R11, R8, 0x10, RZ ;  /* 0x00000010080b7819 */ /* 0x000fe200000006ff */
[----:B------:R-:W-:Y:S01]  /*4d80*/  FMUL R27, R27, 256 ;  /* 0x438000001b1b7820 */ /* 0x000fe20000400000 */
[----:B------:R-:W-:Y:S01]  /*4d90*/  F2FP.SATFINITE.BF16.F32.PACK_AB R10, R25, R24 ;  /* 0x00000018190a723e */ /* 0x000fe200000030ff */
[----:B------:R-:W-:Y:S01]  /*4da0*/  FADD R31, R31, -R2 ;  /* 0x800000021f1f7221 */ /* 0x000fe20000000000 */
[----:B------:R-:W-:Y:S01]  /*4db0*/  SHF.L.U32 R2, R15, 0x10, RZ ;  /* 0x000000100f027819 */ /* 0x000fe200000006ff */
[----:B------:R-:W-:Y:S01]  /*4dc0*/  FADD R33, R33, -R3 ;  /* 0x8000000321217221 */ /* 0x000fe20000000000 */
[----:B------:R-:W-:Y:S01]  /*4dd0*/  LOP3.LUT R3, R15, 0xffff0000, RZ, 0xc0, !PT ;  /* 0xffff00000f037812 */ /* 0x000fe200078ec0ff */
[----:B------:R-:W-:Y:S01]  /*4de0*/  FADD R38, R38, -R11 ;  /* 0x8000000b26267221 */ /* 0x000fe20000000000 */
[----:B------:R-:W-:Y:S01]  /*4df0*/  F2FP.SATFINITE.BF16.F32.PACK_AB R11, R27, R26 ;  /* 0x0000001a1b0b723e */ /* 0x000fe200000030ff */
[----:B------:R-:W-:Y:S01]  /*4e00*/  FADD R34, R34, -R2 ;  /* 0x8000000222227221 */ /* 0x000fe20000000000 */
[----:B------:R-:W-:Y:S01]  /*4e10*/  LEA R2, R16, UR5, 0x1 ;  /* 0x0000000510027c11 */ /* 0x000fe2000f8e08ff */
[----:B------:R-:W-:Y:S01]  /*4e20*/  FMUL R16, R29, 256 ;  /* 0x438000001d107820 */ /* 0x000fe20000400000 */
[----:B------:R-:W-:Y:S01]  /*4e30*/  FADD R35, R35, -R3 ;  /* 0x8000000323237221 */ /* 0x000fe20000000000 */
[----:B------:R-:W-:Y:S01]  /*4e40*/  SHF.L.U32 R3, R9, 0x10, RZ ;  /* 0x0000001009037819 */ /* 0x000fe200000006ff */
[----:B------:R-:W-:Y:S01]  /*4e50*/  FMUL R33, R33, 256 ;  /* 0x4380000021217820 */ /* 0x000fe20000400000 */
[----:B------:R0:W-:Y:S01]  /*4e60*/  STS.128 [R2+0x18800], R4 ;  /* 0x0188000402007388 */ /* 0x0001e20000000c00 */
[----:B------:R-:W-:Y:S01]  /*4e70*/  FMUL R29, R30, 256 ;  /* 0x438000001e1d7820 */ /* 0x000fe20000400000 */
[----:B------:R-:W-:Y:S01]  /*4e80*/  FMUL R34, R34, 256 ;  /* 0x4380000022227820 */ /* 0x000fe20000400000 */
[----:B------:R-:W-:Y:S01]  /*4e90*/  FADD R23, R22, -R3 ;  /* 0x8000000316177221 */ /* 0x000fe20000000000 */
[----:B------:R-:W-:Y:S01]  /*4ea0*/  LOP3.LUT R3, R10, 0xffff0000, RZ, 0xc0, !PT ;  /* 0xffff00000a037812 */ /* 0x000fe200078ec0ff */
[----:B------:R-:W-:Y:S01]  /*4eb0*/  FMUL R35, R35, 256 ;  /* 0x4380000023237820 */ /* 0x000fe20000400000 */
[----:B------:R-:W-:Y:S01]  /*4ec0*/  FMUL R20, R20, 256 ;  /* 0x4380000014147820 */ /* 0x000fe20000400000 */
[----:B------:R1:W-:Y:S02]  /*4ed0*/  STS.128 [R2+0x19000], R12 ;  /* 0x0190000c02007388 */ /* 0x0003e40000000c00 */
[----:B------:R-:W-:-:S02]  /*4ee0*/  FADD R22, R25, -R3 ;  /* 0x8000000319167221 */ /* 0x000fc40000000000 */
[----:B------:R1:W-:Y:S02]  /*4ef0*/  STS.128 [R2+0x19800], R8 ;  /* 0x0198000802007388 */ /* 0x0003e40000000c00 */
[----:B------:R-:W-:Y:S01]  /*4f00*/  FMUL R22, R22, 256 ;  /* 0x4380000016167820 */ /* 0x000fe20000400000 */
[----:B0-----:R-:W-:Y:S01]  /*4f10*/  LOP3.LUT R4, R9, 0xffff0000, RZ, 0xc0, !PT ;  /* 0xffff000009047812 */ /* 0x001fe200078ec0ff */
[----:B------:R-:W-:Y:S01]  /*4f20*/  FMUL R7, R28, 256 ;  /* 0x438000001c077820 */ /* 0x000fe20000400000 */
[----:B------:R-:W-:Y:S01]  /*4f30*/  SHF.L.U32 R6, R11, 0x10, RZ ;  /* 0x000000100b067819 */ /* 0x000fe200000006ff */
[----:B------:R-:W-:Y:S01]  /*4f40*/  FMUL R28, R31, 256 ;  /* 0x438000001f1c7820 */ /* 0x000fe20000400000 */
[----:B------:R-:W-:Y:S01]  /*4f50*/  LOP3.LUT R5, R11, 0xffff0000, RZ, 0xc0, !PT ;  /* 0xffff00000b057812 */ /* 0x000fe200078ec0ff */
[----:B------:R-:W-:Y:S01]  /*4f60*/  FADD R21, R21, -R4 ;  /* 0x8000000415157221 */ /* 0x000fe20000000000 */
[----:B------:R-:W-:Y:S01]  /*4f70*/  SHF.L.U32 R4, R10, 0x10, RZ ;  /* 0x000000100a047819 */ /* 0x000fe200000006ff */
[----:B------:R-:W-:-:S02]  /*4f80*/  FADD R37, R26, -R6 ;  /* 0x800000061a257221 */ /* 0x000fc40000000000 */
[----:B------:R-:W-:Y:S01]  /*4f90*/  FADD R36, R27, -R5 ;  /* 0x800000051b247221 */ /* 0x000fe20000000000 */
[----:B------:R-:W-:Y:S01]  /*4fa0*/  F2FP.SATFINITE.BF16.F32.PACK_AB R5, R28, R29 ;  /* 0x0000001d1c05723e */ /* 0x000fe200000030ff */
[----:B------:R-:W-:Y:S01]  /*4fb0*/  FADD R19, R24, -R4 ;  /* 0x8000000418137221 */ /* 0x000fe20000000000 */
[----:B------:R-:W-:Y:S01]  /*4fc0*/  F2FP.SATFINITE.BF16.F32.PACK_AB R4, R16, R7 ;  /* 0x000000071004723e */ /* 0x000fe200000030ff */
[----:B------:R-:W-:Y:S01]  /*4fd0*/  FMUL R21, R21, 256 ;  /* 0x4380000015157820 */ /* 0x000fe20000400000 */
[----:B------:R-:W-:Y:S01]  /*4fe0*/  LOP3.LUT R18, R5, 0xffff0000, RZ, 0xc0, !PT ;  /* 0xffff000005127812 */ /* 0x000fe200078ec0ff */
[----:B------:R-:W-:Y:S01]  /*4ff0*/  FMUL R19, R19, 256 ;  /* 0x4380000013137820 */ /* 0x000fe20000400000 */
[C---:B------:R-:W-:Y:S02]  /*5000*/  LOP3.LUT R6, R4.reuse, 0xffff0000, RZ, 0xc0, !PT ;  /* 0xffff000004067812 */ /* 0x040fe400078ec0ff */
[----:B------:R-:W-:Y:S01]  /*5010*/  SHF.L.U32 R3, R4, 0x10, RZ ;  /* 0x0000001004037819 */ /* 0x000fe200000006ff */
[----:B------:R-:W-:Y:S01]  /*5020*/  FADD R28, R28, -R18 ;  /* 0x800000121c1c7221 */ /* 0x000fe20000000000 */
[----:B------:R-:W-:Y:S01]  /*5030*/  FMUL R18, R23, 256 ;  /* 0x4380000017127820 */ /* 0x000fe20000400000 */
[----:B------:R-:W-:Y:S01]  /*5040*/  FADD R30, R16, -R6 ;  /* 0x80000006101e7221 */ /* 0x000fe20000000000 */
[----:B------:R-:W-:Y:S01]  /*5050*/  F2FP.SATFINITE.BF16.F32.PACK_AB R6, R33, R32 ;  /* 0x000000202106723e */ /* 0x000fe200000030ff */
[----:B------:R-:W-:Y:S01]  /*5060*/  FADD R31, R7, -R3 ;  /* 0x80000003071f7221 */ /* 0x000fe20000000000 */
[----:B------:R-:W-:Y:S01]  /*5070*/  F2FP.SATFINITE.BF16.F32.PACK_AB R7, R35, R34 ;  /* 0x000000222307723e */ /* 0x000fe200000030ff */
[----:B------:R-:W-:Y:S01]  /*5080*/  FMUL R23, R36, 256 ;  /* 0x4380000024177820 */ /* 0x000fe20000400000 */
[----:B------:R-:W-:-:S02]  /*5090*/  SHF.L.U32 R17, R6, 0x10, RZ ;  /* 0x0000001006117819 */ /* 0x000fc400000006ff */
[----:B------:R-:W-:Y:S01]  /*50a0*/  LOP3.LUT R16, R6, 0xffff0000, RZ, 0xc0, !PT ;  /* 0xffff000006107812 */ /* 0x000fe200078ec0ff */
[----:B------:R1:W-:Y:S01]  /*50b0*/  STS.128 [R2+0x1a000], R4 ;  /* 0x01a0000402007388 */ /* 0x0003e20000000c00 */
[----:B------:R-:W-:Y:S01]  /*50c0*/  SHF.L.U32 R3, R5, 0x10, RZ ;  /* 0x0000001005037819 */ /* 0x000fe200000006ff */
[----:B------:R-:W-:Y:S01]  /*50d0*/  FADD R25, R32, -R17 ;  /* 0x8000001120197221 */ /* 0x000fe20000000000 */
[----:B------:R-:W-:Y:S01]  /*50e0*/  SHF.L.U32 R17, R7, 0x10, RZ ;  /* 0x0000001007117819 */ /* 0x000fe200000006ff */
[----:B------:R-:W-:Y:S01]  /*50f0*/  FADD R24, R33, -R16 ;  /* 0x8000001021187221 */ /* 0x000fe20000000000 */
[----:B------:R-:W-:Y:S01]  /*5100*/  LOP3.LUT R16, R7, 0xffff0000, RZ, 0xc0, !PT ;  /* 0xffff000007107812 */ /* 0x000fe200078ec0ff */
[----:B------:R-:W-:Y:S01]  /*5110*/  FADD R29, R29, -R3 ;  /* 0x800000031d1d7221 */ /* 0x000fe20000000000 */
[----:B------:R-:W-:Y:S01]  /*5120*/  FMUL R3, R38, 256 ;  /* 0x4380000026037820 */ /* 0x000fe20000400000 */
[----:B------:R-:W-:Y:S01]  /*5130*/  FADD R27, R34, -R17 ;  /* 0x80000011221b7221 */ /* 0x000fe20000000000 */
[----:B------:R-:W-:Y:S01]  /*5140*/  F2FP.SATFINITE.BF16.F32.PACK_AB R21, R21, R18 ;  /* 0x000000121515723e */ /* 0x000fe200000030ff */
[----:B------:R-:W-:Y:S01]  /*5150*/  FADD R26, R35, -R16 ;  /* 0x80000010231a7221 */ /* 0x000fe20000000000 */
[----:B------:R-:W-:Y:S01]  /*5160*/  F2FP.SATFINITE.BF16.F32.PACK_AB R22, R22, R19 ;  /* 0x000000131616723e */ /* 0x000fe200000030ff */
[----:B------:R-:W-:Y:S01]  /*5170*/  FMUL R17, R31, 256 ;  /* 0x438000001f117820 */ /* 0x000fe20000400000 */
[----:B------:R-:W-:Y:S01]  /*5180*/  FMUL R16, R30, 256 ;  /* 0x438000001e107820 */ /* 0x000fe20000400000 */
[----:B------:R-:W-:Y:S01]  /*5190*/  F2FP.SATFINITE.BF16.F32.PACK_AB R20, R20, R3 ;  /* 0x000000031414723e */ /* 0x000fe200000030ff */
[----:B------:R-:W-:Y:S01]  /*51a0*/  FMUL R19, R29, 256 ;  /* 0x438000001d137820 */ /* 0x000fe20000400000 */
[----:B------:R-:W-:Y:S01]  /*51b0*/  FMUL R18, R28, 256 ;  /* 0x438000001c127820 */ /* 0x000fe20000400000 */
[----:B------:R-:W-:Y:S01]  /*51c0*/  FMUL R3, R37, 256 ;  /* 0x4380000025037820 */ /* 0x000fe20000400000 */
[----:B------:R-:W-:Y:S01]  /*51d0*/  FMUL R25, R25, 256 ;  /* 0x4380000019197820 */ /* 0x000fe20000400000 */
[----:B------:R-:W-:Y:S01]  /*51e0*/  FMUL R24, R24, 256 ;  /* 0x4380000018187820 */ /* 0x000fe20000400000 */
[----:B------:R-:W-:Y:S01]  /*51f0*/  FMUL R27, R27, 256 ;  /* 0x438000001b1b7820 */ /* 0x000fe20000400000 */
[----:B------:R-:W-:Y:S01]  /*5200*/  FMUL R26, R26, 256 ;  /* 0x438000001a1a7820 */ /* 0x000fe20000400000 */
[----:B------:R-:W-:-:S02]  /*5210*/  F2FP.SATFINITE.BF16.F32.PACK_AB R16, R16, R17 ;  /* 0x000000111010723e */ /* 0x000fc400000030ff */
[----:B------:R-:W-:Y:S02]  /*5220*/  F2FP.SATFINITE.BF16.F32.PACK_AB R17, R18, R19 ;  /* 0x000000131211723e */ /* 0x000fe400000030ff */
[----:B------:R-:W-:Y:S02]  /*5230*/  F2FP.SATFINITE.BF16.F32.PACK_AB R23, R23, R3 ;  /* 0x000000031717723e */ /* 0x000fe400000030ff */
[----:B------:R-:W-:Y:S02]  /*5240*/  F2FP.SATFINITE.BF16.F32.PACK_AB R18, R24, R25 ;  /* 0x000000191812723e */ /* 0x000fe400000030ff */
[----:B------:R-:W-:Y:S01]  /*5250*/  F2FP.SATFINITE.BF16.F32.PACK_AB R19, R26, R27 ;  /* 0x0000001b1a13723e */ /* 0x000fe200000030ff */
[----:B------:R1:W-:Y:S04]  /*5260*/  STS.128 [R2+0x1a800], R20 ;  /* 0x01a8001402007388 */ /* 0x0003e80000000c00 */
[----:B------:R1:W-:Y:S01]  /*5270*/  STS.128 [R2+0x1b000], R16 ;  /* 0x01b0001002007388 */ /* 0x0003e20000000c00 */
[----:B------:R-:W-:Y:S01]  /*5280*/  @!PT LDS RZ, [RZ] ;  /* 0x00000000fffff984 */ /* 0x000fe20000000800 */
[----:B------:R-:W-:Y:S01]  /*5290*/  @!PT LDS RZ, [RZ] ;  /* 0x00000000fffff984 */ /* 0x000fe20000000800 */
[----:B------:R-:W-:Y:S01]  /*52a0*/  @!PT LDS RZ, [RZ] ;  /* 0x00000000fffff984 */ /* 0x000fe20000000800 */
[----:B------:R-:W-:Y:S01]  /*52b0*/  @!PT LDS RZ, [RZ] ;  /* 0x00000000fffff984 */ /* 0x000fe20000000800 */
[----:B------:R0:W-:Y:S06]  /*52c0*/  MEMBAR.ALL.CTA ;  /* 0x0000000000007992 */ /* 0x0001ec0000008000 */
[----:B0-----:R-:W0:Y:S01]  /*52d0*/  FENCE.VIEW.ASYNC.S ;  /* 0x00000000000073c6 */ /* 0x001e220000000000 */
[----:B------:R-:W-:Y:S05]  /*52e0*/  @P2 BRA `(.L_x_156) ;  /* 0x0000000000042947 */ /* 0x000fea0003800000 */
[----:B------:R-:W-:Y:S05]  /*52f0*/  BPT.TRAP 0x1 ;  /* 0x000000040000795c */ /* 0x000fea0000300000 */
.L_x_156:
[----:B-1----:R-:W-:Y:S01]  /*5300*/  VIADD R2, R44, 0x80 ;  /* 0x000000802c027836 */ /* 0x002fe20000000000 */
[----:B------:R-:W-:Y:S01]  /*5310*/  UIADD3 UR7, UPT, UPT, UR7, 0x1, URZ ;  /* 0x0000000107077890 */ /* 0x000fe2000fffe0ff */
[----:B------:R-:W-:Y:S01]  /*5320*/  VIADD R0, R0, 0x1 ;  /* 0x0000000100007836 */ /* 0x000fe20000000000 */
[----:B------:R-:W-:Y:S02]  /*5330*/  BSSY.RECONVERGENT B0, `(.L_x_157) ;  /* 0x000000e000007945 */ /* 0x000fe40003800200 */
[----:B------:R-:W-:Y:S02]  /*5340*/  LOP3.LUT R2, R2, 0xfefffff8, RZ, 0xc0, !PT ;  /* 0xfefffff802027812 */ /* 0x000fe400078ec0ff */
[----:B------:R-:W-:Y:S02]  /*5350*/  ISETP.NE.AND P1, PT, R0, 0x8, PT ;  /* 0x000000080000780c */ /* 0x000fe40003f25270 */
[----:B0-----:R0:W-:Y:S02]  /*5360*/  SYNCS.ARRIVE.TRANS64.RED.A1T0 RZ, [R2+URZ], RZ ;  /* 0x000000ff02ff79a7 */ /* 0x0011e400081004ff */
[----:B------:R-:W-:-:S02]  /*5370*/  SEL R4, RZ, 0x1, P1 ;  /* 0x00000001ff047807 */ /* 0x000fc40000800000 */
[----:B------:R-:W-:Y:S02]  /*5380*/  SEL R0, R0, RZ, P1 ;  /* 0x000000ff00007207 */ /* 0x000fe40000800000 */
[----:B------:R-:W-:Y:S01]  /*5390*/  LOP3.LUT R43, R43, R4, RZ, 0x3c, !PT ;  /* 0x000000042b2b7212 */ /* 0x000fe200078e3cff */
[----:B0-----:R-:W-:-:S05]  /*53a0*/  VIADD R2, R40, 0x1 ;  /* 0x0000000128027836 */ /* 0x001fca0000000000 */
[----:B------:R-:W-:-:S04]  /*53b0*/  ISETP.NE.AND P0, PT, R2, 0x7, PT ;  /* 0x000000070200780c */ /* 0x000fc80003f05270 */
[----:B------:R-:W-:Y:S02]  /*53c0*/  SEL R3, RZ, 0x1, P0 ;  /* 0x00000001ff037807 */ /* 0x000fe40000000000 */
[----:B------:R-:W-:Y:S02]  /*53d0*/  SEL R40, R2, RZ, P0 ;  /* 0x000000ff02287207 */ /* 0x000fe40000000000 */
[----:B------:R-:W-:Y:S01]  /*53e0*/  LOP3.LUT R42, R42, R3, RZ, 0x3c, !PT ;  /* 0x000000032a2a7212 */ /* 0x000fe200078e3cff */
[----:B------:R-:W-:Y:S05]  /*53f0*/  @!P3 BRA `(.L_x_158) ;  /* 0x000000000004b947 */ /* 0x000fea0003800000 */
[----:B------:R-:W-:Y:S05]  /*5400*/  BPT.TRAP 0x1 ;  /* 0x000000040000795c */ /* 0x000fea0000300000 */
.L_x_158:
[----:B------:R-:W-:Y:S05]  /*5410*/  BSYNC.RECONVERGENT B0 ;  /* 0x0000000000007941 */ /* 0x000fea0003800200 */
.L_x_157:
[----:B------:R-:W-:-:S13]  /*5420*/  ISETP.NE.AND P0, PT, R45, 0x1, PT ;  /* 0x000000012d00780c */ /* 0x000fda0003f05270 */
[----:B------:R-:W-:Y:S02]  /*5430*/  @P0 LEA R3, R0, UR5, 0x3 ;  /* 0x0000000500030c11 */ /* 0x000fe4000f8e18ff */
[----:B------:R-:W-:-:S04]  /*5440*/  @P0 SHF.L.U32 R2, R43, 0x1f, RZ ;  /* 0x0000001f2b020819 */ /* 0x000fc800000006ff */
[----:B------:R0:W1:Y:S02]  /*5450*/  @P0 SYNCS.PHASECHK.TRANS64.TRYWAIT P1, [R3+URZ], R2 ;  /* 0x00000002030005a7 */ /* 0x00006400080211ff */
[----:B0-----:R-:W-:Y:S01]  /*5460*/  IMAD.MOV.U32 R2, RZ, RZ, 0x1 ;  /* 0x00000001ff027424 */ /* 0x001fe200078e00ff */
[----:B-1----:R-:W-:Y:S01]  /*5470*/  @P0 SEL R2, RZ, 0x1, !P1 ;  /* 0x00000001ff020807 */ /* 0x002fe20004800000 */
[----:B------:R-:W-:Y:S06]  /*5480*/  @P2 BRA `(.L_x_159) ;  /* 0x0000000000042947 */ /* 0x000fec0003800000 */
[----:B------:R-:W-:Y:S05]  /*5490*/  BPT.TRAP 0x1 ;  /* 0x000000040000795c */ /* 0x000fea0000300000 */
.L_x_159:
[----:B------:R-:W-:Y:S01]  /*54a0*/  PLOP3.LUT P1, PT, PT, PT, PT, 0x80, 0x8 ;  /* 0x000000000008781c */ /* 0x000fe20003f2f070 */
[----:B------:R-:W-:Y:S01]  /*54b0*/  UISETP.NE.AND UP0, UPT, UR7, UR6, UPT ;  /* 0x000000060700728c */ /* 0x000fe2000bf05270 */
[----:B------:R-:W-:Y:S01]  /*54c0*/  @P0 LEA R4, R40, UR5, 0x3 ;  /* 0x0000000528040c11 */ /* 0x000fe2000f8e18ff */
[----:B------:R-:W-:Y:S01]  /*54d0*/  VIADD R45, R45, 0xffffffff ;  /* 0xffffffff2d2d7836 */ /* 0x000fe20000000000 */
[----:B------:R-:W-:-:S08]  /*54e0*/  @P0 SHF.L.U32 R3, R42, 0x1f, RZ ;  /* 0x0000001f2a030819 */ /* 0x000fd000000006ff */
[----:B------:R2:W3:Y:S01]  /*54f0*/  @P0 SYNCS.PHASECHK.TRANS64.TRYWAIT P1, [R4+URZ+0xb8], R3 ;  /* 0x0000b803040005a7 */ /* 0x0004e200080211ff */
[----:B------:R-:W-:Y:S05]  /*5500*/  BRA.U UP0, `(.L_x_160) ;  /* 0xffffffed00b07547 */ /* 0x000fea000b83ffff */
.L_x_146:
[----:B------:R-:W-:Y:S02]  /*5510*/  LEA R2, R53, UR5, 0x3 ;  /* 0x0000000535027c11 */ /* 0x000fe4000f8e18ff */
[----:B0-2---:R-:W-:-:S04]  /*5520*/  SHF.L.U32 R3, R54, 0x1f, RZ ;  /* 0x0000001f36037819 */ /* 0x005fc800000006ff */
[----:B------:R-:W0:Y:S02]  /*5530*/  SYNCS.PHASECHK.TRANS64.TRYWAIT P0, [R2+URZ+0x150], R3 ;  /* 0x00015003020075a7 */ /* 0x000e2400080011ff */
[----:B0-----:R-:W-:Y:S05]  /*5540*/  @!P0 BRA `(.L_x_161) ;  /* 0x0000013000808947 */ /* 0x001fea0003800000 */
.L_x_261:
[----:B0-----:R-:W-:Y:S01]  /*5550*/  LEA R3, R53, UR5, 0x4 ;  /* 0x0000000535037c11 */ /* 0x001fe2000f8e20ff */
[----:B------:R-:W-:Y:S01]  /*5560*/  VIADD R2, R2, 0x168 ;  /* 0x0000016802027836 */ /* 0x000fe20000000000 */
[----:B------:R-:W-:-:S03]  /*5570*/  UMOV UR7, UR6 ;  /* 0x0000000600077c82 */ /* 0x000fc60008000000 */
[----:B------:R-:W1:Y:S01]  /*5580*/  LDS.128 R4, [R3+0x1d0] ;  /* 0x0001d00003047984 */ /* 0x000e620000000c00 */
[----:B------:R-:W-:Y:S01]  /*5590*/  PRMT R2, RZ, 0x654, R2 ;  /* 0x00000654ff027816 */ /* 0x000fe20000000002 */
[----:B------:R-:W-:Y:S01]  /*55a0*/  @!PT LDS RZ, [RZ] ;  /* 0x00000000fffff984 */ /* 0x000fe20000000800 */
[----:B------:R-:W-:Y:S01]  /*55b0*/  @!PT LDS RZ, [RZ] ;  /* 0x00000000fffff984 */ /* 0x000fe20000000800 */
[----:B------:R-:W-:Y:S01]  /*55c0*/  @!PT LDS RZ, [RZ] ;  /* 0x00000000fffff984 */ /* 0x000fe20000000800 */
[----:B------:R-:W-:Y:S01]  /*55d0*/  @!PT LDS RZ, [RZ] ;  /* 0x00000000fffff984 */ /* 0x000fe20000000800 */
[----:B------:R0:W-:Y:S06]  /*55e0*/  MEMBAR.ALL.CTA ;  /* 0x0000000000007992 */ /* 0x0001ec0000008000 */
[----:B0-----:R-:W0:Y:S02]  /*55f0*/  FENCE.VIEW.ASYNC.S ;  /* 0x00000000000073c6 */ /* 0x001e240000000000 */
[----:B0-----:R0:W-:Y:S01]  /*5600*/  SYNCS.ARRIVE.TRANS64.RED.A1T0 RZ, [R2+URZ], RZ ;  /* 0x000000ff02ff79a7 */ /* 0x0011e200081004ff */
[----:B-1-3--:R-:W-:Y:S01]  /*5610*/  LOP3.LUT P1, RZ, R6, 0x1, RZ, 0xc0, !PT ;  /* 0x0000000106ff7812 */ /* 0x00afe2000782c0ff */
[----:B0-----:R-:W-:-:S05]  /*5620*/  VIADD R2, R53, 0x1 ;  /* 0x0000000135027836 */ /* 0x001fca0000000000 */
[----:B------:R-:W-:-:S04]  /*5630*/  ISETP.NE.AND P0, PT, R2, 0x3, PT ;  /* 0x000000030200780c */ /* 0x000fc80003f05270 */
[----:B------:R-:W-:Y:S02]  /*5640*/  SEL R3, RZ, 0x1, P0 ;  /* 0x00000001ff037807 */ /* 0x000fe40000000000 */
[----:B------:R-:W-:Y:S02]  /*5650*/  SEL R53, R2, RZ, P0 ;  /* 0x000000ff02357207 */ /* 0x000fe40000000000 */
[----:B------:R-:W-:Y:S01]  /*5660*/  LOP3.LUT R54, R54, R3, RZ, 0x3c, !PT ;  /* 0x0000000336367212 */ /* 0x000fe200078e3cff */
[----:B------:R-:W-:Y:S06]  /*5670*/  @P1 BRA `(.L_x_162) ;  /* 0xffffffe800f81947 */ /* 0x000fec000383ffff */
[----:B------:R-:W-:Y:S05]  /*5680*/  @P2 BRA `(.L_x_163) ;  /* 0x0000000000042947 */ /* 0x000fea0003800000 */
[----:B------:R-:W-:Y:S05]  /*5690*/  BPT.TRAP 0x1 ;  /* 0x000000040000795c */ /* 0x000fea0000300000 */
.L_x_163:
[----:B------:R-:W-:Y:S02]  /*56a0*/  LEA R2, R40, UR5, 0x3 ;  /* 0x0000000528027c11 */ /* 0x000fe4000f8e18ff */
[----:B------:R-:W-:-:S04]  /*56b0*/  SHF.L.U32 R0, R42, 0x1f, RZ ;  /* 0x0000001f2a007819 */ /* 0x000fc800000006ff */
[----:B------:R-:W0:Y:S02]  /*56c0*/  SYNCS.PHASECHK.TRANS64.TRYWAIT P0, [R2+URZ+0xb8], R0 ;  /* 0x0000b800020075a7 */ /* 0x000e2400080011ff */
[----:B0-----:R-:W-:Y:S05]  /*56d0*/  @!P0 BRA `(.L_x_164) ;  /* 0x0000013000308947 */ /* 0x001fea0003800000 */
.L_x_262:
[----:B------:R-:W-:Y:S01]  /*56e0*/  IADD3 R40, PT, PT, R40, 0x1, RZ ;  /* 0x0000000128287810 */ /* 0x000fe20007ffe0ff */
[----:B------:R-:W-:Y:S06]  /*56f0*/  @P2 BRA `(.L_x_165) ;  /* 0x0000000000042947 */ /* 0x000fec0003800000 */
[----:B------:R-:W-:Y:S05]  /*5700*/  BPT.TRAP 0x1 ;  /* 0x000000040000795c */ /* 0x000fea0000300000 */
.L_x_165:
[----:B------:R-:W-:-:S04]  /*5710*/  ISETP.NE.AND P0, PT, R40, 0x7, PT ;  /* 0x000000072800780c */ /* 0x000fc80003f05270 */
[----:B0-----:R-:W-:Y:S02]  /*5720*/  SEL R2, RZ, 0x1, P0 ;  /* 0x00000001ff027807 */ /* 0x001fe40000000000 */
[----:B------:R-:W-:Y:S02]  /*5730*/  SEL R0, R40, RZ, P0 ;  /* 0x000000ff28007207 */ /* 0x000fe40000000000 */
[----:B------:R-:W-:Y:S02]  /*5740*/  LOP3.LUT R2, R42, R2, RZ, 0x3c, !PT ;  /* 0x000000022a027212 */ /* 0x000fe400078e3cff */
[----:B------:R-:W-:Y:S02]  /*5750*/  LEA R3, R0, UR5, 0x3 ;  /* 0x0000000500037c11 */ /* 0x000fe4000f8e18ff */
[----:B------:R-:W-:-:S04]  /*5760*/  SHF.L.U32 R4, R2, 0x1f, RZ ;  /* 0x0000001f02047819 */ /* 0x000fc800000006ff */
[----:B------:R-:W0:Y:S02]  /*5770*/  SYNCS.PHASECHK.TRANS64.TRYWAIT P0, [R3+URZ+0xb8], R4 ;  /* 0x0000b804030075a7 */ /* 0x000e2400080011ff */
[----:B0-----:R-:W-:Y:S05]  /*5780*/  @!P0 BRA `(.L_x_166) ;  /* 0x0000013000188947 */ /* 0x001fea0003800000 */
.L_x_263:
[----:B------:R-:W-:Y:S01]  /*5790*/  IADD3 R0, PT, PT, R0, 0x1, RZ ;  /* 0x0000000100007810 */ /* 0x000fe20007ffe0ff */
[----:B------:R-:W-:Y:S06]  /*57a0*/  @P2 BRA `(.L_x_167) ;  /* 0x0000000000042947 */ /* 0x000fec0003800000 */
[----:B------:R-:W-:Y:S05]  /*57b0*/  BPT.TRAP 0x1 ;  /* 0x000000040000795c */ /* 0x000fea0000300000 */
.L_x_167:
        /* <DEDUP_REMOVED lines=8> */
.L_x_264:
[----:B------:R-:W-:Y:S01]  /*5840*/  IADD3 R0, PT, PT, R0, 0x1, RZ ;  /* 0x0000000100007810 */ /* 0x000fe20007ffe0ff */
[----:B------:R-:W-:Y:S06]  /*5850*/  @P2 BRA `(.L_x_169) ;  /* 0x0000000000042947 */ /* 0x000fec0003800000 */
[----:B------:R-:W-:Y:S05]  /*5860*/  BPT.TRAP 0x1 ;  /* 0x000000040000795c */ /* 0x000fea0000300000 */
.L_x_169:
        /* <DEDUP_REMOVED lines=8> */
.L_x_265:
[----:B------:R-:W-:Y:S01]  /*58f0*/  IADD3 R0, PT, PT, R0, 0x1, RZ ;  /* 0x0000000100007810 */ /* 0x000fe20007ffe0ff */
[----:B------:R-:W-:Y:S06]  /*5900*/  @P2 BRA `(.L_x_171) ;  /* 0x0000000000042947 */ /* 0x000fec0003800000 */
[----:B------:R-:W-:Y:S05]  /*5910*/  BPT.TRAP 0x1 ;  /* 0x000000040000795c */ /* 0x000fea0000300000 */
.L_x_171:
        /* <DEDUP_REMOVED lines=8> */
.L_x_266:
[----:B------:R-:W-:Y:S01]  /*59a0*/  IADD3 R0, PT, PT, R0, 0x1, RZ ;  /* 0x0000000100007810 */ /* 0x000fe20007ffe0ff */
[----:B------:R-:W-:Y:S06]  /*59b0*/  @P2 BRA `(.L_x_173) ;  /* 0x0000000000042947 */ /* 0x000fec0003800000 */
[----:B------:R-:W-:Y:S05]  /*59c0*/  BPT.TRAP 0x1 ;  /* 0x000000040000795c */ /* 0x000fea0000300000 */
.L_x_173:
        /* <DEDUP_REMOVED lines=8> */
.L_x_267:
[----:B------:R-:W-:Y:S01]  /*5a50*/  IADD3 R0, PT, PT, R0, 0x1, RZ ;  /* 0x0000000100007810 */ /* 0x000fe20007ffe0ff */
[----:B------:R-:W-:Y:S06]  /*5a60*/  @P2 BRA `(.L_x_175) ;  /* 0x0000000000042947 */ /* 0x000fec0003800000 */
[----:B------:R-:W-:Y:S05]  /*5a70*/  BPT.TRAP 0x1 ;  /* 0x000000040000795c */ /* 0x000fea0000300000 */
.L_x_175:
[----:B------:R-:W-:-:S04]  /*5a80*/  ISETP.NE.AND P0, PT, R0, 0x7, PT ;  /* 0x000000070000780c */ /* 0x000fc80003f05270 */
[----:B0-----:R-:W-:Y:S02]  /*5a90*/  SEL R3, RZ, 0x1, P0 ;  /* 0x00000001ff037807 */ /* 0x001fe40000000000 */
[----:B------:R-:W-:Y:S02]  /*5aa0*/  SEL R0, R0, RZ, P0 ;  /* 0x000000ff00007207 */ /* 0x000fe40000000000 */
[----:B------:R-:W-:Y:S02]  /*5ab0*/  LOP3.LUT R2, R2, R3, RZ, 0x3c, !PT ;  /* 0x0000000302027212 */ /* 0x000fe400078e3cff */
[----:B------:R-:W-:-:S07]  /*5ac0*/  LEA R3, R0, UR5, 0x3 ;  /* 0x0000000500037c11 */ /* 0x000fce000f8e18ff */
.L_x_176:
[----:B0-----:R-:W-:-:S04]  /*5ad0*/  SHF.L.U32 R0, R2, 0x1f, RZ ;  /* 0x0000001f02007819 */ /* 0x001fc800000006ff */
[----:B------:R0:W1:Y:S03]  /*5ae0*/  SYNCS.PHASECHK.TRANS64.TRYWAIT P0, [R3+URZ+0xb8], R0 ;  /* 0x0000b800030075a7 */ /* 0x00006600080011ff */
[----:B-1----:R-:W-:Y:S05]  /*5af0*/  @!P0 NANOSLEEP.SYNCS 0x989680 ;  /* 0x009896800000895d */ /* 0x002fea0003900000 */
[----:B------:R-:W1:Y:S02]  /*5b00*/  @!P0 SYNCS.PHASECHK.TRANS64 P0, [R3+URZ+0xb8], R0 ;  /* 0x0000b800030085a7 */ /* 0x000e6400080010ff */
[----:B-1----:R-:W-:Y:S05]  /*5b10*/  @P0 EXIT ;  /* 0x000000000000094d */ /* 0x002fea0003800000 */
[----:B------:R-:W-:Y:S05]  /*5b20*/  BRA `(.L_x_176) ;  /* 0xfffffffc00e87947 */ /* 0x000fea000383ffff */
.L_x_142:
[----:B------:R-:W-:-:S04]  /*5b30*/  LOP3.LUT R49, R49, 0xfffffffc, RZ, 0xc0, !PT ;  /* 0xfffffffc31317812 */ /* 0x000fc800078ec0ff */
[----:B------:R-:W-:-:S13]  /*5b40*/  ISETP.NE.AND P0, PT, R49, 0x4, PT ;  /* 0x000000043100780c */ /* 0x000fda0003f05270 */
[----:B------:R-:W-:Y:S05]  /*5b50*/  @P0 BRA `(.L_x_177) ;  /* 0x0000010c00040947 */ /* 0x000fea0003800000 */
.L_x_178:
[----:B------:R-:W-:Y:S09]  /*5b60*/  WARPSYNC.ALL ;  /* 0x0000000000007948 */ /* 0x000ff20003800000 */
[----:B------:R-:W0:Y:S02]  /*5b70*/  USETMAXREG.TRY_ALLOC.CTAPOOL UP0, 0xc8 ;  /* 0x000000c8000079c8 */ /* 0x000e240008000600 */
[----:B0-----:R-:W-:Y:S05]  /*5b80*/  BRA.U !UP0, `(.L_x_178) ;  /* 0xfffffffd08f47547 */ /* 0x001fea000b83ffff */
[----:B------:R-:W0:Y:S01]  /*5b90*/  S2UR UR39, SR_CgaCtaId ;  /* 0x00000000002779c3 */ /* 0x000e220000008800 */
[----:B------:R-:W-:Y:S01]  /*5ba0*/  UMOV UR4, 0x400 ;  /* 0x0000040000047882 */ /* 0x000fe20000000000 */
[----:B------:R-:W-:Y:S01]  /*5bb0*/  SHF.L.U32 R0, RZ, 0x1f, RZ ;  /* 0x0000001fff007819 */ /* 0x000fe200000006ff */
[----:B------:R-:W-:Y:S01]  /*5bc0*/  UMOV UR40, URZ ;  /* 0x000000ff00287c82 */ /* 0x000fe20008000000 */
[----:B0-----:R-:W-:-:S09]  /*5bd0*/  ULEA UR39, UR39, UR4, 0x18 ;  /* 0x0000000427277291 */ /* 0x001fd2000f8ec0ff */
[----:B------:R-:W0:Y:S02]  /*5be0*/  SYNCS.PHASECHK.TRANS64.TRYWAIT P0, [UR39+0x1c0], R0 ;  /* 0x0001c000ff0075a7 */ /* 0x000e240008001127 */
[----:B0-----:R-:W-:Y:S05]  /*5bf0*/  @!P0 BRA `(.L_x_179) ;  /* 0x0000012c00608947 */ /* 0x001fea0003800000 */
.L_x_268:
[----:B------:R-:W1:Y:S01]  /*5c00*/  LDCU UR5, c[0x0][0x38c] ;  /* 0x00007180ff0577ac */ /* 0x000e620008000800 */
[----:B------:R-:W-:Y:S01]  /*5c10*/  UMOV UR46, URZ ;  /* 0x000000ff002e7c82 */ /* 0x000fe20008000000 */
[----:B------:R-:W-:Y:S01]  /*5c20*/  UMOV UR45, URZ ;  /* 0x000000ff002d7c82 */ /* 0x000fe20008000000 */
[----:B------:R-:W-:Y:S01]  /*5c30*/  UMOV UR44, URZ ;  /* 0x000000ff002c7c82 */ /* 0x000fe20008000000 */
[----:B-1----:R-:W-:-:S04]  /*5c40*/  UIADD3 UR5, UPT, UPT, UR5, 0xf, URZ ;  /* 0x0000000f05057890 */ /* 0x002fc8000fffe0ff */
[----:B------:R-:W-:-:S04]  /*5c50*/  USHF.R.S32.HI UR4, URZ, 0x1f, UR5 ;  /* 0x0000001fff047899 */ /* 0x000fc80008011405 */
[----:B------:R-:W-:-:S04]  /*5c60*/  ULEA.HI UR4, UR4, UR5, URZ, 0x4 ;  /* 0x0000000504047291 */ /* 0x000fc8000f8f20ff */
[----:B------:R-:W-:Y:S01]  /*5c70*/  USHF.R.S32.HI UR38, URZ, 0x4, UR4 ;  /* 0x00000004ff267899 */ /* 0x000fe20008011404 */
[----:B------:R-:W-:Y:S11]  /*5c80*/  BAR.SYNC.DEFER_BLOCKING 0x6, 0x120 ;  /* 0x0184800000007b1d */ /* 0x000ff60000010000 */
.L_x_199:
[----:B------:R-:W-:Y:S01]  /*5c90*/  ULEA UR4, UR40, UR39, 0x3 ;  /* 0x0000002728047291 */ /* 0x000fe2000f8e18ff */
[----:B01----:R-:W-:-:S04]  /*5ca0*/  MOV R0, UR46 ;  /* 0x0000002e00007c02 */ /* 0x003fc80008000f00 */
[----:B------:R-:W-:-:S04]  /*5cb0*/  SHF.L.U32 R0, R0, 0x1f, RZ ;  /* 0x0000001f00007819 */ /* 0x000fc800000006ff */
[----:B------:R-:W0:Y:S02]  /*5cc0*/  SYNCS.PHASECHK.TRANS64.TRYWAIT P0, [UR4+0x150], R0 ;  /* 0x00015000ff0075a7 */ /* 0x000e240008001104 */
[----:B0-2---:R-:W-:Y:S05]  /*5cd0*/  @!P0 BRA `(.L_x_180) ;  /* 0x0000012c00408947 */ /* 0x005fea0003800000 */
.L_x_270:
[----:B------:R-:W-:Y:S02]  /*5ce0*/  ULEA UR5, UR40, UR39, 0x4 ;  /* 0x0000002728057291 */ /* 0x000fe4000f8e20ff */
[----:B------:R-:W-:Y:S01]  /*5cf0*/  UIADD3 UR4, UPT, UPT, UR4, 0x168, URZ ;  /* 0x0000016804047890 */ /* 0x000fe2000fffe0ff */
[----:B------:R-:W1:Y:S03]  /*5d00*/  LDCU UR10, c[0x0][0x8fc] ;  /* 0x00011f80ff0a77ac */ /* 0x000e660008000800 */
[----:B------:R-:W-:-:S03]  /*5d10*/  UPRMT UR4, URZ, 0x654, UR4 ;  /* 0x00000654ff047896 */ /* 0x000fc60008000004 */
[----:B---3--:R-:W3:Y:S01]  /*5d20*/  LDS.128 R4, [UR5+0x1d0] ;  /* 0x0001d005ff047984 */ /* 0x008ee20008000c00 */
[----:B------:R-:W-:Y:S01]  /*5d30*/  @!PT LDS RZ, [RZ] ;  /* 0x00000000fffff984 */ /* 0x000fe20000000800 */
[----:B------:R-:W-:Y:S01]  /*5d40*/  @!PT LDS RZ, [RZ] ;  /* 0x00000000fffff984 */ /* 0x000fe20000000800 */
[----:B------:R-:W-:Y:S01]  /*5d50*/  @!PT LDS RZ, [RZ] ;  /* 0x00000000fffff984 */ /* 0x000fe20000000800 */
[----:B------:R-:W-:Y:S01]  /*5d60*/  @!PT LDS RZ, [RZ] ;  /* 0x00000000fffff984 */ /* 0x000fe20000000800 */
[----:B------:R4:W-:Y:S06]  /*5d70*/  MEMBAR.ALL.CTA ;  /* 0x0000000000007992 */ /* 0x0009ec0000008000 */
[----:B----4-:R-:W4:Y:S02]  /*5d80*/  FENCE.VIEW.ASYNC.S ;  /* 0x00000000000073c6 */ /* 0x010f240000000000 */
[----:B----4-:R-:W-:Y:S01]  /*5d90*/  SYNCS.ARRIVE.TRANS64.RED.A1T0 RZ, [UR4], RZ ;  /* 0x000000ffffff79a7 */ /* 0x010fe20008100404 */
[----:B---3--:R-:W-:-:S13]  /*5da0*/  LOP3.LUT P0, RZ, R6, 0x1, RZ, 0xc0, !PT ;  /* 0x0000000106ff7812 */ /* 0x008fda000780c0ff */
[----:B------:R-:W-:Y:S01]  /*5db0*/  VOTEU.ANY UP0, P0 ;  /* 0x0000000000ff7886 */ /* 0x000fe20000000100 */
[----:B------:R-:W-:Y:S01]  /*5dc0*/  PLOP3.LUT P3, PT, PT, PT, UP0, 0x80, 0x8 ;  /* 0x000000000008781c */ /* 0x000fe20003f6f008 */
[----:B------:R-:W-:Y:S01]  /*5dd0*/  UP2UR UR47, UPR, URZ, 0x1 ;  /* 0x00000001ff2f7883 */ /* 0x000fe20008000000 */
[----:B------:R-:W-:Y:S02]  /*5de0*/  PLOP3.LUT P1, PT, PT, PT, UP0, 0x80, 0x8 ;  /* 0x000000000008781c */ /* 0x000fe40003f2f008 */
[----:B------:R-:W-:Y:S02]  /*5df0*/  PLOP3.LUT P2, PT, PT, PT, UP0, 0x80, 0x8 ;  /* 0x000000000008781c */ /* 0x000fe40003f4f008 */
[----:B------:R-:W-:Y:S01]  /*5e00*/  PLOP3.LUT P0, PT, PT, PT, UP0, 0x80, 0x8 ;  /* 0x000000000008781c */ /* 0x000fe20003f0f008 */
[----:B-1----:R-:W-:-:S06]  /*5e10*/  UISETP.GE.AND UP0, UPT, UR10, 0x1, UPT ;  /* 0x000000010a00788c */ /* 0x002fcc000bf06270 */
[----:B0-----:R-:W-:Y:S02]  /*5e20*/  @P3 MOV R2, R4 ;  /* 0x0000000400023202 */ /* 0x001fe40000000f00 */
[----:B------:R-:W-:Y:S02]  /*5e30*/  @P1 LOP3.LUT R0, R5, 0xffff, RZ, 0xc0, !PT ;  /* 0x0000ffff05001812 */ /* 0x000fe400078ec0ff */
[----:B------:R-:W-:Y:S02]  /*5e40*/  @P2 R2UR UR42, R2 ;  /* 0x00000000022a22ca */ /* 0x000fe400000e0000 */
[----:B------:R-:W-:Y:S01]  /*5e50*/  @P0 R2UR UR41, R0 ;  /* 0x00000000002902ca */ /* 0x000fe200000e0000 */
[----:B------:R-:W-:-:S14]  /*5e60*/  BRA.U !UP0, `(.L_x_181) ;  /* 0x0000000108b87547 */ /* 0x000fdc000b800000 */
[----:B------:R-:W0:Y:S01]  /*5e70*/  LDCU.64 UR6, c[0x0][0x8f0] ;  /* 0x00011e00ff0677ac */ /* 0x000e220008000a00 */
[----:B------:R-:W1:Y:S01]  /*5e80*/  LDCU UR12, c[0x0][0x8e4] ;  /* 0x00011c80ff0c77ac */ /* 0x000e620008000800 */
[----:B------:R-:W3:Y:S01]  /*5e90*/  LDCU UR14, c[0x0][0x370] ;  /* 0x00006e00ff0e77ac */ /* 0x000ee20008000800 */
[----:B------:R-:W4:Y:S01]  /*5ea0*/  LDCU UR13, c[0x0][0x374] ;  /* 0x00006e80ff0d77ac */ /* 0x000f220008000800 */
[----:B------:R-:W3:Y:S01]  /*5eb0*/  LDCU.64 UR8, c[0x0][0x8e8] ;  /* 0x00011d00ff0877ac */ /* 0x000ee20008000a00 */
[----:B------:R-:W5:Y:S01]  /*5ec0*/  LDCU UR11, c[0x0][0x8f8] ;  /* 0x00011f00ff0b77ac */ /* 0x000f620008000800 */
[----:B------:R-:W2:Y:S01]  /*5ed0*/  LDCU.64 UR4, c[0x0][0x900] ;  /* 0x00012000ff0477ac */ /* 0x000ea20008000a00 */
[----:B0-----:R-:W-:Y:S02]  /*5ee0*/  UISETP.NE.AND UP1, UPT, UR6, 0x1, UPT ;  /* 0x000000010600788c */ /* 0x001fe4000bf25270 */
[----:B-1----:R-:W-:Y:S02]  /*5ef0*/  UISETP.NE.AND UP2, UPT, UR12, 0x1, UPT ;  /* 0x000000010c00788c */ /* 0x002fe4000bf45270 */
[----:B----4-:R-:W-:-:S02]  /*5f00*/  UIMAD.WIDE.U32 UR16, UR13, UR7, URZ ;  /* 0x000000070d1072a5 */ /* 0x010fc4000f8e00ff */
[----:B------:R-:W-:Y:S02]  /*5f10*/  UISETP.NE.AND UP0, UPT, UR10, 0x1, UPT ;  /* 0x000000010a00788c */ /* 0x000fe4000bf05270 */
[----:B---3--:R-:W-:Y:S02]  /*5f20*/  UIMAD.WIDE.U32 UR18, UR14, UR8, URZ ;  /* 0x000000080e1272a5 */ /* 0x008fe4000f8e00ff */
[----:B------:R-:W-:Y:S02]  /*5f30*/  UIMAD.WIDE.U32 UR20, UR41, UR7, URZ ;  /* 0x00000007291472a5 */ /* 0x000fe4000f8e00ff */
[----:B-----5:R-:W-:Y:S02]  /*5f40*/  @UP1 USHF.R.U32.HI UR13, URZ, UR11, UR17 ;  /* 0x0000000bff0d1299 */ /* 0x020fe40008011611 */
[----:B------:R-:W-:Y:S02]  /*5f50*/  @UP2 USHF.R.U32.HI UR14, URZ, UR9, UR19 ;  /* 0x00000009ff0e2299 */ /* 0x000fe40008011613 */
[----:B--2---:R-:W-:-:S02]  /*5f60*/  UIMAD.WIDE.U32 UR18, UR13, UR4, URZ ;  /* 0x000000040d1272a5 */ /* 0x004fc4000f8e00ff */
[----:B------:R-:W-:Y:S02]  /*5f70*/  UIMAD.WIDE.U32 UR16, UR42, UR8, URZ ;  /* 0x000000082a1072a5 */ /* 0x000fe4000f8e00ff */
[----:B------:R-:W-:Y:S02]  /*5f80*/  USHF.R.U32.HI UR21, URZ, UR11, UR21 ;  /* 0x0000000bff157299 */ /* 0x000fe40008011615 */
[----:B------:R-:W-:Y:S02]  /*5f90*/  UIMAD.WIDE.U32 UR22, UR14, UR4, URZ ;  /* 0x000000040e1672a5 */ /* 0x000fe4000f8e00ff */
[----:B------:R-:W-:Y:S02]  /*5fa0*/  @UP0 USHF.R.U32.HI UR13, URZ, UR5, UR19 ;  /* 0x00000005ff0d0299 */ /* 0x000fe40008011613 */
[----:B------:R-:W-:Y:S02]  /*5fb0*/  USHF.R.U32.HI UR17, URZ, UR9, UR17 ;  /* 0x00000009ff117299 */ /* 0x000fe40008011611 */
[----:B------:R-:W-:-:S02]  /*5fc0*/  USEL UR21, UR41, UR21, !UP1 ;  /* 0x0000001529157287 */ /* 0x000fc4000c800000 */
[----:B------:R-:W-:Y:S02]  /*5fd0*/  @UP0 USHF.R.U32.HI UR14, URZ, UR5, UR23 ;  /* 0x00000005ff0e0299 */ /* 0x000fe40008011617 */
[----:B------:R-:W-:Y:S02]  /*5fe0*/  UIMAD UR13, UR10, UR13, URZ ;  /* 0x0000000d0a0d72a4 */ /* 0x000fe4000f8e02ff */
[----:B------:R-:W-:Y:S02]  /*5ff0*/  USEL UR17, UR42, UR17, !UP2 ;  /* 0x000000112a117287 */ /* 0x000fe4000d000000 */
[----:B------:R-:W-:Y:S02]  /*6000*/  UIMAD UR7, UR10, UR14, URZ ;  /* 0x0000000e0a0772a4 */ /* 0x000fe4000f8e02ff */
[----:B------:R-:W-:Y:S02]  /*6010*/  UISETP.GE.AND UP1, UPT, UR21, UR13, UPT ;  /* 0x0000000d1500728c */ /* 0x000fe4000bf26270 */
[----:B------:R-:W-:-:S02]  /*6020*/  UIMAD.WIDE.U32 UR18, UR21, UR4, URZ ;  /* 0x00000004151272a5 */ /* 0x000fc4000f8e00ff */
[----:B------:R-:W-:Y:S02]  /*6030*/  UISETP.GE.OR UP1, UPT, UR17, UR7, UP1 ;  /* 0x000000071100728c */ /* 0x000fe40008f26670 */
[----:B------:R-:W-:Y:S02]  /*6040*/  UIMAD.WIDE.U32 UR8, UR17, UR4, URZ ;  /* 0x00000004110872a5 */ /* 0x000fe4000f8e00ff */
[----:B------:R-:W-:Y:S02]  /*6050*/  USHF.R.U32.HI UR4, URZ, UR5, UR19 ;  /* 0x00000005ff047299 */ /* 0x000fe40008011613 */
[----:B------:R-:W-:Y:S02]  /*6060*/  UIADD3 UR7, UPT, UPT, -UR21, URZ, URZ ;  /* 0x000000ff15077290 */ /* 0x000fe4000fffe1ff */
[----:B------:R-:W-:Y:S01]  /*6070*/  USEL UR4, UR21, UR4, !UP0 ;  /* 0x0000000415047287 */ /* 0x000fe2000c000000 */
[----:B------:R-:W-:Y:S02]  /*6080*/  UMOV UR11, UR17 ;  /* 0x00000011000b7c82 */ /* 0x000fe40008000000 */
[----:B------:R-:W-:-:S02]  /*6090*/  @!UP1 USHF.R.U32.HI UR9, URZ, UR5, UR9 ;  /* 0x00000005ff099299 */ /* 0x000fc40008011609 */
[----:B------:R-:W-:Y:S02]  /*60a0*/  UIADD3 UR8, UPT, UPT, -UR4, URZ, URZ ;  /* 0x000000ff04087290 */ /* 0x000fe4000fffe1ff */
[----:B------:R-:W-:Y:S02]  /*60b0*/  @!UP1 USEL UR9, UR17, UR9, !UP0 ;  /* 0x0000000911099287 */ /* 0x000fe4000c000000 */
[----:B------:R-:W-:Y:S02]  /*60c0*/  UIADD3 UR5, UPT, UPT, -UR17, URZ, URZ ;  /* 0x000000ff11057290 */ /* 0x000fe4000fffe1ff */
[----:B------:R-:W-:Y:S02]  /*60d0*/  UIMAD UR8, UR10, UR8, UR21 ;  /* 0x000000080a0872a4 */ /* 0x000fe4000f8e0215 */
[----:B------:R-:W-:Y:S02]  /*60e0*/  @!UP1 UIADD3 UR4, UPT, UPT, UR4, -UR9, URZ ;  /* 0x8000000904049290 */ /* 0x000fe4000fffe0ff */
[----:B------:R-:W-:-:S02]  /*60f0*/  UIMAD UR7, UR6, UR7, UR41 ;  /* 0x00000007060772a4 */ /* 0x000fc4000f8e0229 */
[----:B------:R-:W-:Y:S02]  /*6100*/  UIMAD UR5, UR12, UR5, UR42 ;  /* 0x000000050c0572a4 */ /* 0x000fe4000f8e022a */
[----:B------:R-:W-:Y:S02]  /*6110*/  @!UP1 UIMAD UR11, UR8, UR14, UR9 ;  /* 0x0000000e080b92a4 */ /* 0x000fe4000f8e0209 */
[----:B------:R-:W-:Y:S02]  /*6120*/  @!UP1 UIMAD UR21, UR10, UR4, UR17 ;  /* 0x000000040a1592a4 */ /* 0x000fe4000f8e0211 */
[----:B------:R-:W-:Y:S02]  /*6130*/  UIMAD UR42, UR11, UR12, UR5 ;  /* 0x0000000c0b2a72a4 */ /* 0x000fe4000f8e0205 */
[----:B------:R-:W-:-:S12]  /*6140*/  UIMAD UR41, UR21, UR6, UR7 ;  /* 0x00000006152972a4 */ /* 0x000fd8000f8e0207 */
.L_x_181:
[----:B------:R-:W0:Y:S01]  /*6150*/  LDCU UR4, c[0x0][0x908] ;  /* 0x00012100ff0477ac */ /* 0x000e220008000800 */
[----:B------:R-:W-:-:S06]  /*6160*/  UISETP.NE.AND UP0, UPT, UR47, URZ, UPT ;  /* 0x000000ff2f00728c */ /* 0x000fcc000bf05270 */
[----:B------:R-:W-:Y:S01]  /*6170*/  PLOP3.LUT P0, PT, PT, PT, UP0, 0x80, 0x8 ;  /* 0x000000000008781c */ /* 0x000fe20003f0f008 */
[----:B0-----:R-:W-:-:S09]  /*6180*/  UISETP.NE.AND UP0, UPT, UR4, 0x1, UPT ;  /* 0x000000010400788c */ /* 0x001fd2000bf05270 */
[----:B------:R-:W-:Y:S05]  /*6190*/  BRA.U UP0, `(.L_x_182) ;  /* 0x0000000100407547 */ /* 0x000fea000b800000 */
[----:B------:R-:W0:Y:S01]  /*61a0*/  LDCU.64 UR6, c[0x0][0x8e8] ;  /* 0x00011d00ff0677ac */ /* 0x000e220008000a00 */
[----:B------:R-:W1:Y:S01]  /*61b0*/  LDCU.64 UR4, c[0x0][0x8f0] ;  /* 0x00011e00ff0477ac */ /* 0x000e620008000a00 */
[----:B------:R-:W3:Y:S01]  /*61c0*/  LDCU UR9, c[0x0][0x8e4] ;  /* 0x00011c80ff0977ac */ /* 0x000ee20008000800 */
[----:B------:R-:W4:Y:S01]  /*61d0*/  LDCU UR8, c[0x0][0x8f8] ;  /* 0x00011f00ff0877ac */ /* 0x000f220008000800 */
[----:B0-----:R-:W-:Y:S02]  /*61e0*/  UIMAD.WIDE.U32 UR10, UR42, UR6, URZ ;  /* 0x000000062a0a72a5 */ /* 0x001fe4000f8e00ff */
[----:B-1----:R-:W-:Y:S02]  /*61f0*/  UIMAD.WIDE.U32 UR12, UR41, UR5, URZ ;  /* 0x00000005290c72a5 */ /* 0x002fe4000f8e00ff */
[----:B------:R-:W-:Y:S02]  /*6200*/  USHF.R.U32.HI UR7, URZ, UR7, UR11 ;  /* 0x00000007ff077299 */ /* 0x000fe4000801160b */
[----:B---3--:R-:W-:-:S02]  /*6210*/  UISETP.NE.AND UP1, UPT, UR9, 0x1, UPT ;  /* 0x000000010900788c */ /* 0x008fc4000bf25270 */
[----:B------:R-:W-:Y:S02]  /*6220*/  UISETP.NE.AND UP0, UPT, UR4, 0x1, UPT ;  /* 0x000000010400788c */ /* 0x000fe4000bf05270 */
[----:B----4-:R-:W-:Y:S02]  /*6230*/  USHF.R.U32.HI UR8, URZ, UR8, UR13 ;  /* 0x00000008ff087299 */ /* 0x010fe4000801160d */
[----:B------:R-:W-:Y:S02]  /*6240*/  USEL UR7, UR42, UR7, !UP1 ;  /* 0x000000072a077287 */ /* 0x000fe4000c800000 */
[----:B------:R-:W-:-:S04]  /*6250*/  USEL UR8, UR41, UR8, !UP0 ;  /* 0x0000000829087287 */ /* 0x000fc8000c000000 */
[----:B------:R-:W-:Y:S02]  /*6260*/  UIADD3 UR5, UPT, UPT, -UR8, UR7, URZ ;  /* 0x0000000708057290 */ /* 0x000fe4000fffe1ff */
[----:B------:R-:W-:Y:S02]  /*6270*/  UIADD3 UR7, UPT, UPT, UR8, -UR7, URZ ;  /* 0x8000000708077290 */ /* 0x000fe4000fffe0ff */
[----:B------:R-:W-:Y:S02]  /*6280*/  UIMAD UR41, UR5, UR4, UR41 ;  /* 0x00000004052972a4 */ /* 0x000fe4000f8e0229 */
[----:B------:R-:W-:-:S12]  /*6290*/  UIMAD UR42, UR7, UR9, UR42 ;  /* 0x00000009072a72a4 */ /* 0x000fd8000f8e022a */
.L_x_182:
[----:B------:R-:W3:Y:S01]  /*62a0*/  LDL R2, [R1+0xe4] ;  /* 0x0000e40001027983 */ /* 0x000ee20000100800 */
[----:B------:R-:W-:Y:S01]  /*62b0*/  ULEA UR4, UR45, UR39, 0x3 ;  /* 0x000000272d047291 */ /* 0x000fe2000f8e18ff */
[----:B------:R-:W-:Y:S01]  /*62c0*/  IMAD.U32 R0, RZ, RZ, UR44 ;  /* 0x0000002cff007e24 */ /* 0x000fe2000f8e00ff */
[----:B------:R-:W-:Y:S02]  /*62d0*/  CS2R R132, SRZ ;  /* 0x0000000000847805 */ /* 0x000fe4000001ff00 */
[----:B------:R-:W-:Y:S02]  /*62e0*/  CS2R R134, SRZ ;  /* 0x0000000000867805 */ /* 0x000fe4000001ff00 */
[----:B------:R-:W-:Y:S02]  /*62f0*/  CS2R R136, SRZ ;  /* 0x0000000000887805 */ /* 0x000fe4000001ff00 */
[----:B------:R-:W-:Y:S02]  /*6300*/  CS2R R138, SRZ ;  /* 0x00000000008a7805 */ /* 0x000fe4000001ff00 */
[----:B------:R-:W-:-:S02]  /*6310*/  SHF.L.U32 R0, R0, 0x1f, RZ ;  /* 0x0000001f00007819 */ /* 0x000fc400000006ff */
[----:B------:R-:W-:Y:S02]  /*6320*/  CS2R R140, SRZ ;  /* 0x00000000008c7805 */ /* 0x000fe4000001ff00 */
[----:B------:R-:W-:Y:S02]  /*6330*/  CS2R R142, SRZ ;  /* 0x00000000008e7805 */ /* 0x000fe4000001ff00 */
[----:B------:R-:W-:Y:S01]  /*6340*/  CS2R R144, SRZ ;  /* 0x0000000000907805 */ /* 0x000fe2000001ff00 */
[----:B------:R0:W1:Y:S01]  /*6350*/  SYNCS.PHASECHK.TRANS64.TRYWAIT P1, [UR4+0xf0], R0 ;  /* 0x0000f000ff0075a7 */ /* 0x0000620008021104 */
[----:B------:R-:W4:Y:S01]  /*6360*/  LDCU UR4, c[0x0][0x38c] ;  /* 0x00007180ff0477ac */ /* 0x000f220008000800 */
[----:B------:R-:W-:Y:S02]  /*6370*/  CS2R R146, SRZ ;  /* 0x0000000000927805 */ /* 0x000fe4000001ff00 */
[----:B------:R-:W-:Y:S02]  /*6380*/  CS2R R148, SRZ ;  /* 0x0000000000947805 */ /* 0x000fe4000001ff00 */
[----:B------:R-:W-:-:S02]  /*6390*/  CS2R R150, SRZ ;  /* 0x0000000000967805 */ /* 0x000fc4000001ff00 */
[----:B------:R-:W-:Y:S02]  /*63a0*/  CS2R R152, SRZ ;  /* 0x0000000000987805 */ /* 0x000fe4000001ff00 */
[----:B------:R-:W-:Y:S02]  /*63b0*/  CS2R R154, SRZ ;  /* 0x00000000009a7805 */ /* 0x000fe4000001ff00 */
[----:B------:R-:W-:Y:S02]  /*63c0*/  CS2R R156, SRZ ;  /* 0x00000000009c7805 */ /* 0x000fe4000001ff00 */
        /* <DEDUP_REMOVED lines=10> */
[----:B------:R-:W-:Y:S01]  /*6470*/  CS2R R178, SRZ ;  /* 0x0000000000b27805 */ /* 0x000fe2000001ff00 */
[----:B----4-:R-:W-:Y:S01]  /*6480*/  UISETP.GE.AND UP0, UPT, UR4, 0x1, UPT ;  /* 0x000000010400788c */ /* 0x010fe2000bf06270 */
        /* <DEDUP_REMOVED lines=8> */
[----:B------:R-:W-:Y:S01]  /*6510*/  CS2R R196, SRZ ;  /* 0x0000000000c47805 */ /* 0x000fe2000001ff00 */
[----:B------:R-:W-:Y:S01]  /*6520*/  UIADD3 UR40, UPT, UPT, UR40, 0x1, URZ ;  /* 0x0000000128287890 */ /* 0x000fe2000fffe0ff */
[----:B---3--:R-:W-:-:S02]  /*6530*/  R2UR UR43, R2 ;  /* 0x00000000022b72ca */ /* 0x008fc400000e0000 */
[----:B------:R-:W-:-:S05]  /*6540*/  @P0 SHF.R.U32.HI R2, RZ, 0x10, R5 ;  /* 0x00000010ff020819 */ /* 0x000fca0000011605 */
[----:B------:R0:W-:Y:S04]  /*6550*/  @P0 STL [R1+0xe4], R2 ;  /* 0x0000e40201000387 */ /* 0x0001e80000100800 */
[----:B------:R0:W-:Y:S04]  /*6560*/  STL [R1], RZ ;  /* 0x000000ff01007387 */ /* 0x0001e80000100800 */
[----:B------:R0:W-:Y:S04]  /*6570*/  STL [R1+0x4], RZ ;  /* 0x000004ff01007387 */ /* 0x0001e80000100800 */
        /* <DEDUP_REMOVED lines=59> */
[----:B------:R0:W-:Y:S01]  /*6930*/  STL [R1+0x100], RZ ;  /* 0x000100ff01007387 */ /* 0x0001e20000100800 */
[----:B-1----:R-:W-:Y:S05]  /*6940*/  BRA.U !UP0, `(.L_x_183) ;  /* 0x0000001108d47547 */ /* 0x002fea000b800000 */
[----:B------:R-:W-:Y:S01]  /*6950*/  HFMA2 R132, -RZ, RZ, 0, 0 ;  /* 0x00000000ff847431 */ /* 0x000fe200000001ff */
[----:B------:R-:W-:Y:S01]  /*6960*/  UMOV UR48, UR38 ;  /* 0x0000002600307c82 */ /* 0x000fe20008000000 */
.L_x_187:
[----:B0-----:R-:W0:Y:S01]  /*6970*/  S2R R2, SR_TID.X ;  /* 0x0000000000027919 */ /* 0x001e220000002100 */
[----:B------:R-:W-:Y:S01]  /*6980*/  IMAD.U32 R0, RZ, RZ, UR45 ;  /* 0x0000002dff007e24 */ /* 0x000fe2000f8e00ff */
[----:B------:R-:W-:Y:S01]  /*6990*/  ULEA UR4, UR45, UR39, 0x3 ;  /* 0x000000272d047291 */ /* 0x000fe2000f8e18ff */
[----:B0-----:R-:W-:Y:S01]  /*69a0*/  IMAD.U32 R16, R2, 0x10000, RZ ;  /* 0x0001000002107824 */ /* 0x001fe200078e00ff */
[----:B------:R-:W-:-:S04]  /*69b0*/  SHF.R.U32.HI R2, RZ, 0x5, R2 ;  /* 0x00000005ff027819 */ /* 0x000fc80000011602 */
[----:B------:R-:W-:-:S05]  /*69c0*/  LOP3.LUT R16, R16, 0x600000, RZ, 0xc0, !PT ;  /* 0x0060000010107812 */ /* 0x000fca00078ec0ff */
[----:B------:R-:W-:-:S05]  /*69d0*/  IMAD R16, R0, 0x80, R16 ;  /* 0x0000008000107824 */ /* 0x000fca00078e0210 */
[----:B------:R-:W-:-:S04]  /*69e0*/  SHF.R.U32.HI R0, RZ, 0x15, R16 ;  /* 0x00000015ff007819 */ /* 0x000fc80000011610 */
[----:B------:R-:W-:Y:S01]  /*69f0*/  LOP3.LUT P0, RZ, R0, 0x3, R2, 0x48, !PT ;  /* 0x0000000300ff7812 */ /* 0x000fe20007804802 */
[----:B------:R-:W-:-:S12]  /*6a00*/  @P1 BRA `(.L_x_184) ;  /* 0x0000000000101947 */ /* 0x000fd80003800000 */
[----:B------:R-:W-:-:S04]  /*6a10*/  MOV R0, UR44 ;  /* 0x0000002c00007c02 */ /* 0x000fc80008000f00 */
[----:B------:R-:W-:-:S04]  /*6a20*/  SHF.L.U32 R0, R0, 0x1f, RZ ;  /* 0x0000001f00007819 */ /* 0x000fc800000006ff */
[----:B------:R-:W0:Y:S02]  /*6a30*/  SYNCS.PHASECHK.TRANS64.TRYWAIT P1, [UR4+0xf0], R0 ;  /* 0x0000f000ff0075a7 */ /* 0x000e240008021104 */
[----:B0-----:R-:W-:Y:S05]  /*6a40*/  @!P1 BRA `(.L_x_185) ;  /* 0x0000011c00fc9947 */ /* 0x001fea0003800000 */
.L_x_184:
[----:B------:R-:W-:Y:S05]  /*6a50*/  @!P0 BRA `(.L_x_186) ;  /* 0x0000000000408947 */ /* 0x000fea0003800000 */
[----:B0-----:R-:W-:Y:S01]  /*6a60*/  MOV R2, 0xe0 ;  /* 0x000000e000027802 */ /* 0x001fe20000000f00 */
[----:B------:R-:W0:Y:S01]  /*6a70*/  LDCU.64 UR8, c[0x4][0xc0] ;  /* 0x01001800ff0877ac */ /* 0x000e220008000a00 */
[----:B------:R-:W-:Y:S02]  /*6a80*/  HFMA2 R12, -RZ, RZ, 0, 5.9604644775390625e-08 ;  /* 0x00000001ff0c7431 */ /* 0x000fe400000001ff */
[----:B------:R-:W-:Y:S01]  /*6a90*/  IMAD.MOV.U32 R8, RZ, RZ, 0x192 ;  /* 0x00000192ff087424 */ /* 0x000fe200078e00ff */
        /* <DEDUP_REMOVED lines=12> */
.L_x_186:
[----:B------:R-:W-:Y:S05]  /*6b60*/  WARPSYNC.ALL ;  /* 0x0000000000007948 */ /* 0x000fea0003800000 */
[----:B------:R-:W-:Y:S01]  /*6b70*/  R2UR UR4, R16 ;  /* 0x00000000100472ca */ /* 0x000fe200000e0000 */
[----:B------:R-:W3:Y:S04]  /*6b80*/  LDL.LU R3, [R1+0x4] ;  /* 0x0000040001037983 */ /* 0x000ee80000300800 */
[----:B0-----:R-:W4:Y:S08]  /*6b90*/  LDL.LU R2, [R1+0x68] ;  /* 0x0000680001027983 */ /* 0x001f300000300800 */
[----:B--2---:R-:W0:Y:S01]  /*6ba0*/  LDTM.x128 R4, tmem[UR4] ;  /* 0x00000004000479ee */ /* 0x004e2200083c0000 */
[----:B------:R-:W-:-:S02]  /*6bb0*/  UIADD3 UR4, UPT, UPT, UR45, 0x1, URZ ;  /* 0x000000012d047890 */ /* 0x000fc4000fffe0ff */
[----:B------:R-:W-:Y:S02]  /*6bc0*/  UISETP.NE.AND UP0, UPT, UR48, 0x1, UPT ;  /* 0x000000013000788c */ /* 0x000fe4000bf05270 */
[----:B------:R-:W-:Y:S01]  /*6bd0*/  ULEA UR5, UR45, UR39, 0x3 ;  /* 0x000000272d057291 */ /* 0x000fe2000f8e18ff */
[----:B------:R-:W-:Y:S01]  /*6be0*/  PLOP3.LUT P1, PT, PT, PT, PT, 0x80, 0x8 ;  /* 0x000000000008781c */ /* 0x000fe20003f2f070 */
[----:B------:R-:W-:Y:S01]  /*6bf0*/  NOP ;  /* 0x0000000000007918 */ /* 0x000fe20000000000 */
[----:B0-----:R-:W-:Y:S01]  /*6c00*/  FADD R132, R4, R132 ;  /* 0x0000008404847221 */ /* 0x001fe20000000000 */
[----:B------:R-:W-:Y:S01]  /*6c10*/  FADD R135, R7, R135 ;  /* 0x0000008707877221 */ /* 0x000fe20000000000 */
[----:B------:R-:W2:Y:S01]  /*6c20*/  LDL.LU R4, [R1] ;  /* 0x0000000001047983 */ /* 0x000ea20000300800 */
[----:B------:R-:W-:Y:S01]  /*6c30*/  FADD R136, R8, R136 ;  /* 0x0000008808887221 */ /* 0x000fe20000000000 */
[----:B------:R-:W-:Y:S01]  /*6c40*/  FADD R137, R9, R137 ;  /* 0x0000008909897221 */ /* 0x000fe20000000000 */
[----:B------:R-:W-:Y:S01]  /*6c50*/  FADD R138, R10, R138 ;  /* 0x0000008a0a8a7221 */ /* 0x000fe20000000000 */
[----:B------:R-:W5:Y:S01]  /*6c60*/  LDL.LU R7, [R1+0x64] ;  /* 0x0000640001077983 */ /* 0x000f620000300800 */
        /* <DEDUP_REMOVED lines=27> */
[----:B------:R-:W5:Y:S04]  /*6e20*/  LDL.LU R14, [R1+0x48] ;  /* 0x00004800010e7983 */ /* 0x000f680000300800 */
        /* <DEDUP_REMOVED lines=11> */
[----:B------:R-:W5:Y:S01]  /*6ee0*/  LDL.LU R26, [R1+0x14] ;  /* 0x00001400011a7983 */ /* 0x000f620000300800 */
[----:B------:R-:W-:-:S03]  /*6ef0*/  UISETP.NE.AND UP1, UPT, UR4, 0x4, UPT ;  /* 0x000000040400788c */ /* 0x000fc6000bf25270 */
[----:B------:R-:W5:Y:S04]  /*6f00*/  LDL.LU R27, [R1+0x10] ;  /* 0x00001000011b7983 */ /* 0x000f680000300800 */
[----:B------:R-:W5:Y:S04]  /*6f10*/  LDL.LU R28, [R1+0xc] ;  /* 0x00000c00011c7983 */ /* 0x000f680000300800 */
[----:B------:R-:W5:Y:S01]  /*6f20*/  LDL.LU R29, [R1+0x8] ;  /* 0x00000800011d7983 */ /* 0x000f620000300800 */
[----:B------:R-:W-:Y:S01]  /*6f30*/  USEL UR6, URZ, 0x1, UP1 ;  /* 0x00000001ff067887 */ /* 0x000fe20008800000 */
[----:B------:R-:W-:Y:S01]  /*6f40*/  PLOP3.LUT P0, PT, PT, PT, UP0, 0x80, 0x8 ;  /* 0x000000000008781c */ /* 0x000fe20003f0f008 */
[----:B------:R-:W-:-:S02]  /*6f50*/  UIADD3 UR5, UPT, UPT, UR5, 0x110, URZ ;  /* 0x0000011005057890 */ /* 0x000fc4000fffe0ff */
[----:B------:R-:W-:Y:S02]  /*6f60*/  ULOP3.LUT UR44, UR44, UR6, URZ, 0x3c, !UPT ;  /* 0x000000062c2c7292 */ /* 0x000fe4000f8e3cff */
[----:B------:R-:W-:Y:S02]  /*6f70*/  USEL UR45, UR4, URZ, UP1 ;  /* 0x000000ff042d7287 */ /* 0x000fe40008800000 */
[----:B------:R-:W-:Y:S02]  /*6f80*/  ULOP3.LUT UR5, UR5, 0xfefffff8, URZ, 0xc0, !UPT ;  /* 0xfefffff805057892 */ /* 0x000fe4000f8ec0ff */
[----:B------:R-:W-:Y:S01]  /*6f90*/  @UP0 ULEA UR4, UR45, UR39, 0x3 ;  /* 0x000000272d040291 */ /* 0x000fe2000f8e18ff */
[----:B------:R-:W-:-:S04]  /*6fa0*/  MOV R0, UR44 ;  /* 0x0000002c00007c02 */ /* 0x000fc80008000f00 */
[----:B------:R-:W-:Y:S02]  /*6fb0*/  @P0 SHF.L.U32 R0, R0, 0x1f, RZ ;  /* 0x0000001f00000819 */ /* 0x000fe400000006ff */
[----:B------:R-:W-:Y:S02]  /*6fc0*/  SYNCS.ARRIVE.TRANS64.RED.A1T0 RZ, [UR5], RZ ;  /* 0x000000ffffff79a7 */ /* 0x000fe40008100405 */
[----:B------:R0:W1:Y:S02]  /*6fd0*/  @P0 SYNCS.PHASECHK.TRANS64.TRYWAIT P1, [UR4+0xf0], R0 ;  /* 0x0000f000ff0005a7 */ /* 0x0000640008021104 */
[----:B0-----:R-:W5:Y:S04]  /*6fe0*/  LDL.LU R0, [R1+0x6c] ;  /* 0x00006c0001007983 */ /* 0x001f680000300800 */
[----:B------:R-:W5:Y:S01]  /*6ff0*/  LDL.LU R6, [R1+0x70] ;  /* 0x0000700001067983 */ /* 0x000f620000300800 */
[----:B---3--:R-:W-:Y:S01]  /*7000*/  FADD R3, R71, R3 ;  /* 0x0000000347037221 */ /* 0x008fe20000000000 */
[----:B----4-:R-:W-:Y:S01]  /*7010*/  FADD R2, R95, R2 ;  /* 0x000000025f027221 */ /* 0x010fe20000000000 */
[----:B--2---:R-:W-:-:S05]  /*7020*/  FADD R4, R70, R4 ;  /* 0x0000000446047221 */ /* 0x004fca0000000000 */
[----:B------:R0:W-:Y:S04]  /*7030*/  STL [R1], R4 ;  /* 0x0000000401007387 */ /* 0x0001e80000100800 */
[----:B------:R-:W2:Y:S01]  /*7040*/  LDL.LU R5, [R1+0x74] ;  /* 0x0000740001057983 */ /* 0x000ea20000300800 */
[----:B-----5:R-:W-:Y:S01]  /*7050*/  FADD R8, R93, R8 ;  /* 0x000000085d087221 */ /* 0x020fe20000000000 */
[----:B------:R-:W-:Y:S02]  /*7060*/  FADD R9, R92, R9 ;  /* 0x000000095c097221 */ /* 0x000fe40000000000 */
[----:B0-----:R-:W3:Y:S04]  /*7070*/  LDL.LU R4, [R1+0x78] ;  /* 0x0000780001047983 */ /* 0x001ee80000300800 */
[----:B------:R0:W-:Y:S01]  /*7080*/  STL [R1+0x4], R3 ;  /* 0x0000040301007387 */ /* 0x0001e20000100800 */
[----:B------:R-:W-:Y:S01]  /*7090*/  FADD R14, R87, R14 ;  /* 0x0000000e570e7221 */ /* 0x000fe20000000000 */
[----:B------:R-:W-:Y:S01]  /*70a0*/  FADD R15, R86, R15 ;  /* 0x0000000f560f7221 */ /* 0x000fe20000000000 */
[----:B------:R-:W-:Y:S01]  /*70b0*/  FADD R13, R88, R13 ;  /* 0x0000000d580d7221 */ /* 0x000fe20000000000 */
[----:B------:R-:W-:Y:S01]  /*70c0*/  FADD R16, R85, R16 ;  /* 0x0000001055107221 */ /* 0x000fe20000000000 */
[----:B------:R-:W-:Y:S01]  /*70d0*/  FADD R17, R84, R17 ;  /* 0x0000001154117221 */ /* 0x000fe20000000000 */
[----:B------:R-:W-:Y:S01]  /*70e0*/  FADD R18, R83, R18 ;  /* 0x0000001253127221 */ /* 0x000fe20000000000 */
[----:B------:R-:W-:Y:S01]  /*70f0*/  FADD R19, R82, R19 ;  /* 0x0000001352137221 */ /* 0x000fe20000000000 */
[----:B0-----:R-:W4:Y:S01]  /*7100*/  LDL.LU R3, [R1+0x7c] ;  /* 0x00007c0001037983 */ /* 0x001f220000300800 */
[----:B------:R-:W-:Y:S01]  /*7110*/  FADD R21, R80, R21 ;  /* 0x0000001550157221 */ /* 0x000fe20000000000 */
        /* <DEDUP_REMOVED lines=8> */
[----:B------:R-:W-:-:S05]  /*71a0*/  FADD R29, R72, R29 ;  /* 0x0000001d481d7221 */ /* 0x000fca0000000000 */
[----:B------:R-:W-:Y:S04]  /*71b0*/  STL [R1+0x8], R29 ;  /* 0x0000081d01007387 */ /* 0x000fe80000100800 */
[----:B------:R-:W-:Y:S04]  /*71c0*/  STL [R1+0xc], R28 ;  /* 0x00000c1c01007387 */ /* 0x000fe80000100800 */
[----:B------:R-:W-:Y:S04]  /*71d0*/  STL [R1+0x10], R27 ;  /* 0x0000101b01007387 */ /* 0x000fe80000100800 */
[----:B------:R-:W-:Y:S04]  /*71e0*/  STL [R1+0x14], R26 ;  /* 0x0000141a01007387 */ /* 0x000fe80000100800 */
[----:B------:R-:W-:Y:S04]  /*71f0*/  STL [R1+0x18], R25 ;  /* 0x0000181901007387 */ /* 0x000fe80000100800 */
[----:B------:R-:W-:Y:S04]  /*7200*/  STL [R1+0x1c], R24 ;  /* 0x00001c1801007387 */ /* 0x000fe80000100800 */
[----:B------:R-:W-:Y:S04]  /*7210*/  STL [R1+0x24], R23 ;  /* 0x0000241701007387 */ /* 0x000fe80000100800 */
[----:B------:R-:W-:Y:S04]  /*7220*/  STL [R1+0x28], R22 ;  /* 0x0000281601007387 */ /* 0x000fe80000100800 */
[----:B------:R-:W-:Y:S01]  /*7230*/  STL [R1+0x2c], R21 ;  /* 0x00002c1501007387 */ /* 0x000fe20000100800 */
[----:B------:R-:W-:-:S03]  /*7240*/  FADD R12, R89, R12 ;  /* 0x0000000c590c7221 */ /* 0x000fc60000000000 */
[----:B------:R-:W-:Y:S01]  /*7250*/  STL [R1+0x30], R20 ;  /* 0x0000301401007387 */ /* 0x000fe20000100800 */
[----:B------:R-:W-:-:S03]  /*7260*/  FADD R11, R90, R11 ;  /* 0x0000000b5a0b7221 */ /* 0x000fc60000000000 */
[----:B------:R-:W-:Y:S01]  /*7270*/  STL [R1+0x34], R19 ;  /* 0x0000341301007387 */ /* 0x000fe20000100800 */
[----:B------:R-:W-:-:S03]  /*7280*/  FADD R10, R91, R10 ;  /* 0x0000000a5b0a7221 */ /* 0x000fc60000000000 */
        /* <DEDUP_REMOVED lines=12> */
[----:B------:R0:W-:Y:S04]  /*7350*/  STL [R1+0x68], R2 ;  /* 0x0000680201007387 */ /* 0x0001e80000100800 */
[----:B------:R-:W-:Y:S04]  /*7360*/  STL [R1+0x60], R8 ;  /* 0x0000600801007387 */ /* 0x000fe80000100800 */
[----:B0-----:R-:W5:Y:S04]  /*7370*/  LDL.LU R2, [R1+0x84] ;  /* 0x0000840001027983 */ /* 0x001f680000300800 */
[----:B------:R-:W-:Y:S04]  /*7380*/  STL [R1+0x64], R7 ;  /* 0x0000640701007387 */ /* 0x000fe80000100800 */
[----:B------:R0:W-:Y:S04]  /*7390*/  STL [R1+0x6c], R0 ;  /* 0x00006c0001007387 */ /* 0x0001e80000100800 */
[----:B0-----:R-:W5:Y:S01]  /*73a0*/  LDL.LU R0, [R1+0x88] ;  /* 0x0000880001007983 */ /* 0x001f620000300800 */
[----:B------:R-:W-:-:S05]  /*73b0*/  FADD R6, R97, R6 ;  /* 0x0000000661067221 */ /* 0x000fca0000000000 */
[----:B------:R0:W-:Y:S04]  /*73c0*/  STL [R1+0x70], R6 ;  /* 0x0000700601007387 */ /* 0x0001e80000100800 */
[----:B------:R-:W5:Y:S01]  /*73d0*/  LDL.LU R29, [R1+0x8c] ;  /* 0x00008c00011d7983 */ /* 0x000f620000300800 */
[----:B--2---:R-:W-:-:S05]  /*73e0*/  FADD R5, R98, R5 ;  /* 0x0000000562057221 */ /* 0x004fca0000000000 */
[----:B------:R2:W-:Y:S04]  /*73f0*/  STL [R1+0x74], R5 ;  /* 0x0000740501007387 */ /* 0x0005e80000100800 */
[----:B------:R-:W5:Y:S01]  /*7400*/  LDL.LU R28, [R1+0x90] ;  /* 0x00009000011c7983 */ /* 0x000f620000300800 */
[----:B---3--:R-:W-:-:S05]  /*7410*/  FADD R4, R99, R4 ;  /* 0x0000000463047221 */ /* 0x008fca0000000000 */
[----:B------:R3:W-:Y:S04]  /*7420*/  STL [R1+0x78], R4 ;  /* 0x0000780401007387 */ /* 0x0007e80000100800 */
[----:B------:R-:W5:Y:S01]  /*7430*/  LDL.LU R27, [R1+0x94] ;  /* 0x00009400011b7983 */ /* 0x000f620000300800 */
[----:B----4-:R-:W-:-:S05]  /*7440*/  FADD R3, R100, R3 ;  /* 0x0000000364037221 */ /* 0x010fca0000000000 */
[----:B------:R4:W-:Y:S04]  /*7450*/  STL [R1+0x7c], R3 ;  /* 0x00007c0301007387 */ /* 0x0009e80000100800 */
[----:B------:R-:W4:Y:S04]  /*7460*/  LDL.LU R26, [R1+0x98] ;  /* 0x00009800011a7983 */ /* 0x000f280000300800 */
        /* <DEDUP_REMOVED lines=19> */
[----:B0-----:R-:W4:Y:S04]  /*75a0*/  LDL.LU R6, [R1+0xec] ;  /* 0x0000ec0001067983 */ /* 0x001f280000300800 */
[----:B--2---:R-:W2:Y:S04]  /*75b0*/  LDL.LU R5, [R1+0xf0] ;  /* 0x0000f00001057983 */ /* 0x004ea80000300800 */
[----:B---3--:R-:W3:Y:S01]  /*75c0*/  LDL.LU R4, [R1+0xf4] ;  /* 0x0000f40001047983 */ /* 0x008ee20000300800 */
[----:B-----5:R-:W-:-:S05]  /*75d0*/  FADD R2, R101, R2 ;  /* 0x0000000265027221 */ /* 0x020fca0000000000 */
[----:B------:R0:W-:Y:S04]  /*75e0*/  STL [R1+0x84], R2 ;  /* 0x0000840201007387 */ /* 0x0001e80000100800 */
[----:B----4-:R-:W4:Y:S04]  /*75f0*/  LDL.LU R3, [R1+0xf8] ;  /* 0x0000f80001037983 */ /* 0x010f280000300800 */
[----:B0-----:R-:W5:Y:S01]  /*7600*/  LDL.LU R2, [R1+0xfc] ;  /* 0x0000fc0001027983 */ /* 0x001f620000300800 */
[----:B------:R-:W-:-:S05]  /*7610*/  FADD R0, R102, R0 ;  /* 0x0000000066007221 */ /* 0x000fca0000000000 */
[----:B------:R0:W-:Y:S04]  /*7620*/  STL [R1+0x88], R0 ;  /* 0x0000880001007387 */ /* 0x0001e80000100800 */
[----:B0-----:R-:W5:Y:S01]  /*7630*/  LDL.LU R0, [R1+0x100] ;  /* 0x0001000001007983 */ /* 0x001f620000300800 */
[----:B------:R-:W-:-:S05]  /*7640*/  FADD R29, R103, R29 ;  /* 0x0000001d671d7221 */ /* 0x000fca0000000000 */
[----:B------:R0:W-:Y:S01]  /*7650*/  STL [R1+0x8c], R29 ;  /* 0x00008c1d01007387 */ /* 0x0001e20000100800 */
[----:B------:R-:W-:Y:S01]  /*7660*/  UISETP.GT.AND UP0, UPT, UR48, 0x1, UPT ;  /* 0x000000013000788c */ /* 0x000fe2000bf04270 */
[----:B------:R-:W-:-:S05]  /*7670*/  FADD R28, R104, R28 ;  /* 0x0000001c681c7221 */ /* 0x000fca0000000000 */
[----:B------:R0:W-:Y:S01]  /*7680*/  STL [R1+0x90], R28 ;  /* 0x0000901c01007387 */ /* 0x0001e20000100800 */
[----:B------:R-:W-:-:S05]  /*7690*/  FADD R27, R105, R27 ;  /* 0x0000001b691b7221 */ /* 0x000fca0000000000 */
[----:B------:R0:W-:Y:S01]  /*76a0*/  STL [R1+0x94], R27 ;  /* 0x0000941b01007387 */ /* 0x0001e20000100800 */
[----:B------:R-:W-:Y:S01]  /*76b0*/  FADD R26, R106, R26 ;  /* 0x0000001a6a1a7221 */ /* 0x000fe20000000000 */
[----:B------:R-:W-:-:S04]  /*76c0*/  FADD R25, R107, R25 ;  /* 0x000000196b197221 */ /* 0x000fc80000000000 */
[----:B------:R0:W-:Y:S01]  /*76d0*/  STL [R1+0x98], R26 ;  /* 0x0000981a01007387 */ /* 0x0001e20000100800 */
[----:B------:R-:W-:-:S03]  /*76e0*/  FADD R24, R108, R24 ;  /* 0x000000186c187221 */ /* 0x000fc60000000000 */
        /* <DEDUP_REMOVED lines=37> */
[----:B--2---:R-:W-:-:S03]  /*7940*/  FADD R5, R127, R5 ;  /* 0x000000057f057221 */ /* 0x004fc60000000000 */
[----:B------:R0:W-:Y:S01]  /*7950*/  STL [R1+0xec], R6 ;  /* 0x0000ec0601007387 */ /* 0x0001e20000100800 */
[----:B---3--:R-:W-:-:S03]  /*7960*/  FADD R4, R128, R4 ;  /* 0x0000000480047221 */ /* 0x008fc60000000000 */
[----:B------:R0:W-:Y:S04]  /*7970*/  STL [R1+0xf0], R5 ;  /* 0x0000f00501007387 */ /* 0x0001e80000100800 */
[----:B------:R0:W-:Y:S01]  /*7980*/  STL [R1+0xf4], R4 ;  /* 0x0000f40401007387 */ /* 0x0001e20000100800 */
[----:B------:R-:W-:Y:S01]  /*7990*/  UIADD3 UR4, UPT, UPT, UR48, -0x1, URZ ;  /* 0xffffffff30047890 */ /* 0x000fe2000fffe0ff */
        /* <DEDUP_REMOVED lines=26> */
[----:B----4-:R-:W-:-:S05]  /*7b40*/  FADD R3, R129, R3 ;  /* 0x0000000381037221 */ /* 0x010fca0000000000 */
[----:B------:R0:W-:Y:S01]  /*7b50*/  STL [R1+0xf8], R3 ;  /* 0x0000f80301007387 */ /* 0x0001e20000100800 */
[----:B-----5:R-:W-:Y:S01]  /*7b60*/  FADD R2, R130, R2 ;  /* 0x0000000282027221 */ /* 0x020fe20000000000 */
        /* <DEDUP_REMOVED lines=8> */
[----:B------:R0:W-:Y:S04]  /*7bf0*/  STL [R1+0x100], R0 ;  /* 0x0001000001007387 */ /* 0x0001e80000100800 */
        /* <DEDUP_REMOVED lines=8> */
[----:B------:R-:W-:Y:S01]  /*7c80*/  UMOV UR48, UR4 ;  /* 0x0000000400307c82 */ /* 0x000fe20008000000 */
[----:B-1----:R-:W-:Y:S05]  /*7c90*/  BRA.U UP0, `(.L_x_187) ;  /* 0xffffffed00347547 */ /* 0x002fea000b83ffff */
.L_x_183:
[----:B0-----:R-:W3:Y:S01]  /*7ca0*/  LDL.LU R0, [R1+0x80] ;  /* 0x0000800001007983 */ /* 0x001ee20000300800 */
[----:B------:R-:W0:Y:S03]  /*7cb0*/  LDCU.128 UR4, c[0x0][0x8c0] ;  /* 0x00011800ff0477ac */ /* 0x000e260008000c00 */
[----:B------:R-:W4:Y:S01]  /*7cc0*/  LDL.LU R6, [R1+0x20] ;  /* 0x0000200001067983 */ /* 0x000f220000300800 */
[----:B------:R-:W1:Y:S01]  /*7cd0*/  LDCU.64 UR8, c[0x0][0x898] ;  /* 0x00011300ff0877ac */ /* 0x000e620008000a00 */
[----:B------:R-:W5:Y:S01]  /*7ce0*/  S2R R4, SR_TID.X ;  /* 0x0000000000047919 */ /* 0x000f620000002100 */
[----:B------:R-:W2:Y:S01]  /*7cf0*/  LDCU.64 UR10, c[0x0][0x8d0] ;  /* 0x00011a00ff0a77ac */ /* 0x000ea20008000a00 */
[----:B------:R-:W-:Y:S02]  /*7d00*/  USHF.R.S32.HI UR12, URZ, 0x1f, UR43 ;  /* 0x0000001fff0c7899 */ /* 0x000fe4000801142b */
[----:B-1----:R-:W-:-:S02]  /*7d10*/  UISETP.NE.U32.AND UP0, UPT, UR8, URZ, UPT ;  /* 0x000000ff0800728c */ /* 0x002fc4000bf05070 */
[----:B--2---:R-:W-:Y:S02]  /*7d20*/  UIMAD UR13, UR12, UR10, URZ ;  /* 0x0000000a0c0d72a4 */ /* 0x004fe4000f8e02ff */
[----:B------:R-:W-:Y:S02]  /*7d30*/  UISETP.NE.AND.EX UP0, UPT, UR9, URZ, UPT, UP0 ;  /* 0x000000ff0900728c */ /* 0x000fe4000bf05300 */
[----:B------:R-:W-:Y:S01]  /*7d40*/  UIMAD UR13, UR43, UR11, UR13 ;  /* 0x0000000b2b0d72a4 */ /* 0x000fe2000f8e020d */
[----:B---3--:R-:W-:Y:S01]  /*7d50*/  SHF.L.U32 R0, R0, 0x7, RZ ;  /* 0x0000000700007819 */ /* 0x008fe200000006ff */
[----:B----4-:R-:W-:-:S03]  /*7d60*/  IMAD.WIDE R12, R6, 0x80, RZ ;  /* 0x00000080060c7825 */ /* 0x010fc600078e02ff */
[----:B-----5:R-:W-:Y:S02]  /*7d70*/  LOP3.LUT R4, R0, 0x7f, R4, 0xf8, !PT ;  /* 0x0000007f00047812 */ /* 0x020fe400078ef804 */
[----:B------:R-:W-:Y:S01]  /*7d80*/  SHF.R.S32.HI R5, RZ, 0x1f, R0 ;  /* 0x0000001fff057819 */ /* 0x000fe20000011400 */
[----:B0-----:R-:W-:Y:S02]  /*7d90*/  IMAD R0, R13, UR6, RZ ;  /* 0x000000060d007c24 */ /* 0x001fe4000f8e02ff */
[----:B------:R-:W-:Y:S02]  /*7da0*/  IMAD.SHL.U32 R16, R6, 0x80, RZ ;  /* 0x0000008006107824 */ /* 0x000fe400078e00ff */
[C---:B------:R-:W-:Y:S02]  /*7db0*/  IMAD R0, R12.reuse, UR7, R0 ;  /* 0x000000070c007c24 */ /* 0x040fe4000f8e0200 */
[----:B------:R-:W-:-:S05]  /*7dc0*/  IMAD.WIDE.U32 R2, R12, UR6, R4 ;  /* 0x000000060c027c25 */ /* 0x000fca000f8e0004 */
[----:B------:R-:W-:Y:S01]  /*7dd0*/  IADD3 R3, PT, PT, R3, R0, RZ ;  /* 0x0000000003037210 */ /* 0x000fe20007ffe0ff */
[----:B------:R-:W-:Y:S01]  /*7de0*/  IMAD.U32 R0, RZ, RZ, UR10 ;  /* 0x0000000aff007e24 */ /* 0x000fe2000f8e00ff */
[----:B------:R-:W0:Y:S03]  /*7df0*/  LDCU.64 UR10, c[0x0][0x358] ;  /* 0x00006b00ff0a77ac */ /* 0x000e260008000a00 */
[----:B------:R-:W-:-:S03]  /*7e00*/  IMAD.WIDE.U32 R2, R0, UR43, R2 ;  /* 0x0000002b00027c25 */ /* 0x000fc6000f8e0002 */
[----:B------:R-:W-:Y:S02]  /*7e10*/  LEA R8, P0, R2, UR4, 0x2 ;  /* 0x0000000402087c11 */ /* 0x000fe4000f8010ff */
[----:B------:R-:W-:-:S04]  /*7e20*/  IADD3 R0, PT, PT, R3, UR13, RZ ;  /* 0x0000000d03007c10 */ /* 0x000fc8000fffe0ff */
[----:B------:R-:W-:Y:S01]  /*7e30*/  LEA.HI.X R9, R2, UR5, R0, 0x2, P0 ;  /* 0x0000000502097c11 */ /* 0x000fe200080f1400 */
[----:B------:R-:W-:Y:S06]  /*7e40*/  BRA.U !UP0, `(.L_x_188) ;  /* 0x00000001081c7547 */ /* 0x000fec000b800000 */
[----:B------:R-:W0:Y:S02]  /*7e50*/  LDC.64 R2, c[0x0][0x898] ;  /* 0x00022600ff027b82 */ /* 0x000e240000000a00 */
[----:B0-----:R-:W2:Y:S02]  /*7e60*/  LDG.E.64 R2, desc[UR10][R2.64] ;  /* 0x0000000a02027981 */ /* 0x001ea4000c1e1b00 */
[----:B--2---:R-:W-:-:S04]  /*7e70*/  ISETP.NE.U32.AND P0, PT, R2, RZ, PT ;  /* 0x000000ff0200720c */ /* 0x004fc80003f05070 */
[----:B------:R-:W-:-:S13]  /*7e80*/  ISETP.NE.AND.EX P0, PT, R3, RZ, PT, P0 ;  /* 0x000000ff0300720c */ /* 0x000fda0003f05300 */
[----:B------:R-:W-:Y:S05]  /*7e90*/  @!P0 BRA `(.L_x_188) ;  /* 0x0000000000088947 */ /* 0x000fea0003800000 */
[----:B------:R0:W5:Y:S01]  /*7ea0*/  LD.E R18, desc[UR10][R2.64] ;  /* 0x0000000a02127980 */ /* 0x000162000c101900 */
[----:B------:R-:W-:Y:S05]  /*7eb0*/  BRA `(.L_x_189) ;  /* 0x0000000000247947 */ /* 0x000fea0003800000 */
.L_x_188:
[----:B------:R-:W1:Y:S02]  /*7ec0*/  LDCU.64 UR4, c[0x0][0x888] ;  /* 0x00011100ff0477ac */ /* 0x000e640008000a00 */
[----:B-1----:R-:W-:-:S04]  /*7ed0*/  UISETP.NE.U32.AND UP0, UPT, UR4, URZ, UPT ;  /* 0x000000ff0400728c */ /* 0x002fc8000bf05070 */
[----:B------:R-:W-:-:S09]  /*7ee0*/  UISETP.NE.AND.EX UP0, UPT, UR5, URZ, UPT, UP0 ;  /* 0x000000ff0500728c */ /* 0x000fd2000bf05300 */
[----:B------:R-:W-:Y:S05]  /*7ef0*/  BRA.U !UP0, `(.L_x_190) ;  /* 0x00000001080c7547 */ /* 0x000fea000b800000 */
[----:B------:R-:W0:Y:S02]  /*7f00*/  LDC.64 R18, c[0x0][0x888] ;  /* 0x00022200ff127b82 */ /* 0x000e240000000a00 */
[----:B0-----:R1:W5:Y:S01]  /*7f10*/  LDG.E R18, desc[UR10][R18.64] ;  /* 0x0000000a12127981 */ /* 0x001362000c1e1900 */
[----:B------:R-:W-:Y:S05]  /*7f20*/  BRA `(.L_x_189) ;  /* 0x0000000000087947 */ /* 0x000fea0003800000 */
.L_x_190:
[----:B------:R-:W1:Y:S02]  /*7f30*/  LDCU UR4, c[0x0][0x880] ;  /* 0x00011000ff0477ac */ /* 0x000e640008000800 */
[----:B-1----:R-:W-:-:S07]  /*7f40*/  MOV R18, UR4 ;  /* 0x0000000400127c02 */ /* 0x002fce0008000f00 */
.L_x_189:
[----:B------:R-:W2:Y:S02]  /*7f50*/  LDCU.64 UR4, c[0x0][0x8a0] ;  /* 0x00011400ff0477ac */ /* 0x000ea40008000a00 */
[----:B--2---:R-:W-:-:S04]  /*7f60*/  UISETP.NE.U32.AND UP0, UPT, UR4, URZ, UPT ;  /* 0x000000ff0400728c */ /* 0x004fc8000bf05070 */
[----:B------:R-:W-:-:S09]  /*7f70*/  UISETP.NE.AND.EX UP0, UPT, UR5, URZ, UPT, UP0 ;  /* 0x000000ff0500728c */ /* 0x000fd2000bf05300 */
[----:B------:R-:W-:Y:S05]  /*7f80*/  BRA.U !UP0, `(.L_x_191) ;  /* 0x00000001081c7547 */ /* 0x000fea000b800000 */
[----:B0-----:R-:W0:Y:S02]  /*7f90*/  LDC.64 R2, c[0x0][0x8a0] ;  /* 0x00022800ff027b82 */ /* 0x001e240000000a00 */
[----:B0-----:R-:W2:Y:S02]  /*7fa0*/  LDG.E.64 R2, desc[UR10][R2.64] ;  /* 0x0000000a02027981 */ /* 0x001ea4000c1e1b00 */
[----:B--2---:R-:W-:-:S04]  /*7fb0*/  ISETP.NE.U32.AND P0, PT, R2, RZ, PT ;  /* 0x000000ff0200720c */ /* 0x004fc80003f05070 */
[----:B------:R-:W-:-:S13]  /*7fc0*/  ISETP.NE.AND.EX P0, PT, R3, RZ, PT, P0 ;  /* 0x000000ff0300720c */ /* 0x000fda0003f05300 */
[----:B------:R-:W-:Y:S05]  /*7fd0*/  @!P0 BRA `(.L_x_191) ;  /* 0x0000000000088947 */ /* 0x000fea0003800000 */
[----:B------:R0:W5:Y:S01]  /*7fe0*/  LD.E R22, desc[UR10][R2.64] ;  /* 0x0000000a02167980 */ /* 0x000162000c101900 */
[----:B------:R-:W-:Y:S05]  /*7ff0*/  BRA `(.L_x_192) ;  /* 0x0000000000247947 */ /* 0x000fea0003800000 */
.L_x_191:
[----:B------:R-:W2:Y:S02]  /*8000*/  LDCU.64 UR4, c[0x0][0x890] ;  /* 0x00011200ff0477ac */ /* 0x000ea40008000a00 */
[----:B--2---:R-:W-:-:S04]  /*8010*/  UISETP.NE.U32.AND UP0, UPT, UR4, URZ, UPT ;  /* 0x000000ff0400728c */ /* 0x004fc8000bf05070 */
[----:B------:R-:W-:-:S09]  /*8020*/  UISETP.NE.AND.EX UP0, UPT, UR5, URZ, UPT, UP0 ;  /* 0x000000ff0500728c */ /* 0x000fd2000bf05300 */
[----:B------:R-:W-:Y:S05]  /*8030*/  BRA.U !UP0, `(.L_x_193) ;  /* 0x00000001080c7547 */ /* 0x000fea000b800000 */
[----:B------:R-:W0:Y:S02]  /*8040*/  LDC.64 R22, c[0x0][0x890] ;  /* 0x00022400ff167b82 */ /* 0x000e240000000a00 */
[----:B0-----:R2:W5:Y:S01]  /*8050*/  LDG.E R22, desc[UR10][R22.64] ;  /* 0x0000000a16167981 */ /* 0x001562000c1e1900 */
[----:B------:R-:W-:Y:S05]  /*8060*/  BRA `(.L_x_192) ;  /* 0x0000000000087947 */ /* 0x000fea0003800000 */
.L_x_193:
[----:B------:R-:W2:Y:S02]  /*8070*/  LDCU UR4, c[0x0][0x884] ;  /* 0x00011080ff0477ac */ /* 0x000ea40008000800 */
[----:B--2---:R-:W-:-:S07]  /*8080*/  MOV R22, UR4 ;  /* 0x0000000400167c02 */ /* 0x004fce0008000f00 */
.L_x_192:
[----:B-----5:R-:W-:Y:S01]  /*8090*/  FSETP.NEU.AND P0, PT, R22, RZ, PT ;  /* 0x000000ff1600720b */ /* 0x020fe20003f0d000 */
[----:B------:R-:W-:-:S12]  /*80a0*/  BSSY.RECONVERGENT B1, `(.L_x_194) ;  /* 0x0000e5f000017945 */ /* 0x000fd80003800200 */
[----:B------:R-:W-:Y:S05]  /*80b0*/  @!P0 BRA `(.L_x_195) ;  /* 0x000000a400b88947 */ /* 0x000fea0003800000 */
[----:B------:R-:W3:Y:S01]  /*80c0*/  LDCU UR8, c[0x0][0x390] ;  /* 0x00007200ff0877ac */ /* 0x000ee20008000800 */
[----:B-1----:R-:W1:Y:S01]  /*80d0*/  LDC R19, c[0x0][0x388] ;  /* 0x0000e200ff137b82 */ /* 0x002e620000000800 */
[----:B------:R-:W-:Y:S01]  /*80e0*/  BSSY.RECONVERGENT B0, `(.L_x_196) ;  /* 0x000001c000007945 */ /* 0x000fe20003800200 */
[----:B------:R-:W4:Y:S01]  /*80f0*/  LDCU UR9, c[0x0][0x384] ;  /* 0x00007080ff0977ac */ /* 0x000f220008000800 */
[----:B------:R-:W5:Y:S01]  /*8100*/  LDCU.64 UR4, c[0x0][0x8b8] ;  /* 0x00011700ff0477ac */ /* 0x000f620008000a00 */
[----:B---3--:R-:W-:Y:S01]  /*8110*/  IMAD.U32 R0, RZ, RZ, UR8 ;  /* 0x00000008ff007e24 */ /* 0x008fe2000f8e00ff */
[----:B----4-:R-:W-:-:S04]  /*8120*/  ISETP.GE.U32.AND P1, PT, R4, UR9, PT ;  /* 0x0000000904007c0c */ /* 0x010fc8000bf26070 */
[----:B------:R-:W-:Y:S01]  /*8130*/  ISETP.LE.AND P0, PT, R0, UR43, PT ;  /* 0x0000002b00007c0c */ /* 0x000fe2000bf03270 */
[----:B-----5:R-:W-:Y:S01]  /*8140*/  UIMAD UR8, UR12, UR4, URZ ;  /* 0x000000040c0872a4 */ /* 0x020fe2000f8e02ff */
[----:B------:R-:W-:Y:S02]  /*8150*/  IMAD.U32 R0, RZ, RZ, UR4 ;  /* 0x00000004ff007e24 */ /* 0x000fe4000f8e00ff */
[----:B-1----:R-:W-:Y:S01]  /*8160*/  ISETP.GE.OR P2, PT, R16, R19, P0 ;  /* 0x000000131000720c */ /* 0x002fe20000746670 */
[----:B------:R-:W-:Y:S01]  /*8170*/  UIMAD UR5, UR43, UR5, UR8 ;  /* 0x000000052b0572a4 */ /* 0x000fe2000f8e0208 */
[----:B------:R-:W-:Y:S02]  /*8180*/  IMAD.WIDE.U32 R20, R0, UR43, R4 ;  /* 0x0000002b00147c25 */ /* 0x000fe4000f8e0004 */
[----:B------:R-:W-:-:S03]  /*8190*/  ISETP.GE.U32.OR P2, PT, R4, UR9, P2 ;  /* 0x0000000904007c0c */ /* 0x000fc60009746470 */
[----:B------:R-:W-:-:S10]  /*81a0*/  VIADD R17, R21, UR5 ;  /* 0x0000000515117c36 */ /* 0x000fd40008000000 */
[----:B------:R-:W-:Y:S05]  /*81b0*/  @P2 BRA `(.L_x_197) ;  /* 0x0000000000382947 */ /* 0x000fea0003800000 */
[----:B------:R-:W1:Y:S01]  /*81c0*/  LDCU.64 UR8, c[0x0][0x8b0] ;  /* 0x00011600ff0877ac */ /* 0x000e620008000a00 */
[----:B0-----:R-:W-:Y:S02]  /*81d0*/  MOV R2, R20 ;  /* 0x0000001400027202 */ /* 0x001fe40000000f00 */
[----:B------:R-:W-:Y:S01]  /*81e0*/  MOV R3, R17 ;  /* 0x0000001100037202 */ /* 0x000fe20000000f00 */
[----:B------:R-:W0:Y:S01]  /*81f0*/  LDCU.64 UR4, c[0x0][0x8a8] ;  /* 0x00011500ff0477ac */ /* 0x000e220008000a00 */
[----:B-1----:R-:W-:Y:S02]  /*8200*/  IMAD R0, R13, UR8, RZ ;  /* 0x000000080d007c24 */ /* 0x002fe4000f8e02ff */
[----:B------:R-:W-:-:S04]  /*8210*/  IMAD.WIDE.U32 R2, R12, UR8, R2 ;  /* 0x000000080c027c25 */ /* 0x000fc8000f8e0002 */
[----:B------:R-:W-:Y:S01]  /*8220*/  IMAD R0, R12, UR9, R0 ;  /* 0x000000090c007c24 */ /* 0x000fe2000f8e0200 */
[----:B0-----:R-:W-:-:S04]  /*8230*/  LEA R4, P2, R2, UR4, 0x2 ;  /* 0x0000000402047c11 */ /* 0x001fc8000f8410ff */
[----:B------:R-:W-:-:S04]  /*8240*/  IADD3 R0, PT, PT, R3, R0, RZ ;  /* 0x0000000003007210 */ /* 0x000fc80007ffe0ff */
[----:B------:R-:W-:-:S05]  /*8250*/  LEA.HI.X R5, R2, UR5, R0, 0x2, P2 ;  /* 0x0000000502057c11 */ /* 0x000fca00090f1400 */
[----:B------:R-:W3:Y:S02]  /*8260*/  LDG.E R0, desc[UR10][R4.64] ;  /* 0x0000000a04007981 */ /* 0x000ee4000c1e1900 */
[----:B---3--:R-:W-:-:S04]  /*8270*/  FMUL R0, R0, R22 ;  /* 0x0000001600007220 */ /* 0x008fc80000400000 */
[----:B------:R-:W-:-:S05]  /*8280*/  FFMA R0, R18, R132, R0 ;  /* 0x0000008412007223 */ /* 0x000fca0000000000 */
[----:B------:R1:W-:Y:S02]  /*8290*/  STG.E desc[UR10][R8.64], R0 ;  /* 0x0000000008007986 */ /* 0x0003e4000c10190a */
.L_x_197:
[----:B0-----:R-:W-:Y:S05]  /*82a0*/  BSYNC.RECONVERGENT B0 ;  /* 0x0000000000007941 */ /* 0x001fea0003800200 */
.L_x_196:
[----:B------:R-:W-:Y:S05]  /*82b0*/  @P1 BRA `(.L_x_198) ;  /* 0x000000e000f41947 */ /* 0x000fea0003800000 */
[----:B-1----:R-:W-:Y:S01]  /*82c0*/  VIADD R0, R16, 0x1 ;  /* 0x0000000110007836 */ /* 0x002fe20000000000 */
[----:B------:R-:W3:Y:S04]  /*82d0*/  LDL.LU R36, [R1+0xa0] ;  /* 0x0000a00001247983 */ /* 0x000ee80000300800 */
[----:B------:R-:W-:Y:S01]  /*82e0*/  ISETP.GE.OR P4, PT, R0, R19, P0 ;  /* 0x000000130000720c */ /* 0x000fe20000786670 */
[----:B------:R-:W-:Y:S01]  /*82f0*/  USHF.L.U32 UR14, UR6, 0x2, URZ ;  /* 0x00000002060e7899 */ /* 0x000fe200080006ff */
[----:B------:R-:W4:Y:S01]  /*8300*/  LDL.LU R33, [R1+0xc8] ;  /* 0x0000c80001217983 */ /* 0x000f220000300800 */
[----:B------:R-:W-:-:S03]  /*8310*/  USHF.L.U64.HI UR13, UR6, 0x2, UR7 ;  /* 0x00000002060d7899 */ /* 0x000fc60008010207 */
[----:B------:R-:W5:Y:S04]  /*8320*/  LDL.LU R29, [R1+0xd8] ;  /* 0x0000d800011d7983 */ /* 0x000f680000300800 */
[----:B------:R-:W5:Y:S03]  /*8330*/  LDL.LU R25, [R1+0xec] ;  /* 0x0000ec0001197983 */ /* 0x000f660000300800 */
[----:B------:R-:W0:Y:S01]  /*8340*/  @!P4 LDC.64 R2, c[0x0][0x8b0] ;  /* 0x00022c00ff02cb82 */ /* 0x000e220000000a00 */
[----:B------:R-:W4:Y:S04]  /*8350*/  LDL.LU R39, [R1+0xb0] ;  /* 0x0000b00001277983 */ /* 0x000f280000300800 */
[----:B------:R-:W5:Y:S03]  /*8360*/  LDL.LU R15, [R1+0xf8] ;  /* 0x0000f800010f7983 */ /* 0x000f660000300800 */
[----:B------:R-:W0:Y:S01]  /*8370*/  @!P4 LDC.64 R4, c[0x0][0x8b0] ;  /* 0x00022c00ff04cb82 */ /* 0x000e220000000a00 */
[----:B------:R-:W5:Y:S04]  /*8380*/  LDL.LU R26, [R1+0xe8] ;  /* 0x0000e800011a7983 */ /* 0x000f680000300800 */
[----:B------:R-:W4:Y:S03]  /*8390*/  LDL.LU R41, [R1+0xa8] ;  /* 0x0000a80001297983 */ /* 0x000f260000300800 */
[----:B------:R-:W1:Y:S01]  /*83a0*/  @!P4 LDC.64 R6, c[0x0][0x8a8] ;  /* 0x00022a00ff06cb82 */ /* 0x000e620000000a00 */
[----:B--2---:R-:W2:Y:S04]  /*83b0*/  LDL.LU R23, [R1+0xfc] ;  /* 0x0000fc0001177983 */ /* 0x004ea80000300800 */
[----:B------:R-:W5:Y:S04]  /*83c0*/  LDL.LU R37, [R1+0xb8] ;  /* 0x0000b80001257983 */ /* 0x000f680000300800 */
[----:B------:R-:W2:Y:S04]  /*83d0*/  LDL.LU R14, [R1+0xf4] ;  /* 0x0000f400010e7983 */ /* 0x000ea80000300800 */
[----:B------:R-:W3:Y:S01]  /*83e0*/  LDL.LU R43, [R1+0x4] ;  /* 0x00000400012b7983 */ /* 0x000ee20000300800 */
[----:B0-----:R-:W-:-:S03]  /*83f0*/  @!P4 IMAD.WIDE.U32 R2, R12, R4, R2 ;  /* 0x000000040c02c225 */ /* 0x001fc600078e0002 */
[----:B------:R-:W4:Y:S01]  /*8400*/  LDL.LU R50, [R1+0x84] ;  /* 0x0000840001327983 */ /* 0x000f220000300800 */
[----:B------:R-:W-:Y:S01]  /*8410*/  @!P4 IMAD R0, R13, R4, RZ ;  /* 0x000000040d00c224 */ /* 0x000fe200078e02ff */
[----:B------:R-:W-:Y:S02]  /*8420*/  @!P4 IADD3 R4, P1, PT, R20, R2, RZ ;  /* 0x000000021404c210 */ /* 0x000fe40007f3e0ff */
[----:B------:R-:W5:Y:S01]  /*8430*/  LDL.LU R48, [R1+0x8c] ;  /* 0x00008c0001307983 */ /* 0x000f620000300800 */
[----:B------:R-:W-:-:S03]  /*8440*/  @!P4 IMAD R0, R12, R5, R0 ;  /* 0x000000050c00c224 */ /* 0x000fc600078e0200 */
[----:B------:R-:W2:Y:S02]  /*8450*/  LDL.LU R46, [R1+0x94] ;  /* 0x00009400012e7983 */ /* 0x000ea40000300800 */
[----:B------:R-:W-:Y:S02]  /*8460*/  @!P4 IADD3.X R0, PT, PT, R17, R0, R3, P1, !PT ;  /* 0x000000001100c210 */ /* 0x000fe40000ffe403 */
[----:B------:R-:W2:Y:S01]  /*8470*/  LDL.LU R45, [R1+0x98] ;  /* 0x00009800012d7983 */ /* 0x000ea20000300800 */
[----:B-1----:R-:W-:-:S03]  /*8480*/  @!P4 LEA R2, P1, R4, R6, 0x2 ;  /* 0x000000060402c211 */ /* 0x002fc600078210ff */
[----:B------:R-:W2:Y:S01]  /*8490*/  LDL.LU R47, [R1+0x90] ;  /* 0x00009000012f7983 */ /* 0x000ea20000300800 */
[----:B------:R-:W-:-:S03]  /*84a0*/  @!P4 LEA.HI.X R3, R4, R7, R0, 0x2, P1 ;  /* 0x000000070403c211 */ /* 0x000fc600008f1400 */
[----:B------:R-:W5:Y:S04]  /*84b0*/  LDL.LU R49, [R1+0x88] ;  /* 0x0000880001317983 */ /* 0x000f680000300800 */
[----:B------:R0:W3:Y:S01]  /*84c0*/  @!P4 LDG.E R5, desc[UR10][R2.64] ;  /* 0x0000000a0205c981 */ /* 0x0000e2000c1e1900 */
[----:B------:R-:W-:-:S03]  /*84d0*/  VIADD R0, R16, 0x2 ;  /* 0x0000000210007836 */ /* 0x000fc60000000000 */
[----:B------:R-:W4:Y:S02]  /*84e0*/  LDL.LU R44, [R1+0x8] ;  /* 0x00000800012c7983 */ /* 0x000f240000300800 */
[----:B------:R-:W-:Y:S02]  /*84f0*/  ISETP.GE.OR P3, PT, R0, R19, P0 ;  /* 0x000000130000720c */ /* 0x000fe40000766670 */
[----:B------:R-:W2:Y:S04]  /*8500*/  LDL.LU R42, [R1+0x9c] ;  /* 0x00009c00012a7983 */ /* 0x000ea80000300800 */
[----:B------:R-:W2:Y:S04]  /*8510*/  LDL.LU R28, [R1+0xdc] ;  /* 0x0000dc00011c7983 */ /* 0x000ea80000300800 */
[----:B------:R-:W2:Y:S03]  /*8520*/  LDL.LU R24, [R1+0xf0] ;  /* 0x0000f00001187983 */ /* 0x000ea60000300800 */
[----:B------:R-:W1:Y:S01]  /*8530*/  @!P3 LDC.64 R6, c[0x0][0x8b0] ;  /* 0x00022c00ff06bb82 */ /* 0x000e620000000a00 */
[----:B------:R-:W-:Y:S01]  /*8540*/  @!P3 IADD3 R4, P1, PT, R12, 0x2, RZ ;  /* 0x000000020c04b810 */ /* 0x000fe20007f3e0ff */
[----:B------:R-:W2:Y:S06]  /*8550*/  LDL.LU R35, [R1+0xc0] ;  /* 0x0000c00001237983 */ /* 0x000eac0000300800 */
[----:B------:R-:W1:Y:S01]  /*8560*/  @!P3 LDC.64 R10, c[0x0][0x8a8] ;  /* 0x00022a00ff0abb82 */ /* 0x000e620000000a00 */
[----:B------:R-:W-:Y:S01]  /*8570*/  @!P3 IADD3.X R0, PT, PT, RZ, R13, RZ, P1, !PT ;  /* 0x0000000dff00b210 */ /* 0x000fe20000ffe4ff */
[----:B0-----:R-:W-:Y:S01]  /*8580*/  @!P3 IMAD.MOV.U32 R2, RZ, RZ, R20 ;  /* 0x000000ffff02b224 */ /* 0x001fe200078e0014 */
[----:B------:R-:W2:Y:S01]  /*8590*/  LDL.LU R40, [R1+0xac] ;  /* 0x0000ac0001287983 */ /* 0x000ea20000300800 */
[----:B------:R-:W-:-:S03]  /*85a0*/  @!P3 IMAD.MOV.U32 R3, RZ, RZ, R17 ;  /* 0x000000ffff03b224 */ /* 0x000fc600078e0011 */
[----:B------:R-:W2:Y:S04]  /*85b0*/  LDL.LU R38, [R1+0xb4] ;  /* 0x0000b40001267983 */ /* 0x000ea80000300800 */
[----:B------:R-:W2:Y:S04]  /*85c0*/  LDL.LU R30, [R1+0xd4] ;  /* 0x0000d400011e7983 */ /* 0x000ea80000300800 */
[----:B------:R-:W2:Y:S01]  /*85d0*/  LDL.LU R31, [R1+0xd0] ;  /* 0x0000d000011f7983 */ /* 0x000ea20000300800 */
[-C--:B-1----:R-:W-:Y:S02]  /*85e0*/  @!P3 IMAD R0, R0, R6.reuse, RZ ;  /* 0x000000060000b224 */ /* 0x082fe400078e02ff */
[C---:B------:R-:W-:Y:S01]  /*85f0*/  @!P3 IMAD.WIDE.U32 R2, R4.reuse, R6, R2 ;  /* 0x000000060402b225 */ /* 0x040fe200078e0002 */
[----:B------:R-:W2:Y:S03]  /*8600*/  LDL.LU R27, [R1+0xe0] ;  /* 0x0000e000011b7983 */ /* 0x000ea60000300800 */
[----:B------:R-:W-:Y:S01]  /*8610*/  @!P3 IMAD R7, R4, R7, R0 ;  /* 0x000000070407b224 */ /* 0x000fe200078e0200 */
[----:B------:R-:W-:Y:S01]  /*8620*/  IADD3 R6, P2, PT, R8, UR14, RZ ;  /* 0x0000000e08067c10 */ /* 0x000fe2000ff5e0ff */
[----:B------:R-:W2:Y:S01]  /*8630*/  LDL.LU R34, [R1+0xa4] ;  /* 0x0000a40001227983 */ /* 0x000ea20000300800 */
[----:B------:R-:W-:-:S02]  /*8640*/  @!P3 LEA R4, P1, R2, R10, 0x2 ;  /* 0x0000000a0204b211 */ /* 0x000fc400078210ff */
[----:B------:R-:W-:Y:S01]  /*8650*/  @!P3 IADD3 R0, PT, PT, R3, R7, RZ ;  /* 0x000000070300b210 */ /* 0x000fe20007ffe0ff */
[----:B------:R-:W2:Y:S01]  /*8660*/  LDL.LU R32, [R1+0xcc] ;  /* 0x0000cc0001207983 */ /* 0x000ea20000300800 */
[----:B------:R-:W-:-:S03]  /*8670*/  IADD3.X R7, PT, PT, R9, UR13, RZ, P2, !PT ;  /* 0x0000000d09077c10 */ /* 0x000fc600097fe4ff */
[----:B------:R-:W5:Y:S01]  /*8680*/  LDL.LU R51, [R1] ;  /* 0x0000000001337983 */ /* 0x000f620000300800 */
[----:B---3--:R-:W-:Y:S01]  /*8690*/  @!P4 FMUL R3, R5, R22 ;  /* 0x000000160503c220 */ /* 0x008fe20000400000 */
[----:B------:R-:W-:-:S03]  /*86a0*/  @!P3 LEA.HI.X R5, R2, R11, R0, 0x2, P1 ;  /* 0x0000000b0205b211 */ /* 0x000fc600008f1400 */
[----:B------:R-:W-:-:S05]  /*86b0*/  @!P4 FFMA R0, R18, R133, R3 ;  /* 0x000000851200c223 */ /* 0x000fca0000000003 */
[----:B------:R0:W-:Y:S04]  /*86c0*/  @!P4 STG.E desc[UR10][R6.64], R0 ;  /* 0x000000000600c986 */ /* 0x0001e8000c10190a */
[----:B------:R1:W3:Y:S01]  /*86d0*/  @!P3 LDG.E R5, desc[UR10][R4.64] ;  /* 0x0000000a0405b981 */ /* 0x0002e2000c1e1900 */
[----:B0-----:R-:W-:-:S05]  /*86e0*/  VIADD R0, R16, 0x3 ;  /* 0x0000000310007836 */ /* 0x001fca0000000000 */
[----:B------:R-:W-:-:S13]  /*86f0*/  ISETP.GE.OR P4, PT, R0, R19, P0 ;  /* 0x000000130000720c */ /* 0x000fda0000786670 */
[----:B------:R-:W0:Y:S01]  /*8700*/  @!P4 LDC.64 R8, c[0x0][0x8b0] ;  /* 0x00022c00ff08cb82 */ /* 0x000e220000000a00 */
[----:B-1----:R-:W-:-:S07]  /*8710*/  @!P4 IADD3 R4, P1, PT, R12, 0x3, RZ ;  /* 0x000000030c04c810 */ /* 0x002fce0007f3e0ff */
[----:B------:R-:W1:Y:S01]  /*8720*/  @!P4 LDC.64 R10, c[0x0][0x8a8] ;  /* 0x00022a00ff0acb82 */ /* 0x000e620000000a00 */
[----:B------:R-:W-:Y:S01]  /*8730*/  @!P4 IMAD.X R0, RZ, RZ, R13, P1 ;  /* 0x000000ffff00c224 */ /* 0x000fe200008e060d */
[----:B------:R-:W-:Y:S01]  /*8740*/  @!P4 MOV R2, R20 ;  /* 0x000000140002c202 */ /* 0x000fe20000000f00 */
[----:B------:R-:W-:Y:S01]  /*8750*/  @!P4 IMAD.MOV.U32 R3, RZ, RZ, R17 ;  /* 0x000000ffff03c224 */ /* 0x000fe200078e0011 */
[----:B------:R-:W-:Y:S01]  /*8760*/  IADD3 R6, P2, PT, R6, UR14, RZ ;  /* 0x0000000e06067c10 */ /* 0x000fe2000ff5e0ff */
[-C--:B0-----:R-:W-:Y:S02]  /*8770*/  @!P4 IMAD R0, R0, R8.reuse, RZ ;  /* 0x000000080000c224 */ /* 0x081fe400078e02ff */
[----:B------:R-:W-:-:S04]  /*8780*/  @!P4 IMAD.WIDE.U32 R2, R4, R8, R2 ;  /* 0x000000080402c225 */ /* 0x000fc800078e0002 */
[----:B------:R-:W-:Y:S01]  /*8790*/  @!P4 IMAD R9, R4, R9, R0 ;  /* 0x000000090409c224 */ /* 0x000fe200078e0200 */
[----:B-1----:R-:W-:-:S03]  /*87a0*/  @!P4 LEA R4, P1, R2, R10, 0x2 ;  /* 0x0000000a0204c211 */ /* 0x002fc600078210ff */
[----:B------:R-:W-:Y:S01]  /*87b0*/  @!P4 IMAD.IADD R9, R3, 0x1, R9 ;  /* 0x000000010309c824 */ /* 0x000fe200078e0209 */
[----:B------:R-:W-:Y:S01]  /*87c0*/  IADD3.X R7, PT, PT, R7, UR13, RZ, P2, !PT ;  /* 0x0000000d07077c10 */ /* 0x000fe200097fe4ff */
[----:B---3--:R-:W-:-:S03]  /*87d0*/  @!P3 FMUL R0, R5, R22 ;  /* 0x000000160500b220 */ /* 0x008fc60000400000 */
[----:B------:R-:W-:Y:S01]  /*87e0*/  @!P4 LEA.HI.X R5, R2, R11, R9, 0x2, P1 ;  /* 0x0000000b0205c211 */ /* 0x000fe200008f1409 */
[----:B------:R-:W-:-:S05]  /*87f0*/  @!P3 FFMA R0, R18, R134, R0 ;  /* 0x000000861200b223 */ /* 0x000fca0000000000 */
[----:B------:R0:W-:Y:S04]  /*8800*/  @!P3 STG.E desc[UR10][R6.64], R0 ;  /* 0x000000000600b986 */ /* 0x0001e8000c10190a */
[----:B------:R1:W3:Y:S01]  /*8810*/  @!P4 LDG.E R5, desc[UR10][R4.64] ;  /* 0x0000000a0405c981 */ /* 0x0002e2000c1e1900 */
[----:B0-----:R-:W-:-:S04]  /*8820*/  IADD3 R0, PT, PT, R16, 0x4, RZ ;  /* 0x0000000410007810 */ /* 0x001fc80007ffe0ff */
        /* <DEDUP_REMOVED lines=24> */
[----:B------:R-:W-:Y:S01]  /*89b0*/  @!P4 IADD3.X R0, PT, PT, RZ, R13, RZ, P1, !PT ;  /* 0x0000000dff00c210 */ /* 0x000fe20000ffe4ff */
[----:B------:R-:W-:Y:S02]  /*89c0*/  @!P4 IMAD.MOV.U32 R2, RZ, RZ, R20 ;  /* 0x000000ffff02c224 */ /* 0x000fe400078e0014 */
[----:B------:R-:W-:Y:S01]  /*89d0*/  @!P4 IMAD.MOV.U32 R3, RZ, RZ, R17 ;  /* 0x000000ffff03c224 */ /* 0x000fe200078e0011 */
[----:B------:R-:W-:Y:S01]  /*89e0*/  IADD3 R6, P2, PT, R6, UR14, RZ ;  /* 0x0000000e06067c10 */ /* 0x000fe2000ff5e0ff */
[-C--:B0-----:R-:W-:Y:S02]  /*89f0*/  @!P4 IMAD R0, R0, R8.reuse, RZ ;  /* 0x000000080000c224 */ /* 0x081fe400078e02ff */
[----:B------:R-:W-:-:S04]  /*8a00*/  @!P4 IMAD.WIDE.U32 R2, R4, R8, R2 ;  /* 0x000000080402c225 */ /* 0x000fc800078e0002 */
[----:B------:R-:W-:Y:S01]  /*8a10*/  @!P4 IMAD R9, R4, R9, R0 ;  /* 0x000000090409c224 */ /* 0x000fe200078e0200 */
[----:B-1----:R-:W-:-:S04]  /*8a20*/  @!P4 LEA R4, P1, R2, R10, 0x2 ;  /* 0x0000000a0204c211 */ /* 0x002fc800078210ff */
[----:B------:R-:W-:Y:S02]  /*8a30*/  @!P4 IADD3 R9, PT, PT, R3, R9, RZ ;  /* 0x000000090309c210 */ /* 0x000fe40007ffe0ff */
[----:B------:R-:W-:Y:S01]  /*8a40*/  IADD3.X R7, PT, PT, R7, UR13, RZ, P2, !PT ;  /* 0x0000000d07077c10 */ /* 0x000fe200097fe4ff */
        /* <DEDUP_REMOVED lines=1242> */
[----:B-----5:R-:W-:-:S05]  /*d7f0*/  @!P3 FFMA R0, R18, R51, R3 ;  /* 0x000000331200b223 */ /* 0x020fca0000000003 */
        /* <DEDUP_REMOVED lines=11> */
[----:B------:R-:W-:Y:S02]  /*d8b0*/  IMAD.MOV.U32 R51, RZ, RZ, R43 ;  /* 0x000000ffff337224 */ /* 0x000fe400078e002b */
[----:B------:R-:W5:Y:S01]  /*d8c0*/  LDL.LU R43, [R1+0xc] ;  /* 0x00000c00012b7983 */ /* 0x000f620000300800 */
        /* <DEDUP_REMOVED lines=20> */
[----:B----4-:R-:W-:Y:S02]  /*da10*/  IMAD.MOV.U32 R51, RZ, RZ, R44 ;  /* 0x000000ffff337224 */ /* 0x010fe400078e002c */
[----:B------:R-:W4:Y:S01]  /*da20*/  LDL.LU R44, [R1+0x10] ;  /* 0x00001000012c7983 */ /* 0x000f220000300800 */
        /* <DEDUP_REMOVED lines=20> */
[----:B-----5:R-:W-:Y:S02]  /*db70*/  IMAD.MOV.U32 R51, RZ, RZ, R43 ;  /* 0x000000ffff337224 */ /* 0x020fe400078e002b */
        /* <DEDUP_REMOVED lines=568> */
[----:B------:R-:W-:Y:S01]  /*ff00*/  @!P3 IMAD.MOV.U32 R2, RZ, RZ, R20 ;  /* 0x000000ffff02b224 */ /* 0x000fe200078e0014 */
[----:B------:R-:W-:Y:S01]  /*ff10*/  @!P3 MOV R3, R17 ;  /* 0x000000110003b202 */ /* 0x000fe20000000f00 */
[----:B-----5:R-:W-:Y:S01]  /*ff20*/  IMAD.MOV.U32 R51, RZ, RZ, R43 ;  /* 0x000000ffff337224 */ /* 0x020fe200078e002b */
        /* <DEDUP_REMOVED lines=19> */
[----:B------:R-:W-:Y:S02]  /*10060*/  @!P4 MOV R3, R17 ;  /* 0x000000110003c202 */ /* 0x000fe40000000f00 */
[----:B----4-:R-:W-:Y:S01]  /*10070*/  MOV R51, R44 ;  /* 0x0000002c00337202 */ /* 0x010fe20000000f00 */
[-C--:B0-----:R-:W-:Y:S02]  /*10080*/  @!P4 IMAD R0, R0, R8.reuse, RZ ;  /* 0x000000080000c224 */ /* 0x081fe400078e02ff */
[----:B------:R-:W-:-:S04]  /*10090*/  @!P4 IMAD.WIDE.U32 R2, R4, R8, R2 ;  /* 0x000000080402c225 */ /* 0x000fc800078e0002 */
[----:B------:R-:W-:Y:S01]  /*100a0*/  @!P4 IMAD R0, R4, R9, R0 ;  /* 0x000000090400c224 */ /* 0x000fe200078e0200 */
[----:B------:R-:W-:Y:S02]  /*100b0*/  IADD3 R6, P2, PT, R6, UR14, RZ ;  /* 0x0000000e06067c10 */ /* 0x000fe4000ff5e0ff */
[----:B-1----:R-:W-:Y:S01]  /*100c0*/  @!P4 LEA R4, P1, R2, R10, 0x2 ;  /* 0x0000000a0204c211 */ /* 0x002fe200078210ff */
        /* <DEDUP_REMOVED lines=84> */
[----:B--2---:R-:W-:-:S05]  /*10610*/  @!P3 FFMA R0, R18, R47, R3 ;  /* 0x0000002f1200b223 */ /* 0x004fca0000000003 */
[----:B------:R0:W-:Y:S04]  /*10620*/  @!P3 STG.E desc[UR10][R6.64], R0 ;  /* 0x000000000600b986 */ /* 0x0001e8000c10190a */
[----:B------:R1:W2:Y:S01]  /*10630*/  @!P4 LDG.E R5, desc[UR10][R4.64] ;  /* 0x0000000a0405c981 */ /* 0x0002a2000c1e1900 */
        /* <DEDUP_REMOVED lines=15> */
[----:B--2---:R-:W-:Y:S01]  /*10730*/  @!P4 FMUL R3, R5, R22 ;  /* 0x000000160503c220 */ /* 0x004fe20000400000 */
[----:B------:R-:W-:-:S03]  /*10740*/  @!P3 LEA.HI.X R5, R2, R11, R0, 0x2, P1 ;  /* 0x0000000b0205b211 */ /* 0x000fc600008f1400 */
[----:B------:R-:W-:-:S05]  /*10750*/  @!P4 FFMA R0, R18, R46, R3 ;  /* 0x0000002e1200c223 */ /* 0x000fca0000000003 */
[----:B------:R0:W-:Y:S04]  /*10760*/  @!P4 STG.E desc[UR10][R6.64], R0 ;  /* 0x000000000600c986 */ /* 0x0001e8000c10190a */
[----:B------:R1:W2:Y:S01]  /*10770*/  @!P3 LDG.E R5, desc[UR10][R4.64] ;  /* 0x0000000a0405b981 */ /* 0x0002a2000c1e1900 */
        /* <DEDUP_REMOVED lines=15> */
[----:B--2---:R-:W-:-:S03]  /*10870*/  @!P3 FMUL R3, R5, R22 ;  /* 0x000000160503b220 */ /* 0x004fc60000400000 */
[----:B------:R-:W-:Y:S01]  /*10880*/  @!P4 LEA.HI.X R5, R2, R11, R0, 0x2, P1 ;  /* 0x0000000b0205c211 */ /* 0x000fe200008f1400 */
[----:B------:R-:W-:-:S05]  /*10890*/  @!P3 FFMA R0, R18, R45, R3 ;  /* 0x0000002d1200b223 */ /* 0x000fca0000000003 */
        /* <DEDUP_REMOVED lines=31> */
[----:B------:R-:W-:Y:S02]  /*10a90*/  MOV R43, R36 ;  /* 0x00000024002b7202 */ /* 0x000fe40000000f00 */
[----:B------:R-:W-:Y:S01]  /*10aa0*/  IADD3 R6, P2, PT, R6, UR14, RZ ;  /* 0x0000000e06067c10 */ /* 0x000fe2000ff5e0ff */
[----:B------:R-:W3:Y:S01]  /*10ab0*/  LDL.LU R36, [R1+0xbc] ;  /* 0x0000bc0001247983 */ /* 0x000ee20000300800 */
        /* <DEDUP_REMOVED lines=19> */
[----:B------:R-:W-:Y:S02]  /*10bf0*/  MOV R42, R34 ;  /* 0x00000022002a7202 */ /* 0x000fe40000000f00 */
[----:B------:R-:W-:Y:S01]  /*10c00*/  IADD3 R6, P2, PT, R6, UR14, RZ ;  /* 0x0000000e06067c10 */ /* 0x000fe2000ff5e0ff */
[----:B------:R-:W4:Y:S01]  /*10c10*/  LDL.LU R34, [R1+0xc4] ;  /* 0x0000c40001227983 */ /* 0x000f220000300800 */
        /* <DEDUP_REMOVED lines=128> */
[----:B---3--:R-:W-:-:S05]  /*11420*/  @!P4 FFMA R0, R18, R36, R3 ;  /* 0x000000241200c223 */ /* 0x008fca0000000003 */
        /* <DEDUP_REMOVED lines=39> */
[----:B----4-:R-:W-:-:S05]  /*116a0*/  @!P4 FFMA R0, R18, R34, R3 ;  /* 0x000000221200c223 */ /* 0x010fca0000000003 */
        /* <DEDUP_REMOVED lines=209> */
[----:B------:R-:W-:Y:S02]  /*123c0*/  @!P4 IMAD.MOV.U32 R3, RZ, RZ, R17 ;  /* 0x000000ffff03c224 */ /* 0x000fe400078e0011 */
[-C--:B0-----:R-:W-:Y:S02]  /*123d0*/  @!P4 IMAD R0, R0, R8.reuse, RZ ;  /* 0x000000080000c224 */ /* 0x081fe400078e02ff */
[----:B------:R-:W-:-:S04]  /*123e0*/  @!P4 IMAD.WIDE.U32 R2, R4, R8, R2 ;  /* 0x000000080402c225 */ /* 0x000fc800078e0002 */
[----:B------:R-:W-:Y:S01]  /*123f0*/  @!P4 IMAD R0, R4, R9, R0 ;  /* 0x000000090400c224 */ /* 0x000fe200078e0200 */
[----:B------:R-:W-:Y:S02]  /*12400*/  IADD3 R8, P2, PT, R6, UR14, RZ ;  /* 0x0000000e06087c10 */ /* 0x000fe4000ff5e0ff */
[C---:B-1----:R-:W-:Y:S02]  /*12410*/  @!P4 LEA R4, P1, R2.reuse, R10, 0x2 ;  /* 0x0000000a0204c211 */ /* 0x042fe400078210ff */
        /* <DEDUP_REMOVED lines=8> */
[----:B------:R-:W-:Y:S01]  /*124a0*/  ISETP.GE.OR P3, PT, R0, R19, P0 ;  /* 0x000000130000720c */ /* 0x000fe20000766670 */
[----:B------:R-:W-:-:S12]  /*124b0*/  IMAD.MOV.U32 R24, RZ, RZ, R15 ;  /* 0x000000ffff187224 */ /* 0x000fd800078e000f */
[----:B------:R-:W0:Y:S01]  /*124c0*/  @!P3 LDC.64 R10, c[0x0][0x8b0] ;  /* 0x00022c00ff0abb82 */ /* 0x000e220000000a00 */
[----:B------:R-:W-:-:S07]  /*124d0*/  @!P3 IADD3 R6, P1, PT, R12, 0x7e, RZ ;  /* 0x0000007e0c06b810 */ /* 0x000fce0007f3e0ff */
[----:B------:R-:W3:Y:S01]  /*124e0*/  @!P3 LDC.64 R14, c[0x0][0x8a8] ;  /* 0x00022a00ff0ebb82 */ /* 0x000ee20000000a00 */
[----:B------:R-:W-:Y:S01]  /*124f0*/  @!P3 IADD3.X R0, PT, PT, RZ, R13, RZ, P1, !PT ;  /* 0x0000000dff00b210 */ /* 0x000fe20000ffe4ff */
[----:B------:R-:W-:Y:S01]  /*12500*/  @!P3 IMAD.MOV.U32 R2, RZ, RZ, R20 ;  /* 0x000000ffff02b224 */ /* 0x000fe200078e0014 */
[----:B------:R-:W-:-:S03]  /*12510*/  @!P3 MOV R3, R17 ;  /* 0x000000110003b202 */ /* 0x000fc60000000f00 */
[-C--:B0-----:R-:W-:Y:S02]  /*12520*/  @!P3 IMAD R0, R0, R10.reuse, RZ ;  /* 0x0000000a0000b224 */ /* 0x081fe400078e02ff */
[----:B-1----:R-:W-:-:S04]  /*12530*/  @!P3 IMAD.WIDE.U32 R4, R6, R10, R2 ;  /* 0x0000000a0604b225 */ /* 0x002fc800078e0002 */
[----:B------:R-:W-:Y:S01]  /*12540*/  @!P3 IMAD R0, R6, R11, R0 ;  /* 0x0000000b0600b224 */ /* 0x000fe200078e0200 */
[----:B------:R-:W-:Y:S02]  /*12550*/  IADD3 R2, P2, PT, R8, UR14, RZ ;  /* 0x0000000e08027c10 */ /* 0x000fe4000ff5e0ff */
[----:B---3--:R-:W-:Y:S01]  /*12560*/  @!P3 LEA R6, P1, R4, R14, 0x2 ;  /* 0x0000000e0406b211 */ /* 0x008fe200078210ff */
[----:B------:R-:W-:Y:S01]  /*12570*/  @!P3 IMAD.IADD R0, R5, 0x1, R0 ;  /* 0x000000010500b824 */ /* 0x000fe200078e0200 */
[----:B------:R-:W-:Y:S01]  /*12580*/  IADD3.X R3, PT, PT, R9, UR13, RZ, P2, !PT ;  /* 0x0000000d09037c10 */ /* 0x000fe200097fe4ff */
[----:B--2---:R-:W-:-:S03]  /*12590*/  @!P4 FMUL R5, R7, R22 ;  /* 0x000000160705c220 */ /* 0x004fc60000400000 */
[----:B------:R-:W-:Y:S01]  /*125a0*/  @!P3 LEA.HI.X R7, R4, R15, R0, 0x2, P1 ;  /* 0x0000000f0407b211 */ /* 0x000fe200008f1400 */
[----:B------:R-:W-:-:S05]  /*125b0*/  @!P4 FFMA R0, R18, R24, R5 ;  /* 0x000000181200c223 */ /* 0x000fca0000000005 */
[----:B------:R0:W-:Y:S04]  /*125c0*/  @!P4 STG.E desc[UR10][R2.64], R0 ;  /* 0x000000000200c986 */ /* 0x0001e8000c10190a */
[----:B0-----:R-:W2:Y:S01]  /*125d0*/  @!P3 LDG.E R0, desc[UR10][R6.64] ;  /* 0x0000000a0600b981 */ /* 0x001ea2000c1e1900 */
[----:B------:R-:W-:-:S04]  /*125e0*/  IADD3 R2, P1, PT, R2, UR14, RZ ;  /* 0x0000000e02027c10 */ /* 0x000fc8000ff3e0ff */
[----:B------:R-:W-:Y:S01]  /*125f0*/  IADD3.X R3, PT, PT, R3, UR13, RZ, P1, !PT ;  /* 0x0000000d03037c10 */ /* 0x000fe20008ffe4ff */
[----:B--2---:R-:W-:-:S04]  /*12600*/  @!P3 FMUL R0, R0, R22 ;  /* 0x000000160000b220 */ /* 0x004fc80000400000 */
[----:B------:R-:W-:-:S05]  /*12610*/  @!P3 FFMA R0, R18, R23, R0 ;  /* 0x000000171200b223 */ /* 0x000fca0000000000 */
[----:B------:R0:W-:Y:S02]  /*12620*/  @!P3 STG.E desc[UR10][R2.64], R0 ;  /* 0x000000000200b986 */ /* 0x0001e4000c10190a */
[----:B0-----:R-:W-:-:S04]  /*12630*/  IADD3 R0, PT, PT, R16, 0x7f, RZ ;  /* 0x0000007f10007810 */ /* 0x001fc80007ffe0ff */
[----:B------:R-:W-:-:S13]  /*12640*/  ISETP.GE.OR P0, PT, R0, R19, P0 ;  /* 0x000000130000720c */ /* 0x000fda0000706670 */
[----:B------:R-:W-:Y:S05]  /*12650*/  @P0 BRA `(.L_x_198) ;  /* 0x00000040000c0947 */ /* 0x000fea0003800000 */
[----:B------:R-:W0:Y:S01]  /*12660*/  LDCU.64 UR8, c[0x0][0x8b0] ;  /* 0x00011600ff0877ac */ /* 0x000e220008000a00 */
[----:B------:R-:W-:Y:S01]  /*12670*/  IADD3 R8, P0, PT, R12, 0x7f, RZ ;  /* 0x0000007f0c087810 */ /* 0x000fe20007f1e0ff */
[----:B------:R-:W2:Y:S01]  /*12680*/  LDL.LU R23, [R1+0x100] ;  /* 0x0001000001177983 */ /* 0x000ea20000300800 */
[----:B------:R-:W-:Y:S01]  /*12690*/  MOV R5, R17 ;  /* 0x0000001100057202 */ /* 0x000fe20000000f00 */
[----:B------:R-:W1:Y:S01]  /*126a0*/  LDCU.64 UR4, c[0x0][0x8a8] ;  /* 0x00011500ff0477ac */ /* 0x000e620008000a00 */
[----:B------:R-:W-:Y:S02]  /*126b0*/  IMAD.MOV.U32 R4, RZ, RZ, R20 ;  /* 0x000000ffff047224 */ /* 0x000fe400078e0014 */
[----:B------:R-:W-:-:S04]  /*126c0*/  IMAD.X R0, RZ, RZ, R13, P0 ;  /* 0x000000ffff007224 */ /* 0x000fc800000e060d */
[----:B0-----:R-:W-:Y:S02]  /*126d0*/  IMAD R0, R0, UR8, RZ ;  /* 0x0000000800007c24 */ /* 0x001fe4000f8e02ff */
[----:B------:R-:W-:-:S04]  /*126e0*/  IMAD.WIDE.U32 R6, R8, UR8, R4 ;  /* 0x0000000808067c25 */ /* 0x000fc8000f8e0004 */
[----:B------:R-:W-:Y:S01]  /*126f0*/  IMAD R0, R8, UR9, R0 ;  /* 0x0000000908007c24 */ /* 0x000fe2000f8e0200 */
[----:B-1----:R-:W-:-:S04]  /*12700*/  LEA R4, P0, R6, UR4, 0x2 ;  /* 0x0000000406047c11 */ /* 0x002fc8000f8010ff */
[----:B------:R-:W-:-:S04]  /*12710*/  IADD3 R0, PT, PT, R7, R0, RZ ;  /* 0x0000000007007210 */ /* 0x000fc80007ffe0ff */
[----:B------:R-:W-:-:S05]  /*12720*/  LEA.HI.X R5, R6, UR5, R0, 0x2, P0 ;  /* 0x0000000506057c11 */ /* 0x000fca00080f1400 */
[----:B------:R-:W3:Y:S01]  /*12730*/  LDG.E R0, desc[UR10][R4.64] ;  /* 0x0000000a04007981 */ /* 0x000ee2000c1e1900 */
[----:B------:R-:W-:-:S04]  /*12740*/  IADD3 R2, P0, PT, R2, UR14, RZ ;  /* 0x0000000e02027c10 */ /* 0x000fc8000ff1e0ff */
[----:B------:R-:W-:Y:S01]  /*12750*/  IADD3.X R3, PT, PT, R3, UR13, RZ, P0, !PT ;  /* 0x0000000d03037c10 */ /* 0x000fe200087fe4ff */
[----:B---3--:R-:W-:-:S04]  /*12760*/  FMUL R0, R0, R22 ;  /* 0x0000001600007220 */ /* 0x008fc80000400000 */
[----:B--2---:R-:W-:-:S05]  /*12770*/  FFMA R0, R18, R23, R0 ;  /* 0x0000001712007223 */ /* 0x004fca0000000000 */
[----:B------:R4:W-:Y:S01]  /*12780*/  STG.E desc[UR10][R2.64], R0 ;  /* 0x0000000002007986 */ /* 0x0009e2000c10190a */
[----:B------:R-:W-:Y:S05]  /*12790*/  BRA `(.L_x_198) ;  /* 0x0000003c00bc7947 */ /* 0x000fea0003800000 */
.L_x_195:
[----:B------:R-:W3:Y:S01]  /*127a0*/  LDCU UR5, c[0x0][0x390] ;  /* 0x00007200ff0577ac */ /* 0x000ee20008000800 */
[----:B------:R-:W4:Y:S01]  /*127b0*/  LDC R11, c[0x0][0x388] ;  /* 0x0000e200ff0b7b82 */ /* 0x000f220000000800 */
[----:B------:R-:W5:Y:S01]  /*127c0*/  LDCU UR4, c[0x0][0x384] ;  /* 0x00007080ff0477ac */ /* 0x000f620008000800 */
[----:B---3--:R-:W-:-:S05]  /*127d0*/  IMAD.U32 R0, RZ, RZ, UR5 ;  /* 0x00000005ff007e24 */ /* 0x008fca000f8e00ff */
[----:B------:R-:W-:-:S04]  /*127e0*/  ISETP.LE.AND P1, PT, R0, UR43, PT ;  /* 0x0000002b00007c0c */ /* 0x000fc8000bf23270 */
[----:B----4-:R-:W-:-:S04]  /*127f0*/  ISETP.GE.OR P0, PT, R16, R11, P1 ;  /* 0x0000000b1000720c */ /* 0x010fc80000f06670 */
[----:B-----5:R-:W-:-:S13]  /*12800*/  ISETP.GE.U32.OR P0, PT, R4, UR4, P0 ;  /* 0x0000000404007c0c */ /* 0x020fda0008706470 */
[----:B------:R-:W-:Y:S01]  /*12810*/  @!P0 FMUL R0, R18, R132 ;  /* 0x0000008412008220 */ /* 0x000fe20000400000 */
[----:B0-----:R-:W-:Y:S02]  /*12820*/  @!P0 IMAD.MOV.U32 R2, RZ, RZ, R8 ;  /* 0x000000ffff028224 */ /* 0x001fe400078e0008 */
[----:B------:R-:W-:-:S05]  /*12830*/  @!P0 IMAD.MOV.U32 R3, RZ, RZ, R9 ;  /* 0x000000ffff038224 */ /* 0x000fca00078e0009 */
[----:B------:R0:W-:Y:S01]  /*12840*/  @!P0 STG.E desc[UR10][R2.64], R0 ;  /* 0x0000000002008986 */ /* 0x0001e2000c10190a */
[----:B------:R-:W-:-:S13]  /*12850*/  ISETP.GE.U32.AND P0, PT, R4, UR4, PT ;  /* 0x0000000404007c0c */ /* 0x000fda000bf06070 */
[----:B------:R-:W-:Y:S05]  /*12860*/  @P0 BRA `(.L_x_198) ;  /* 0x0000003c00880947 */ /* 0x000fea0003800000 */
[C---:B0-----:R-:W-:Y:S01]  /*12870*/  VIADD R2, R16.reuse, 0x1 ;  /* 0x0000000110027836 */ /* 0x041fe20000000000 */
[----:B------:R-:W-:Y:S01]  /*12880*/  USHF.L.U32 UR4, UR6, 0x2, URZ ;  /* 0x0000000206047899 */ /* 0x000fe200080006ff */
[----:B------:R-:W-:Y:S01]  /*12890*/  VIADD R0, R16, 0x2 ;  /* 0x0000000210007836 */ /* 0x000fe20000000000 */
[----:B------:R-:W3:Y:S02]  /*128a0*/  LDL.LU R6, [R1+0x14] ;  /* 0x0000140001067983 */ /* 0x000ee40000300800 */
[-C--:B------:R-:W-:Y:S01]  /*128b0*/  ISETP.GE.OR P4, PT, R2, R11.reuse, P1 ;  /* 0x0000000b0200720c */ /* 0x080fe20000f86670 */
[----:B------:R-:W-:Y:S01]  /*128c0*/  USHF.L.U64.HI UR5, UR6, 0x2, UR7 ;  /* 0x0000000206057899 */ /* 0x000fe20008010207 */
[-C--:B------:R-:W-:Y:S01]  /*128d0*/  ISETP.GE.OR P5, PT, R0, R11.reuse, P1 ;  /* 0x0000000b0000720c */ /* 0x080fe20000fa6670 */
[----:B------:R-:W-:Y:S01]  /*128e0*/  VIADD R3, R16, 0x4 ;  /* 0x0000000410037836 */ /* 0x000fe20000000000 */
[----:B------:R-:W-:Y:S01]  /*128f0*/  IADD3 R2, P0, PT, R8, UR4, RZ ;  /* 0x0000000408027c10 */ /* 0x000fe2000ff1e0ff */
[----:B------:R-:W-:Y:S01]  /*12900*/  VIADD R0, R16, 0x3 ;  /* 0x0000000310007836 */ /* 0x000fe20000000000 */
[----:B------:R-:W4:Y:S02]  /*12910*/  LDL.LU R30, [R1+0xa8] ;  /* 0x0000a800011e7983 */ /* 0x000f240000300800 */
[----:B------:R-:W-:-:S02]  /*12920*/  ISETP.GE.OR P3, PT, R3, R11, P1 ;  /* 0x0000000b0300720c */ /* 0x000fc40000f66670 */
[----:B------:R-:W-:Y:S01]  /*12930*/  IADD3.X R3, PT, PT, R9, UR5, RZ, P0, !PT ;  /* 0x0000000509037c10 */ /* 0x000fe200087fe4ff */
[----:B------:R-:W5:Y:S01]  /*12940*/  LDL.LU R22, [R1+0xd0] ;  /* 0x0000d00001167983 */ /* 0x000f620000300800 */
[----:B------:R-:W-:Y:S01]  /*12950*/  ISETP.GE.OR P6, PT, R0, R11, P1 ;  /* 0x0000000b0000720c */ /* 0x000fe20000fc6670 */
[----:B------:R-:W-:Y:S01]  /*12960*/  @!P4 FMUL R5, R18, R133 ;  /* 0x000000851205c220 */ /* 0x000fe20000400000 */
[----:B------:R-:W-:Y:S01]  /*12970*/  IADD3 R4, P0, PT, R2, UR4, RZ ;  /* 0x0000000402047c10 */ /* 0x000fe2000ff1e0ff */
[----:B------:R-:W5:Y:S04]  /*12980*/  LDL.LU R29, [R1+0xb4] ;  /* 0x0000b400011d7983 */ /* 0x000f680000300800 */
[----:B------:R0:W-:Y:S01]  /*12990*/  @!P4 STG.E desc[UR10][R2.64], R5 ;  /* 0x000000050200c986 */ /* 0x0001e2000c10190a */
[----:B------:R-:W-:-:S03]  /*129a0*/  VIADD R0, R16, 0x5 ;  /* 0x0000000510007836 */ /* 0x000fc60000000000 */
[----:B------:R-:W4:Y:S02]  /*129b0*/  LDL.LU R32, [R1+0xa0] ;  /* 0x0000a00001207983 */ /* 0x000f240000300800 */
[-C--:B------:R-:W-:Y:S01]  /*129c0*/  ISETP.GE.OR P2, PT, R0, R11.reuse, P1 ;  /* 0x0000000b0000720c */ /* 0x080fe20000f46670 */
[----:B------:R-:W-:Y:S01]  /*129d0*/  VIADD R0, R16, 0x6 ;  /* 0x0000000610007836 */ /* 0x000fe20000000000 */
[----:B------:R-:W5:Y:S01]  /*129e0*/  LDL.LU R10, [R1+0x2c] ;  /* 0x00002c00010a7983 */ /* 0x000f620000300800 */
[----:B0-----:R-:W-:Y:S01]  /*129f0*/  IADD3.X R5, PT, PT, R3, UR5, RZ, P0, !PT ;  /* 0x0000000503057c10 */ /* 0x001fe200087fe4ff */
[----:B------:R-:W-:Y:S01]  /*12a00*/  @!P5 FMUL R3, R18, R134 ;  /* 0x000000861203d220 */ /* 0x000fe20000400000 */
[----:B------:R-:W-:Y:S01]  /*12a10*/  IADD3 R2, P0, PT, R4, UR4, RZ ;  /* 0x0000000404027c10 */ /* 0x000fe2000ff1e0ff */
[----:B------:R-:W3:Y:S04]  /*12a20*/  LDL.LU R37, [R1+0x10] ;  /* 0x0000100001257983 */ /* 0x000ee80000300800 */
[----:B------:R0:W-:Y:S01]  /*12a30*/  @!P5 STG.E desc[UR10][R4.64], R3 ;  /* 0x000000030400d986 */ /* 0x0001e2000c10190a */
[----:B------:R-:W-:Y:S01]  /*12a40*/  ISETP.GE.OR P4, PT, R0, R11, P1 ;  /* 0x0000000b0000720c */ /* 0x000fe20000f86670 */
[----:B------:R-:W-:-:S02]  /*12a50*/  VIADD R0, R16, 0x7 ;  /* 0x0000000710007836 */ /* 0x000fc40000000000 */
[----:B------:R-:W4:Y:S03]  /*12a60*/  LDL.LU R20, [R1+0xc0] ;  /* 0x0000c00001147983 */ /* 0x000f260000300800 */
[----:B------:R-:W-:Y:S01]  /*12a70*/  ISETP.GE.OR P5, PT, R0, R11, P1 ;  /* 0x0000000b0000720c */ /* 0x000fe20000fa6670 */
[----:B------:R-:W-:Y:S01]  /*12a80*/  VIADD R0, R16, 0x8 ;  /* 0x0000000810007836 */ /* 0x000fe20000000000 */
[----:B-1----:R-:W4:Y:S04]  /*12a90*/  LDL.LU R19, [R1+0xe8] ;  /* 0x0000e80001137983 */ /* 0x002f280000300800 */
[----:B------:R-:W4:Y:S04]  /*12aa0*/  LDL.LU R26, [R1+0x98] ;  /* 0x00009800011a7983 */ /* 0x000f280000300800 */
[----:B------:R-:W4:Y:S04]  /*12ab0*/  LDL.LU R34, [R1+0x94] ;  /* 0x0000940001227983 */ /* 0x000f280000300800 */
[----:B------:R-:W5:Y:S04]  /*12ac0*/  LDL.LU R21, [R1+0x28] ;  /* 0x0000280001157983 */ /* 0x000f680000300800 */
[----:B------:R-:W3:Y:S01]  /*12ad0*/  LDL.LU R38, [R1+0xc] ;  /* 0x00000c0001267983 */ /* 0x000ee20000300800 */
[----:B0-----:R-:W-:Y:S01]  /*12ae0*/  IADD3.X R3, PT, PT, R5, UR5, RZ, P0, !PT ;  /* 0x0000000505037c10 */ /* 0x001fe200087fe4ff */
[----:B------:R-:W-:Y:S01]  /*12af0*/  @!P6 FMUL R5, R18, R135 ;  /* 0x000000871205e220 */ /* 0x000fe20000400000 */
[----:B------:R-:W-:Y:S01]  /*12b00*/  IADD3 R4, P0, PT, R2, UR4, RZ ;  /* 0x0000000402047c10 */ /* 0x000fe2000ff1e0ff */
[----:B------:R-:W4:Y:S04]  /*12b10*/  LDL.LU R25, [R1+0xc4] ;  /* 0x0000c40001197983 */ /* 0x000f280000300800 */
[----:B------:R0:W-:Y:S01]  /*12b20*/  @!P6 STG.E desc[UR10][R2.64], R5 ;  /* 0x000000050200e986 */ /* 0x0001e2000c10190a */
[----:B------:R-:W-:Y:S01]  /*12b30*/  ISETP.GE.OR P6, PT, R0, R11, P1 ;  /* 0x0000000b0000720c */ /* 0x000fe20000fc6670 */
[----:B------:R-:W-:-:S02]  /*12b40*/  VIADD R0, R16, 0x9 ;  /* 0x0000000910007836 */ /* 0x000fc40000000000 */
[----:B------:R-:W4:Y:S04]  /*12b50*/  LDL.LU R35, [R1+0x9c] ;  /* 0x00009c0001237983 */ /* 0x000f280000300800 */
[----:B------:R-:W4:Y:S04]  /*12b60*/  LDL.LU R36, [R1+0x8c] ;  /* 0x00008c0001247983 */ /* 0x000f280000300800 */
[----:B------:R-:W4:Y:S04]  /*12b70*/  LDL.LU R28, [R1+0xb8] ;  /* 0x0000b800011c7983 */ /* 0x000f280000300800 */
[----:B------:R-:W5:Y:S04]  /*12b80*/  LDL.LU R17, [R1+0x24] ;  /* 0x0000240001117983 */ /* 0x000f680000300800 */
[----:B------:R-:W3:Y:S04]  /*12b90*/  LDL.LU R39, [R1+0x8] ;  /* 0x0000080001277983 */ /* 0x000ee80000300800 */
[----:B------:R-:W4:Y:S01]  /*12ba0*/  LDL.LU R33, [R1+0x88] ;  /* 0x0000880001217983 */ /* 0x000f220000300800 */
        /* <DEDUP_REMOVED lines=9> */
[----:B------:R-:W5:Y:S04]  /*12c40*/  LDL.LU R31, [R1+0x1c] ;  /* 0x00001c00011f7983 */ /* 0x000f680000300800 */
[----:B------:R-:W3:Y:S04]  /*12c50*/  LDL.LU R40, [R1+0x4] ;  /* 0x0000040001287983 */ /* 0x000ee80000300800 */
[----:B--2---:R-:W2:Y:S04]  /*12c60*/  LDL.LU R23, [R1+0xcc] ;  /* 0x0000cc0001177983 */ /* 0x004ea80000300800 */
[----:B------:R-:W2:Y:S01]  /*12c70*/  LDL.LU R14, [R1+0xdc] ;  /* 0x0000dc00010e7983 */ /* 0x000ea20000300800 */
[----:B0-----:R-:W-:Y:S01]  /*12c80*/  IADD3.X R3, PT, PT, R5, UR5, RZ, P0, !PT ;  /* 0x0000000505037c10 */ /* 0x001fe200087fe4ff */
[----:B------:R-:W-:Y:S01]  /*12c90*/  @!P2 FMUL R5, R18, R137 ;  /* 0x000000891205a220 */ /* 0x000fe20000400000 */
[----:B------:R-:W-:Y:S01]  /*12ca0*/  IADD3 R4, P0, PT, R2, UR4, RZ ;  /* 0x0000000402047c10 */ /* 0x000fe2000ff1e0ff */
[----:B------:R-:W2:Y:S04]  /*12cb0*/  LDL.LU R27, [R1+0xbc] ;  /* 0x0000bc00011b7983 */ /* 0x000ea80000300800 */
[----:B------:R0:W-:Y:S01]  /*12cc0*/  @!P2 STG.E desc[UR10][R2.64], R5 ;  /* 0x000000050200a986 */ /* 0x0001e2000c10190a */
[----:B------:R-:W-:Y:S01]  /*12cd0*/  ISETP.GE.OR P2, PT, R0, R11, P1 ;  /* 0x0000000b0000720c */ /* 0x000fe20000f46670 */
[----:B------:R-:W-:-:S02]  /*12ce0*/  VIADD R0, R16, 0xb ;  /* 0x0000000b10007836 */ /* 0x000fc40000000000 */
[----:B------:R-:W2:Y:S04]  /*12cf0*/  LDL.LU R24, [R1+0xc8] ;  /* 0x0000c80001187983 */ /* 0x000ea80000300800 */
[----:B------:R-:W4:Y:S04]  /*12d00*/  LDL.LU R15, [R1+0x18] ;  /* 0x00001800010f7983 */ /* 0x000f280000300800 */
[----:B------:R-:W5:Y:S01]  /*12d10*/  LDL.LU R41, [R1] ;  /* 0x0000000001297983 */ /* 0x000f620000300800 */
[----:B0-----:R-:W-:Y:S01]  /*12d20*/  IADD3.X R5, PT, PT, R3, UR5, RZ, P0, !PT ;  /* 0x0000000503057c10 */ /* 0x001fe200087fe4ff */
[----:B------:R-:W-:Y:S01]  /*12d30*/  @!P4 FMUL R3, R18, R138 ;  /* 0x0000008a1203c220 */ /* 0x000fe20000400000 */
[----:B------:R-:W-:-:S04]  /*12d40*/  IADD3 R2, P0, PT, R4, UR4, RZ ;  /* 0x0000000404027c10 */ /* 0x000fc8000ff1e0ff */
[----:B------:R0:W-:Y:S02]  /*12d50*/  @!P4 STG.E desc[UR10][R4.64], R3 ;  /* 0x000000030400c986 */ /* 0x0001e4000c10190a */
[----:B0-----:R-:W-:Y:S01]  /*12d60*/  IADD3.X R3, PT, PT, R5, UR5, RZ, P0, !PT ;  /* 0x0000000505037c10 */ /* 0x001fe200087fe4ff */
[----:B------:R-:W-:Y:S01]  /*12d70*/  @!P5 FMUL R5, R18, R139 ;  /* 0x0000008b1205d220 */ /* 0x000fe20000400000 */
[----:B------:R-:W-:Y:S02]  /*12d80*/  IADD3 R4, P4, PT, R2, UR4, RZ ;  /* 0x0000000402047c10 */ /* 0x000fe4000ff9e0ff */
[-C--:B------:R-:W-:Y:S01]  /*12d90*/  ISETP.GE.OR P0, PT, R0, R11.reuse, P1 ;  /* 0x0000000b0000720c */ /* 0x080fe20000f06670 */
[----:B------:R-:W-:Y:S01]  /*12da0*/  VIADD R0, R16, 0xc ;  /* 0x0000000c10007836 */ /* 0x000fe20000000000 */
[----:B------:R0:W-:Y:S04]  /*12db0*/  @!P5 STG.E desc[UR10][R2.64], R5 ;  /* 0x000000050200d986 */ /* 0x0001e8000c10190a */
[----:B------:R-:W-:Y:S01]  /*12dc0*/  ISETP.GE.OR P5, PT, R0, R11, P1 ;  /* 0x0000000b0000720c */ /* 0x000fe20000fa6670 */
[----:B------:R-:W-:Y:S01]  /*12dd0*/  VIADD R0, R16, 0xd ;  /* 0x0000000d10007836 */ /* 0x000fe20000000000 */
[----:B0-----:R-:W-:Y:S01]  /*12de0*/  IADD3.X R5, PT, PT, R3, UR5, RZ, P4, !PT ;  /* 0x0000000503057c10 */ /* 0x001fe2000a7fe4ff */
[----:B------:R-:W-:Y:S01]  /*12df0*/  @!P6 FMUL R3, R18, R140 ;  /* 0x0000008c1203e220 */ /* 0x000fe20000400000 */
[----:B------:R-:W-:-:S04]  /*12e00*/  IADD3 R2, P4, PT, R4, UR4, RZ ;  /* 0x0000000404027c10 */ /* 0x000fc8000ff9e0ff */
[----:B------:R0:W-:Y:S02]  /*12e10*/  @!P6 STG.E desc[UR10][R4.64], R3 ;  /* 0x000000030400e986 */ /* 0x0001e4000c10190a */
[----:B0-----:R-:W-:Y:S01]  /*12e20*/  IADD3.X R3, PT, PT, R5, UR5, RZ, P4, !PT ;  /* 0x0000000505037c10 */ /* 0x001fe2000a7fe4ff */
[----:B------:R-:W-:Y:S01]  /*12e30*/  @!P3 FMUL R5, R18, R141 ;  /* 0x0000008d1205b220 */ /* 0x000fe20000400000 */
[----:B------:R-:W-:Y:S02]  /*12e40*/  IADD3 R4, P6, PT, R2, UR4, RZ ;  /* 0x0000000402047c10 */ /* 0x000fe4000ffde0ff */
[----:B------:R-:W-:Y:S02]  /*12e50*/  ISETP.GE.OR P4, PT, R0, R11, P1 ;  /* 0x0000000b0000720c */ /* 0x000fe40000f86670 */
[----:B------:R0:W-:Y:S01]  /*12e60*/  @!P3 STG.E desc[UR10][R2.64], R5 ;  /* 0x000000050200b986 */ /* 0x0001e2000c10190a */
[----:B------:R-:W-:-:S04]  /*12e70*/  IADD3 R0, PT, PT, R16, 0xe, RZ ;  /* 0x0000000e10007810 */ /* 0x000fc80007ffe0ff */
[----:B------:R-:W-:Y:S01]  /*12e80*/  ISETP.GE.OR P3, PT, R0, R11, P1 ;  /* 0x0000000b0000720c */ /* 0x000fe20000f66670 */
[----:B------:R-:W-:Y:S01]  /*12e90*/  VIADD R0, R16, 0xf ;  /* 0x0000000f10007836 */ /* 0x000fe20000000000 */
[----:B0-----:R-:W-:Y:S01]  /*12ea0*/  IADD3.X R5, PT, PT, R3, UR5, RZ, P6, !PT ;  /* 0x0000000503057c10 */ /* 0x001fe2000b7fe4ff */
[----:B------:R-:W-:Y:S01]  /*12eb0*/  @!P2 FMUL R3, R18, R142 ;  /* 0x0000008e1203a220 */ /* 0x000fe20000400000 */
[----:B------:R-:W-:-:S04]  /*12ec0*/  IADD3 R2, P6, PT, R4, UR4, RZ ;  /* 0x0000000404027c10 */ /* 0x000fc8000ffde0ff */
[----:B------:R0:W-:Y:S01]  /*12ed0*/  @!P2 STG.E desc[UR10][R4.64], R3 ;  /* 0x000000030400a986 */ /* 0x0001e2000c10190a */
        /* <DEDUP_REMOVED lines=66> */
[----:B------:R-:W-:Y:S02]  /*13300*/  ISETP.GE.OR P0, PT, R0, R11, P1 ;  /* 0x0000000b0000720c */ /* 0x000fe40000f06670 */
[----:B------:R-:W-:Y:S02]  /*13310*/  IADD3 R0, PT, PT, R16, 0x1b, RZ ;  /* 0x0000001b10007810 */ /* 0x000fe40007ffe0ff */
        /* <DEDUP_REMOVED lines=261> */
[----:B------:R0:W-:Y:S02]  /*14370*/  @!P2 STG.E desc[UR10][R2.64], R5 ;  /* 0x000000050200a986 */ /* 0x0001e4000c10190a */
[----:B0-----:R-:W-:Y:S01]  /*14380*/  IADD3.X R5, PT, PT, R3, UR5, RZ, P6, !PT ;  /* 0x0000000503057c10 */ /* 0x001fe2000b7fe4ff */
[----:B-----5:R-:W-:Y:S01]  /*14390*/  @!P0 FMUL R3, R18, R41 ;  /* 0x0000002912038220 */ /* 0x020fe20000400000 */
[----:B---3--:R-:W-:Y:S02]  /*143a0*/  IMAD.MOV.U32 R41, RZ, RZ, R40 ;  /* 0x000000ffff297224 */ /* 0x008fe400078e0028 */
[----:B------:R-:W-:Y:S02]  /*143b0*/  IMAD.MOV.U32 R40, RZ, RZ, R39 ;  /* 0x000000ffff287224 */ /* 0x000fe400078e0027 */
[----:B------:R-:W-:Y:S02]  /*143c0*/  IMAD.MOV.U32 R39, RZ, RZ, R38 ;  /* 0x000000ffff277224 */ /* 0x000fe400078e0026 */
[----:B------:R-:W-:-:S02]  /*143d0*/  IMAD.MOV.U32 R38, RZ, RZ, R37 ;  /* 0x000000ffff267224 */ /* 0x000fc400078e0025 */
[----:B------:R-:W-:Y:S02]  /*143e0*/  IMAD.MOV.U32 R37, RZ, RZ, R6 ;  /* 0x000000ffff257224 */ /* 0x000fe400078e0006 */
[----:B------:R-:W3:Y:S01]  /*143f0*/  LDL.LU R6, [R1+0x30] ;  /* 0x0000300001067983 */ /* 0x000ee20000300800 */
[----:B------:R-:W-:Y:S02]  /*14400*/  IADD3 R2, P6, PT, R4, UR4, RZ ;  /* 0x0000000404027c10 */ /* 0x000fe4000ffde0ff */
[----:B------:R-:W-:Y:S01]  /*14410*/  ISETP.GE.OR P2, PT, R0, R11, P1 ;  /* 0x0000000b0000720c */ /* 0x000fe20000f46670 */
[----:B------:R0:W-:Y:S01]  /*14420*/  @!P0 STG.E desc[UR10][R4.64], R3 ;  /* 0x0000000304008986 */ /* 0x0001e2000c10190a */
[----:B------:R-:W-:Y:S01]  /*14430*/  VIADD R0, R16, 0x47 ;  /* 0x0000004710007836 */ /* 0x000fe20000000000 */
[----:B0-----:R-:W-:Y:S01]  /*14440*/  IADD3.X R3, PT, PT, R5, UR5, RZ, P6, !PT ;  /* 0x0000000505037c10 */ /* 0x001fe2000b7fe4ff */
[----:B------:R-:W-:Y:S01]  /*14450*/  @!P5 FMUL R5, R18, R41 ;  /* 0x000000291205d220 */ /* 0x000fe20000400000 */
[----:B------:R-:W-:Y:S01]  /*14460*/  IMAD.MOV.U32 R41, RZ, RZ, R40 ;  /* 0x000000ffff297224 */ /* 0x000fe200078e0028 */
[----:B------:R-:W-:Y:S01]  /*14470*/  IADD3 R4, P6, PT, R2, UR4, RZ ;  /* 0x0000000402047c10 */ /* 0x000fe2000ffde0ff */
[----:B------:R-:W-:Y:S01]  /*14480*/  IMAD.MOV.U32 R40, RZ, RZ, R39 ;  /* 0x000000ffff287224 */ /* 0x000fe200078e0027 */
[----:B------:R-:W-:Y:S01]  /*14490*/  MOV R39, R38 ;  /* 0x0000002600277202 */ /* 0x000fe20000000f00 */
[----:B------:R-:W-:Y:S01]  /*144a0*/  IMAD.MOV.U32 R38, RZ, RZ, R37 ;  /* 0x000000ffff267224 */ /* 0x000fe200078e0025 */
[----:B------:R0:W-:Y:S01]  /*144b0*/  @!P5 STG.E desc[UR10][R2.64], R5 ;  /* 0x000000050200d986 */ /* 0x0001e2000c10190a */
[----:B----4-:R-:W-:-:S03]  /*144c0*/  IMAD.MOV.U32 R37, RZ, RZ, R15 ;  /* 0x000000ffff257224 */ /* 0x010fc600078e000f */
[----:B------:R-:W4:Y:S01]  /*144d0*/  LDL.LU R15, [R1+0x34] ;  /* 0x00003400010f7983 */ /* 0x000f220000300800 */
[----:B------:R-:W-:Y:S01]  /*144e0*/  ISETP.GE.OR P0, PT, R0, R11, P1 ;  /* 0x0000000b0000720c */ /* 0x000fe20000f06670 */
[----:B------:R-:W-:Y:S01]  /*144f0*/  VIADD R0, R16, 0x48 ;  /* 0x0000004810007836 */ /* 0x000fe20000000000 */
[----:B0-----:R-:W-:Y:S01]  /*14500*/  IADD3.X R5, PT, PT, R3, UR5, RZ, P6, !PT ;  /* 0x0000000503057c10 */ /* 0x001fe2000b7fe4ff */
[----:B------:R-:W-:Y:S01]  /*14510*/  @!P4 FMUL R3, R18, R41 ;  /* 0x000000291203c220 */ /* 0x000fe20000400000 */
[----:B------:R-:W-:Y:S02]  /*14520*/  IMAD.MOV.U32 R41, RZ, RZ, R40 ;  /* 0x000000ffff297224 */ /* 0x000fe400078e0028 */
[----:B------:R-:W-:Y:S02]  /*14530*/  IMAD.MOV.U32 R40, RZ, RZ, R39 ;  /* 0x000000ffff287224 */ /* 0x000fe400078e0027 */
[----:B------:R-:W-:Y:S02]  /*14540*/  IMAD.MOV.U32 R39, RZ, RZ, R38 ;  /* 0x000000ffff277224 */ /* 0x000fe400078e0026 */
[----:B------:R-:W-:-:S02]  /*14550*/  IMAD.MOV.U32 R38, RZ, RZ, R37 ;  /* 0x000000ffff267224 */ /* 0x000fc400078e0025 */
[----:B------:R-:W-:Y:S02]  /*14560*/  IMAD.MOV.U32 R37, RZ, RZ, R31 ;  /* 0x000000ffff257224 */ /* 0x000fe400078e001f */
[----:B------:R-:W5:Y:S01]  /*14570*/  LDL.LU R31, [R1+0x38] ;  /* 0x00003800011f7983 */ /* 0x000f620000300800 */
        /* <DEDUP_REMOVED lines=8> */
[----:B------:R-:W-:-:S02]  /*14600*/  IMAD.MOV.U32 R40, RZ, RZ, R39 ;  /* 0x000000ffff287224 */ /* 0x000fc400078e0027 */
[----:B------:R-:W-:Y:S01]  /*14610*/  IMAD.MOV.U32 R39, RZ, RZ, R38 ;  /* 0x000000ffff277224 */ /* 0x000fe200078e0026 */
[----:B------:R-:W-:Y:S01]  /*14620*/  MOV R38, R37 ;  /* 0x0000002500267202 */ /* 0x000fe20000000f00 */
[----:B------:R0:W-:Y:S01]  /*14630*/  @!P3 STG.E desc[UR10][R2.64], R5 ;  /* 0x000000050200b986 */ /* 0x0001e2000c10190a */
[----:B------:R-:W-:-:S03]  /*14640*/  IMAD.MOV.U32 R37, RZ, RZ, R17 ;  /* 0x000000ffff257224 */ /* 0x000fc600078e0011 */
[----:B------:R-:W2:Y:S01]  /*14650*/  LDL.LU R17, [R1+0x3c] ;  /* 0x00003c0001117983 */ /* 0x000ea20000300800 */
[----:B------:R-:W-:Y:S01]  /*14660*/  ISETP.GE.OR P4, PT, R0, R11, P1 ;  /* 0x0000000b0000720c */ /* 0x000fe20000f86670 */
[----:B------:R-:W-:Y:S01]  /*14670*/  VIADD R0, R16, 0x4a ;  /* 0x0000004a10007836 */ /* 0x000fe20000000000 */
[----:B0-----:R-:W-:Y:S01]  /*14680*/  IADD3.X R5, PT, PT, R3, UR5, RZ, P6, !PT ;  /* 0x0000000503057c10 */ /* 0x001fe2000b7fe4ff */
[----:B------:R-:W-:Y:S01]  /*14690*/  @!P2 FMUL R3, R18, R41 ;  /* 0x000000291203a220 */ /* 0x000fe20000400000 */
[----:B------:R-:W-:Y:S01]  /*146a0*/  IMAD.MOV.U32 R41, RZ, RZ, R40 ;  /* 0x000000ffff297224 */ /* 0x000fe200078e0028 */
[----:B------:R-:W-:Y:S01]  /*146b0*/  IADD3 R2, P6, PT, R4, UR4, RZ ;  /* 0x0000000404027c10 */ /* 0x000fe2000ffde0ff */
[----:B------:R-:W-:Y:S02]  /*146c0*/  IMAD.MOV.U32 R40, RZ, RZ, R39 ;  /* 0x000000ffff287224 */ /* 0x000fe400078e0027 */
[----:B------:R-:W-:Y:S01]  /*146d0*/  IMAD.MOV.U32 R39, RZ, RZ, R38 ;  /* 0x000000ffff277224 */ /* 0x000fe200078e0026 */
[----:B------:R0:W-:Y:S01]  /*146e0*/  @!P2 STG.E desc[UR10][R4.64], R3 ;  /* 0x000000030400a986 */ /* 0x0001e2000c10190a */
[----:B------:R-:W-:-:S02]  /*146f0*/  IMAD.MOV.U32 R38, RZ, RZ, R37 ;  /* 0x000000ffff267224 */ /* 0x000fc400078e0025 */
[----:B------:R-:W-:Y:S02]  /*14700*/  IMAD.MOV.U32 R37, RZ, RZ, R21 ;  /* 0x000000ffff257224 */ /* 0x000fe400078e0015 */
        /* <DEDUP_REMOVED lines=10> */
[----:B------:R-:W-:Y:S01]  /*147b0*/  IMAD.MOV.U32 R38, RZ, RZ, R37 ;  /* 0x000000ffff267224 */ /* 0x000fe200078e0025 */
[----:B------:R-:W-:-:S02]  /*147c0*/  MOV R37, R10 ;  /* 0x0000000a00257202 */ /* 0x000fc40000000f00 */
[----:B------:R-:W2:Y:S01]  /*147d0*/  LDL.LU R10, [R1+0x44] ;  /* 0x00004400010a7983 */ /* 0x000ea20000300800 */
        /* <DEDUP_REMOVED lines=8> */
[----:B---3--:R-:W-:Y:S02]  /*14860*/  IMAD.MOV.U32 R37, RZ, RZ, R6 ;  /* 0x000000ffff257224 */ /* 0x008fe400078e0006 */
        /* <DEDUP_REMOVED lines=11> */
[----:B------:R0:W-:Y:S01]  /*14920*/  @!P4 STG.E desc[UR10][R2.64], R5 ;  /* 0x000000050200c986 */ /* 0x0001e2000c10190a */
[----:B------:R-:W-:Y:S02]  /*14930*/  IMAD.MOV.U32 R38, RZ, RZ, R37 ;  /* 0x000000ffff267224 */ /* 0x000fe400078e0025 */
[----:B----4-:R-:W-:Y:S02]  /*14940*/  IMAD.MOV.U32 R37, RZ, RZ, R15 ;  /* 0x000000ffff257224 */ /* 0x010fe400078e000f */
[----:B------:R-:W4:Y:S01]  /*14950*/  LDL.LU R15, [R1+0x4c] ;  /* 0x00004c00010f7983 */ /* 0x000f220000300800 */
[----:B------:R-:W-:Y:S02]  /*14960*/  ISETP.GE.OR P5, PT, R0, R11, P1 ;  /* 0x0000000b0000720c */ /* 0x000fe40000fa6670 */
[----:B------:R-:W-:Y:S02]  /*14970*/  IADD3 R0, PT, PT, R16, 0x4e, RZ ;  /* 0x0000004e10007810 */ /* 0x000fe40007ffe0ff */
[----:B0-----:R-:W-:Y:S01]  /*14980*/  IADD3.X R5, PT, PT, R3, UR5, RZ, P6, !PT ;  /* 0x0000000503057c10 */ /* 0x001fe2000b7fe4ff */
[----:B------:R-:W-:Y:S01]  /*14990*/  @!P3 FMUL R3, R18, R41 ;  /* 0x000000291203b220 */ /* 0x000fe20000400000 */
[----:B------:R-:W-:-:S02]  /*149a0*/  IMAD.MOV.U32 R41, RZ, RZ, R40 ;  /* 0x000000ffff297224 */ /* 0x000fc400078e0028 */
[----:B------:R-:W-:Y:S02]  /*149b0*/  IMAD.MOV.U32 R40, RZ, RZ, R39 ;  /* 0x000000ffff287224 */ /* 0x000fe400078e0027 */
[----:B------:R-:W-:Y:S02]  /*149c0*/  IMAD.MOV.U32 R39, RZ, RZ, R38 ;  /* 0x000000ffff277224 */ /* 0x000fe400078e0026 */
[----:B------:R-:W-:Y:S02]  /*149d0*/  IMAD.MOV.U32 R38, RZ, RZ, R37 ;  /* 0x000000ffff267224 */ /* 0x000fe400078e0025 */
[----:B-----5:R-:W-:Y:S02]  /*149e0*/  IMAD.MOV.U32 R37, RZ, RZ, R31 ;  /* 0x000000ffff257224 */ /* 0x020fe400078e001f */
        /* <DEDUP_REMOVED lines=13> */
[----:B--2---:R-:W-:Y:S02]  /*14ac0*/  IMAD.MOV.U32 R37, RZ, RZ, R17 ;  /* 0x000000ffff257224 */ /* 0x004fe400078e0011 */
[----:B------:R-:W2:Y:S01]  /*14ad0*/  LDL.LU R17, [R1+0x54] ;  /* 0x0000540001117983 */ /* 0x000ea20000300800 */
[----:B------:R-:W-:Y:S01]  /*14ae0*/  ISETP.GE.OR P3, PT, R0, R11, P1 ;  /* 0x0000000b0000720c */ /* 0x000fe20000f66670 */
[----:B------:R-:W-:Y:S01]  /*14af0*/  VIADD R0, R16, 0x50 ;  /* 0x0000005010007836 */ /* 0x000fe20000000000 */
[----:B0-----:R-:W-:Y:S01]  /*14b00*/  IADD3.X R5, PT, PT, R3, UR5, RZ, P6, !PT ;  /* 0x0000000503057c10 */ /* 0x001fe2000b7fe4ff */
[----:B------:R-:W-:Y:S01]  /*14b10*/  @!P0 FMUL R3, R18, R41 ;  /* 0x0000002912038220 */ /* 0x000fe20000400000 */
[----:B------:R-:W-:Y:S01]  /*14b20*/  MOV R41, R40 ;  /* 0x0000002800297202 */ /* 0x000fe20000000f00 */
[----:B------:R-:W-:Y:S01]  /*14b30*/  IMAD.MOV.U32 R40, RZ, RZ, R39 ;  /* 0x000000ffff287224 */ /* 0x000fe200078e0027 */
[----:B------:R-:W-:Y:S01]  /*14b40*/  IADD3 R2, P6, PT, R4, UR4, RZ ;  /* 0x0000000404027c10 */ /* 0x000fe2000ffde0ff */
        /* <DEDUP_REMOVED lines=22> */
[----:B------:R-:W-:Y:S01]  /*14cb0*/  MOV R40, R39 ;  /* 0x0000002700287202 */ /* 0x000fe20000000f00 */
        /* <DEDUP_REMOVED lines=18> */
[----:B------:R-:W-:Y:S01]  /*14de0*/  ISETP.GE.OR P4, PT, R0, R11, P1 ;  /* 0x0000000b0000720c */ /* 0x000fe20000f86670 */
[----:B------:R-:W-:Y:S01]  /*14df0*/  VIADD R0, R16, 0x54 ;  /* 0x0000005410007836 */ /* 0x000fe20000000000 */
[----:B0-----:R-:W-:Y:S01]  /*14e00*/  IADD3.X R5, PT, PT, R3, UR5, RZ, P6, !PT ;  /* 0x0000000503057c10 */ /* 0x001fe2000b7fe4ff */
[----:B------:R-:W-:Y:S01]  /*14e10*/  @!P2 FMUL R3, R18, R41 ;  /* 0x000000291203a220 */ /* 0x000fe20000400000 */
[----:B------:R-:W-:-:S02]  /*14e20*/  IMAD.MOV.U32 R41, RZ, RZ, R40 ;  /* 0x000000ffff297224 */ /* 0x000fc400078e0028 */
[----:B------:R-:W-:Y:S01]  /*14e30*/  IMAD.MOV.U32 R40, RZ, RZ, R39 ;  /* 0x000000ffff287224 */ /* 0x000fe200078e0027 */
[----:B------:R-:W-:Y:S01]  /*14e40*/  MOV R39, R38 ;  /* 0x0000002600277202 */ /* 0x000fe20000000f00 */
        /* <DEDUP_REMOVED lines=33> */
[----:B------:R-:W-:Y:S01]  /*15060*/  IADD3 R4, P6, PT, R2, UR4, RZ ;  /* 0x0000000402047c10 */ /* 0x000fe2000ffde0ff */
[----:B------:R-:W-:Y:S02]  /*15070*/  IMAD.MOV.U32 R41, RZ, RZ, R40 ;  /* 0x000000ffff297224 */ /* 0x000fe400078e0028 */
[----:B------:R-:W-:Y:S01]  /*15080*/  IMAD.MOV.U32 R40, RZ, RZ, R39 ;  /* 0x000000ffff287224 */ /* 0x000fe200078e0027 */
[----:B------:R0:W-:Y:S01]  /*15090*/  @!P4 STG.E desc[UR10][R2.64], R5 ;  /* 0x000000050200c986 */ /* 0x0001e2000c10190a */
[----:B------:R-:W-:-:S02]  /*150a0*/  IMAD.MOV.U32 R39, RZ, RZ, R38 ;  /* 0x000000ffff277224 */ /* 0x000fc400078e0026 */
[----:B------:R-:W-:Y:S02]  /*150b0*/  IMAD.MOV.U32 R38, RZ, RZ, R37 ;  /* 0x000000ffff267224 */ /* 0x000fe400078e0025 */
[----:B------:R-:W-:Y:S02]  /*150c0*/  IMAD.MOV.U32 R37, RZ, RZ, R10 ;  /* 0x000000ffff257224 */ /* 0x000fe400078e000a */
[----:B------:R-:W2:Y:S01]  /*150d0*/  LDL.LU R10, [R1+0x74] ;  /* 0x00007400010a7983 */ /* 0x000ea20000300800 */
[----:B------:R-:W-:Y:S01]  /*150e0*/  ISETP.GE.OR P5, PT, R0, R11, P1 ;  /* 0x0000000b0000720c */ /* 0x000fe20000fa6670 */
[----:B------:R-:W-:Y:S01]  /*150f0*/  VIADD R0, R16, 0x58 ;  /* 0x0000005810007836 */ /* 0x000fe20000000000 */
[----:B0-----:R-:W-:Y:S01]  /*15100*/  IADD3.X R5, PT, PT, R3, UR5, RZ, P6, !PT ;  /* 0x0000000503057c10 */ /* 0x001fe2000b7fe4ff */
[----:B------:R-:W-:Y:S01]  /*15110*/  @!P3 FMUL R3, R18, R41 ;  /* 0x000000291203b220 */ /* 0x000fe20000400000 */
[----:B------:R-:W-:Y:S02]  /*15120*/  IMAD.MOV.U32 R41, RZ, RZ, R40 ;  /* 0x000000ffff297224 */ /* 0x000fe400078e0028 */
[----:B------:R-:W-:-:S02]  /*15130*/  IMAD.MOV.U32 R40, RZ, RZ, R39 ;  /* 0x000000ffff287224 */ /* 0x000fc400078e0027 */
[----:B------:R-:W-:Y:S02]  /*15140*/  IMAD.MOV.U32 R39, RZ, RZ, R38 ;  /* 0x000000ffff277224 */ /* 0x000fe400078e0026 */
[----:B------:R-:W-:Y:S01]  /*15150*/  IMAD.MOV.U32 R38, RZ, RZ, R37 ;  /* 0x000000ffff267224 */ /* 0x000fe200078e0025 */
[----:B---3--:R-:W-:Y:S02]  /*15160*/  MOV R37, R6 ;  /* 0x0000000600257202 */ /* 0x008fe40000000f00 */
        /* <DEDUP_REMOVED lines=28> */
[----:B------:R-:W-:-:S02]  /*15330*/  IADD3 R0, PT, PT, R16, 0x5b, RZ ;  /* 0x0000005b10007810 */ /* 0x000fc40007ffe0ff */
[----:B0-----:R-:W-:Y:S01]  /*15340*/  IADD3.X R3, PT, PT, R5, UR5, RZ, P6, !PT ;  /* 0x0000000505037c10 */ /* 0x001fe2000b7fe4ff */
[----:B------:R-:W-:Y:S01]  /*15350*/  @!P5 FMUL R5, R18, R41 ;  /* 0x000000291205d220 */ /* 0x000fe20000400000 */
[----:B------:R-:W-:Y:S01]  /*15360*/  IADD3 R4, P6, PT, R2, UR4, RZ ;  /* 0x0000000402047c10 */ /* 0x000fe2000ffde0ff */
[----:B------:R-:W-:Y:S02]  /*15370*/  IMAD.MOV.U32 R41, RZ, RZ, R40 ;  /* 0x000000ffff297224 */ /* 0x000fe400078e0028 */
[----:B------:R-:W-:Y:S01]  /*15380*/  IMAD.MOV.U32 R40, RZ, RZ, R39 ;  /* 0x000000ffff287224 */ /* 0x000fe200078e0027 */
[----:B------:R0:W-:Y:S01]  /*15390*/  @!P5 STG.E desc[UR10][R2.64], R5 ;  /* 0x000000050200d986 */ /* 0x0001e2000c10190a */
[----:B------:R-:W-:Y:S02]  /*153a0*/  IMAD.MOV.U32 R39, RZ, RZ, R38 ;  /* 0x000000ffff277224 */ /* 0x000fe400078e0026 */
[----:B------:R-:W-:Y:S02]  /*153b0*/  IMAD.MOV.U32 R38, RZ, RZ, R37 ;  /* 0x000000ffff267224 */ /* 0x000fe400078e0025 */
[----:B--2---:R-:W-:-:S02]  /*153c0*/  IMAD.MOV.U32 R37, RZ, RZ, R17 ;  /* 0x000000ffff257224 */ /* 0x004fc400078e0011 */
        /* <DEDUP_REMOVED lines=29> */
[----:B------:R-:W-:Y:S02]  /*155a0*/  IMAD.MOV.U32 R41, RZ, RZ, R40 ;  /* 0x000000ffff297224 */ /* 0x000fe400078e0028 */
[----:B------:R-:W-:Y:S02]  /*155b0*/  IMAD.MOV.U32 R40, RZ, RZ, R39 ;  /* 0x000000ffff287224 */ /* 0x000fe400078e0027 */
[----:B------:R-:W-:-:S02]  /*155c0*/  IMAD.MOV.U32 R39, RZ, RZ, R38 ;  /* 0x000000ffff277224 */ /* 0x000fc400078e0026 */
[----:B------:R-:W-:Y:S02]  /*155d0*/  IMAD.MOV.U32 R38, RZ, RZ, R37 ;  /* 0x000000ffff267224 */ /* 0x000fe400078e0025 */
        /* <DEDUP_REMOVED lines=8> */
[----:B------:R-:W-:Y:S01]  /*15660*/  IADD3 R4, P6, PT, R2, UR4, RZ ;  /* 0x0000000402047c10 */ /* 0x000fe2000ffde0ff */
[----:B------:R-:W-:Y:S01]  /*15670*/  IMAD.MOV.U32 R41, RZ, RZ, R40 ;  /* 0x000000ffff297224 */ /* 0x000fe200078e0028 */
[----:B------:R-:W-:Y:S01]  /*15680*/  MOV R40, R39 ;  /* 0x0000002700287202 */ /* 0x000fe20000000f00 */
[----:B------:R-:W-:Y:S01]  /*15690*/  IMAD.MOV.U32 R39, RZ, RZ, R38 ;  /* 0x000000ffff277224 */ /* 0x000fe200078e0026 */
[----:B------:R0:W-:Y:S01]  /*156a0*/  @!P0 STG.E desc[UR10][R2.64], R5 ;  /* 0x0000000502008986 */ /* 0x0001e2000c10190a */
[----:B------:R-:W-:-:S02]  /*156b0*/  IMAD.MOV.U32 R38, RZ, RZ, R37 ;  /* 0x000000ffff267224 */ /* 0x000fc400078e0025 */
[----:B----4-:R-:W-:Y:S02]  /*156c0*/  IMAD.MOV.U32 R37, RZ, RZ, R15 ;  /* 0x000000ffff257224 */ /* 0x010fe400078e000f */
[----:B------:R-:W4:Y:S01]  /*156d0*/  LDL.LU R15, [R1+0xd8] ;  /* 0x0000d800010f7983 */ /* 0x000f220000300800 */
        /* <DEDUP_REMOVED lines=10> */
[----:B-----5:R-:W-:Y:S02]  /*15780*/  IMAD.MOV.U32 R37, RZ, RZ, R31 ;  /* 0x000000ffff257224 */ /* 0x020fe400078e001f */
[----:B------:R-:W5:Y:S01]  /*15790*/  LDL.LU R31, [R1+0xac] ;  /* 0x0000ac00011f7983 */ /* 0x000f620000300800 */
[----:B------:R-:W-:Y:S01]  /*157a0*/  ISETP.GE.OR P0, PT, R0, R11, P1 ;  /* 0x0000000b0000720c */ /* 0x000fe20000f06670 */
[----:B------:R-:W-:Y:S01]  /*157b0*/  VIADD R0, R16, 0x61 ;  /* 0x0000006110007836 */ /* 0x000fe20000000000 */
[----:B0-----:R-:W-:Y:S01]  /*157c0*/  IADD3.X R3, PT, PT, R5, UR5, RZ, P6, !PT ;  /* 0x0000000505037c10 */ /* 0x001fe2000b7fe4ff */
[----:B------:R-:W-:Y:S01]  /*157d0*/  @!P4 FMUL R5, R18, R41 ;  /* 0x000000291205c220 */ /* 0x000fe20000400000 */
[----:B------:R-:W-:Y:S02]  /*157e0*/  IMAD.MOV.U32 R41, RZ, RZ, R40 ;  /* 0x000000ffff297224 */ /* 0x000fe400078e0028 */
[----:B------:R-:W-:Y:S01]  /*157f0*/  IMAD.MOV.U32 R40, RZ, RZ, R39 ;  /* 0x000000ffff287224 */ /* 0x000fe200078e0027 */
[----:B------:R-:W-:Y:S01]  /*15800*/  MOV R39, R38 ;  /* 0x0000002600277202 */ /* 0x000fe20000000f00 */
[----:B------:R-:W-:-:S02]  /*15810*/  IMAD.MOV.U32 R38, RZ, RZ, R37 ;  /* 0x000000ffff267224 */ /* 0x000fc400078e0025 */
[----:B------:R-:W-:Y:S02]  /*15820*/  IMAD.MOV.U32 R37, RZ, RZ, R33 ;  /* 0x000000ffff257224 */ /* 0x000fe400078e0021 */
[----:B------:R-:W4:Y:S01]  /*15830*/  LDL.LU R33, [R1+0xa4] ;  /* 0x0000a40001217983 */ /* 0x000f220000300800 */
[----:B------:R-:W-:Y:S02]  /*15840*/  IADD3 R4, P6, PT, R2, UR4, RZ ;  /* 0x0000000402047c10 */ /* 0x000fe4000ffde0ff */
[----:B------:R-:W-:Y:S01]  /*15850*/  ISETP.GE.OR P5, PT, R0, R11, P1 ;  /* 0x0000000b0000720c */ /* 0x000fe20000fa6670 */
[----:B------:R0:W-:Y:S01]  /*15860*/  @!P4 STG.E desc[UR10][R2.64], R5 ;  /* 0x000000050200c986 */ /* 0x0001e2000c10190a */
[----:B------:R-:W-:Y:S01]  /*15870*/  VIADD R0, R16, 0x62 ;  /* 0x0000006210007836 */ /* 0x000fe20000000000 */
[----:B0-----:R-:W-:Y:S01]  /*15880*/  IADD3.X R5, PT, PT, R3, UR5, RZ, P6, !PT ;  /* 0x0000000503057c10 */ /* 0x001fe2000b7fe4ff */
[----:B------:R-:W-:Y:S01]  /*15890*/  @!P3 FMUL R3, R18, R41 ;  /* 0x000000291203b220 */ /* 0x000fe20000400000 */
[----:B------:R-:W-:Y:S01]  /*158a0*/  IADD3 R2, P6, PT, R4, UR4, RZ ;  /* 0x0000000404027c10 */ /* 0x000fe2000ffde0ff */
[----:B------:R-:W-:-:S02]  /*158b0*/  IMAD.MOV.U32 R41, RZ, RZ, R40 ;  /* 0x000000ffff297224 */ /* 0x000fc400078e0028 */
[----:B------:R-:W-:Y:S01]  /*158c0*/  IMAD.MOV.U32 R40, RZ, RZ, R39 ;  /* 0x000000ffff287224 */ /* 0x000fe200078e0027 */
[----:B------:R0:W-:Y:S01]  /*158d0*/  @!P3 STG.E desc[UR10][R4.64], R3 ;  /* 0x000000030400b986 */ /* 0x0001e2000c10190a */
[----:B------:R-:W-:Y:S02]  /*158e0*/  IMAD.MOV.U32 R39, RZ, RZ, R38 ;  /* 0x000000ffff277224 */ /* 0x000fe400078e0026 */
[----:B------:R-:W-:Y:S02]  /*158f0*/  IMAD.MOV.U32 R38, RZ, RZ, R37 ;  /* 0x000000ffff267224 */ /* 0x000fe400078e0025 */
        /* <DEDUP_REMOVED lines=13> */
[----:B------:R-:W-:-:S02]  /*159d0*/  IMAD.MOV.U32 R37, RZ, RZ, R36 ;  /* 0x000000ffff257224 */ /* 0x000fc400078e0024 */
[----:B------:R-:W-:Y:S02]  /*159e0*/  IMAD.MOV.U32 R36, RZ, RZ, R34 ;  /* 0x000000ffff247224 */ /* 0x000fe400078e0022 */
[----:B------:R-:W-:Y:S02]  /*159f0*/  IMAD.MOV.U32 R34, RZ, RZ, R26 ;  /* 0x000000ffff227224 */ /* 0x000fe400078e001a */
[----:B------:R-:W-:Y:S02]  /*15a00*/  IMAD.MOV.U32 R26, RZ, RZ, R20 ;  /* 0x000000ffff1a7224 */ /* 0x000fe400078e0014 */
[----:B------:R-:W-:Y:S02]  /*15a10*/  IMAD.MOV.U32 R20, RZ, RZ, R10 ;  /* 0x000000ffff147224 */ /* 0x000fe400078e000a */
[----:B------:R-:W2:Y:S01]  /*15a20*/  LDL.LU R10, [R1+0xfc] ;  /* 0x0000fc00010a7983 */ /* 0x000ea20000300800 */
        /* <DEDUP_REMOVED lines=17> */
[----:B------:R-:W-:-:S05]  /*15b40*/  VIADD R0, R16, 0x65 ;  /* 0x0000006510007836 */ /* 0x000fca0000000000 */
        /* <DEDUP_REMOVED lines=51> */
[----:B----4-:R-:W-:Y:S01]  /*15e80*/  @!P2 FMUL R5, R18, R33 ;  /* 0x000000211205a220 */ /* 0x010fe20000400000 */
        /* <DEDUP_REMOVED lines=11> */
[----:B-----5:R-:W-:Y:S01]  /*15f40*/  @!P5 FMUL R5, R18, R31 ;  /* 0x0000001f1205d220 */ /* 0x020fe20000400000 */
        /* <DEDUP_REMOVED lines=59> */
[----:B--2---:R-:W-:Y:S01]  /*16300*/  @!P5 FMUL R5, R18, R21 ;  /* 0x000000151205d220 */ /* 0x004fe20000400000 */
[----:B------:R-:W-:-:S04]  /*16310*/  IADD3 R4, P6, PT, R2, UR4, RZ ;  /* 0x0000000402047c10 */ /* 0x000fc8000ffde0ff */
[----:B------:R0:W-:Y:S01]  /*16320*/  @!P5 STG.E desc[UR10][R2.64], R5 ;  /* 0x000000050200d986 */ /* 0x0001e2000c10190a */
[----:B------:R-:W-:Y:S01]  /*16330*/  ISETP.GE.OR P5, PT, R0, R11, P1 ;  /* 0x0000000b0000720c */ /* 0x000fe20000fa6670 */
[----:B------:R-:W-:Y:S01]  /*16340*/  VIADD R0, R16, 0x7b ;  /* 0x0000007b10007836 */ /* 0x000fe20000000000 */
[----:B0-----:R-:W-:Y:S01]  /*16350*/  IADD3.X R5, PT, PT, R3, UR5, RZ, P6, !PT ;  /* 0x0000000503057c10 */ /* 0x001fe2000b7fe4ff */
[----:B------:R-:W-:Y:S01]  /*16360*/  @!P4 FMUL R3, R18, R15 ;  /* 0x0000000f1203c220 */ /* 0x000fe20000400000 */
[----:B------:R-:W-:Y:S01]  /*16370*/  IADD3 R2, P6, PT, R4, UR4, RZ ;  /* 0x0000000404027c10 */ /* 0x000fe2000ffde0ff */
[----:B------:R-:W-:Y:S02]  /*16380*/  IMAD.MOV.U32 R15, RZ, RZ, R12 ;  /* 0x000000ffff0f7224 */ /* 0x000fe400078e000c */
[----:B---3--:R-:W-:Y:S01]  /*16390*/  IMAD.MOV.U32 R12, RZ, RZ, R6 ;  /* 0x000000ffff0c7224 */ /* 0x008fe200078e0006 */
[----:B------:R0:W-:Y:S01]  /*163a0*/  @!P4 STG.E desc[UR10][R4.64], R3 ;  /* 0x000000030400c986 */ /* 0x0001e2000c10190a */
[----:B------:R-:W-:Y:S01]  /*163b0*/  ISETP.GE.OR P4, PT, R0, R11, P1 ;  /* 0x0000000b0000720c */ /* 0x000fe20000f86670 */
[----:B------:R-:W-:Y:S01]  /*163c0*/  VIADD R0, R16, 0x7c ;  /* 0x0000007c10007836 */ /* 0x000fe20000000000 */
[----:B0-----:R-:W-:Y:S01]  /*163d0*/  IADD3.X R3, PT, PT, R5, UR5, RZ, P6, !PT ;  /* 0x0000000505037c10 */ /* 0x001fe2000b7fe4ff */
[----:B------:R-:W-:Y:S01]  /*163e0*/  @!P3 FMUL R4, R18, R14 ;  /* 0x0000000e1204b220 */ /* 0x000fe20000400000 */
[----:B------:R-:W-:Y:S01]  /*163f0*/  IADD3 R6, P6, PT, R2, UR4, RZ ;  /* 0x0000000402067c10 */ /* 0x000fe2000ffde0ff */
[----:B------:R-:W-:-:S02]  /*16400*/  IMAD.MOV.U32 R14, RZ, RZ, R13 ;  /* 0x000000ffff0e7224 */ /* 0x000fc400078e000d */
[----:B------:R-:W-:Y:S01]  /*16410*/  IMAD.MOV.U32 R13, RZ, RZ, R7 ;  /* 0x000000ffff0d7224 */ /* 0x000fe200078e0007 */
[----:B------:R0:W-:Y:S01]  /*16420*/  @!P3 STG.E desc[UR10][R2.64], R4 ;  /* 0x000000040200b986 */ /* 0x0001e2000c10190a */
[----:B------:R-:W-:-:S04]  /*16430*/  IADD3.X R7, PT, PT, R3, UR5, RZ, P6, !PT ;  /* 0x0000000503077c10 */ /* 0x000fc8000b7fe4ff */
[----:B------:R-:W-:Y:S01]  /*16440*/  @!P4 FMUL R14, R18, R14 ;  /* 0x0000000e120ec220 */ /* 0x000fe20000400000 */
[----:B------:R-:W-:Y:S01]  /*16450*/  ISETP.GE.OR P3, PT, R0, R11, P1 ;  /* 0x0000000b0000720c */ /* 0x000fe20000f66670 */
[----:B------:R-:W-:Y:S01]  /*16460*/  VIADD R0, R16, 0x7d ;  /* 0x0000007d10007836 */ /* 0x000fe20000000000 */
[----:B0-----:R-:W-:Y:S01]  /*16470*/  IADD3 R4, P6, PT, R6, UR4, RZ ;  /* 0x0000000406047c10 */ /* 0x001fe2000ffde0ff */
[C---:B------:R-:W-:Y:S01]  /*16480*/  @!P2 FMUL R2, R18.reuse, R20 ;  /* 0x000000141202a220 */ /* 0x040fe20000400000 */
[----:B------:R-:W-:Y:S02]  /*16490*/  @!P0 FMUL R3, R18, R19 ;  /* 0x0000001312038220 */ /* 0x000fe40000400000 */
[----:B------:R-:W-:Y:S02]  /*164a0*/  IADD3.X R5, PT, PT, R7, UR5, RZ, P6, !PT ;  /* 0x0000000507057c10 */ /* 0x000fe4000b7fe4ff */
[----:B------:R0:W-:Y:S01]  /*164b0*/  @!P2 STG.E desc[UR10][R6.64], R2 ;  /* 0x000000020600a986 */ /* 0x0001e2000c10190a */
[----:B------:R-:W-:Y:S01]  /*164c0*/  ISETP.GE.OR P2, PT, R0, R11, P1 ;  /* 0x0000000b0000720c */ /* 0x000fe20000f46670 */
[----:B------:R-:W-:-:S02]  /*164d0*/  VIADD R0, R16, 0x7f ;  /* 0x0000007f10007836 */ /* 0x000fc40000000000 */
[----:B------:R1:W-:Y:S03]  /*164e0*/  @!P0 STG.E desc[UR10][R4.64], R3 ;  /* 0x0000000304008986 */ /* 0x0003e6000c10190a */
[----:B------:R-:W-:-:S07]  /*164f0*/  ISETP.GE.OR P0, PT, R0, R11, P1 ;  /* 0x0000000b0000720c */ /* 0x000fce0000f06670 */
[----:B------:R-:W-:-:S06]  /*16500*/  @!P2 FMUL R13, R18, R13 ;  /* 0x0000000d120da220 */ /* 0x000fcc0000400000 */
[----:B------:R-:W-:Y:S01]  /*16510*/  @!P0 FMUL R0, R18, R12 ;  /* 0x0000000c12008220 */ /* 0x000fe20000400000 */
[----:B0-----:R-:W-:Y:S01]  /*16520*/  IADD3 R2, P6, PT, R4, UR4, RZ ;  /* 0x0000000404027c10 */ /* 0x001fe2000ffde0ff */
[----:B------:R-:W-:-:S03]  /*16530*/  VIADD R6, R16, 0x7e ;  /* 0x0000007e10067836 */ /* 0x000fc60000000000 */
[----:B-1----:R-:W-:Y:S01]  /*16540*/  IADD3.X R3, PT, PT, R5, UR5, RZ, P6, !PT ;  /* 0x0000000505037c10 */ /* 0x002fe2000b7fe4ff */
[----:B------:R-:W-:Y:S01]  /*16550*/  @!P5 FMUL R4, R18, R17 ;  /* 0x000000111204d220 */ /* 0x000fe20000400000 */
[----:B------:R-:W-:Y:S02]  /*16560*/  IADD3 R8, P6, PT, R2, UR4, RZ ;  /* 0x0000000402087c10 */ /* 0x000fe4000ffde0ff */
[----:B------:R-:W-:Y:S01]  /*16570*/  ISETP.GE.OR P1, PT, R6, R11, P1 ;  /* 0x0000000b0600720c */ /* 0x000fe20000f26670 */
[----:B------:R-:W-:Y:S01]  /*16580*/  @!P3 FMUL R11, R18, R15 ;  /* 0x0000000f120bb220 */ /* 0x000fe20000400000 */
[----:B------:R0:W-:Y:S01]  /*16590*/  @!P5 STG.E desc[UR10][R2.64], R4 ;  /* 0x000000040200d986 */ /* 0x0001e2000c10190a */
[----:B------:R-:W-:Y:S02]  /*165a0*/  IADD3.X R9, PT, PT, R3, UR5, RZ, P6, !PT ;  /* 0x0000000503097c10 */ /* 0x000fe4000b7fe4ff */
[----:B------:R-:W-:-:S03]  /*165b0*/  IADD3 R6, P5, PT, R8, UR4, RZ ;  /* 0x0000000408067c10 */ /* 0x000fc6000ffbe0ff */
[----:B------:R-:W-:Y:S01]  /*165c0*/  @!P4 STG.E desc[UR10][R8.64], R14 ;  /* 0x0000000e0800c986 */ /* 0x000fe2000c10190a */
[----:B------:R-:W-:-:S04]  /*165d0*/  IADD3.X R7, PT, PT, R9, UR5, RZ, P5, !PT ;  /* 0x0000000509077c10 */ /* 0x000fc8000affe4ff */
[----:B------:R-:W-:Y:S01]  /*165e0*/  @!P1 FMUL R12, R18, R10 ;  /* 0x0000000a120c9220 */ /* 0x000fe20000400000 */
[----:B------:R1:W-:Y:S01]  /*165f0*/  @!P3 STG.E desc[UR10][R6.64], R11 ;  /* 0x0000000b0600b986 */ /* 0x0003e2000c10190a */
[----:B0-----:R-:W-:-:S04]  /*16600*/  IADD3 R4, P5, PT, R6, UR4, RZ ;  /* 0x0000000406047c10 */ /* 0x001fc8000ffbe0ff */
[----:B------:R-:W-:Y:S02]  /*16610*/  IADD3.X R5, PT, PT, R7, UR5, RZ, P5, !PT ;  /* 0x0000000507057c10 */ /* 0x000fe4000affe4ff */
[----:B------:R-:W-:-:S03]  /*16620*/  IADD3 R2, P5, PT, R4, UR4, RZ ;  /* 0x0000000404027c10 */ /* 0x000fc6000ffbe0ff */
[----:B------:R3:W-:Y:S01]  /*16630*/  @!P2 STG.E desc[UR10][R4.64], R13 ;  /* 0x0000000d0400a986 */ /* 0x0007e2000c10190a */
[----:B------:R-:W-:Y:S02]  /*16640*/  IADD3.X R3, PT, PT, R5, UR5, RZ, P5, !PT ;  /* 0x0000000505037c10 */ /* 0x000fe4000affe4ff */
[----:B------:R-:W-:-:S03]  /*16650*/  @!P0 IADD3 R10, P5, PT, R2, UR4, RZ ;  /* 0x00000004020a8c10 */ /* 0x000fc6000ffbe0ff */
[----:B------:R3:W-:Y:S01]  /*16660*/  @!P1 STG.E desc[UR10][R2.64], R12 ;  /* 0x0000000c02009986 */ /* 0x0007e2000c10190a */
[----:B-1----:R-:W-:-:S05]  /*16670*/  @!P0 IADD3.X R11, PT, PT, R3, UR5, RZ, P5, !PT ;  /* 0x00000005030b8c10 */ /* 0x002fca000affe4ff */
[----:B------:R3:W-:Y:S04]  /*16680*/  @!P0 STG.E desc[UR10][R10.64], R0 ;  /* 0x000000000a008986 */ /* 0x0007e8000c10190a */
.L_x_198:
[----:B------:R-:W-:Y:S05]  /*16690*/  BSYNC.RECONVERGENT B1 ;  /* 0x0000000000017941 */ /* 0x000fea0003800200 */
.L_x_194:
[----:B------:R-:W-:Y:S02]  /*166a0*/  UIADD3 UR4, UPT, UPT, UR42, UR37, URZ ;  /* 0x000000252a047290 */ /* 0x000fe4000fffe0ff */
[----:B------:R-:W-:Y:S02]  /*166b0*/  UIADD3 UR5, UPT, UPT, UR41, UR36, URZ ;  /* 0x0000002429057290 */ /* 0x000fe4000fffe0ff */
[----:B------:R-:W-:Y:S02]  /*166c0*/  UISETP.NE.AND UP1, UPT, UR47, URZ, UPT ;  /* 0x000000ff2f00728c */ /* 0x000fe4000bf25270 */
[----:B01-34-:R-:W-:Y:S01]  /*166d0*/  MOV R0, UR4 ;  /* 0x0000000400007c02 */ /* 0x01bfe20008000f00 */
[----:B------:R-:W-:Y:S01]  /*166e0*/  UISETP.NE.AND UP0, UPT, UR40, 0x3, UPT ;  /* 0x000000032800788c */ /* 0x000fe2000bf05270 */
[----:B------:R-:W-:-:S03]  /*166f0*/  MOV R2, UR5 ;  /* 0x0000000500027c02 */ /* 0x000fc60008000f00 */
[----:B------:R1:W-:Y:S01]  /*16700*/  STL [R1+0x80], R0 ;  /* 0x0000800001007387 */ /* 0x0003e20000100800 */
[----:B------:R-:W-:Y:S02]  /*16710*/  USEL UR6, URZ, 0x1, UP0 ;  /* 0x00000001ff067887 */ /* 0x000fe40008000000 */
[----:B------:R-:W-:Y:S01]  /*16720*/  USEL UR40, UR40, URZ, UP0 ;  /* 0x000000ff28287287 */ /* 0x000fe20008000000 */
[----:B------:R1:W-:Y:S01]  /*16730*/  STL [R1+0x20], R2 ;  /* 0x0000200201007387 */ /* 0x0003e20000100800 */
[----:B------:R-:W-:Y:S01]  /*16740*/  ULOP3.LUT UR46, UR46, UR6, URZ, 0x3c, !UPT ;  /* 0x000000062e2e7292 */ /* 0x000fe2000f8e3cff */
[----:B------:R-:W-:Y:S11]  /*16750*/  BRA.U UP1, `(.L_x_199) ;  /* 0xfffffef5014c7547 */ /* 0x000ff6000b83ffff */
[----:B------:R-:W-:Y:S05]  /*16760*/  EXIT ;  /* 0x000000000000794d */ /* 0x000fea0003800000 */
.L_x_177:
[----:B------:R-:W-:Y:S09]  /*16770*/  WARPSYNC.ALL ;  /* 0x0000000000007948 */ /* 0x000ff20003800000 */
[----:B--23--:R-:W-:-:S00]  /*16780*/  USETMAXREG.DEALLOC.CTAPOOL 0x98 ;  /* 0x00000098000079c8 */ /* 0x00cfc000080e0500 */
[----:B------:R-:W-:Y:S05]  /*16790*/  EXIT ;  /* 0x000000000000794d */ /* 0x000fea0003800000 */
.L_x_141:
[----:B------:R-:W-:Y:S09]  /*167a0*/  WARPSYNC.ALL ;  /* 0x0000000000007948 */ /* 0x000ff20003800000 */
[----:B--23--:R-:W0:-:S00]  /*167b0*/  USETMAXREG.DEALLOC.CTAPOOL 0x98 ;  /* 0x00000098000079c8 */ /* 0x00ce0000080e0500 */
[----:B------:R-:W1:Y:S01]  /*167c0*/  S2UR UR4, SR_CgaCtaId ;  /* 0x00000000000479c3 */ /* 0x000e620000008800 */
[----:B------:R-:W-:Y:S01]  /*167d0*/  UMOV UR7, 0x40 ;  /* 0x0000004000077882 */ /* 0x000fe20000000000 */
[----:B------:R-:W-:Y:S01]  /*167e0*/  NOP ;  /* 0x0000000000007918 */ /* 0x000fe20000000000 */
[----:B------:R-:W-:Y:S01]  /*167f0*/  UMOV UR5, 0x400 ;  /* 0x0000040000057882 */ /* 0x000fe20000000000 */
[----:B-1----:R-:W-:Y:S02]  /*16800*/  ULEA UR7, UR4, UR7, 0x18 ;  /* 0x0000000704077291 */ /* 0x002fe4000f8ec0ff */
[----:B------:R-:W-:-:S07]  /*16810*/  ULEA UR5, UR4, UR5, 0x18 ;  /* 0x0000000504057291 */ /* 0x000fce000f8ec0ff */
[----:B0-----:R-:W0:Y:S02]  /*16820*/  LDS.U8 R0, [UR7+0x1c] ;  /* 0x00001c07ff007984 */ /* 0x001e240008000000 */
[----:B0-----:R-:W-:-:S13]  /*16830*/  ISETP.NE.AND P0, PT, R0, RZ, PT ;  /* 0x000000ff0000720c */ /* 0x001fda0003f05270 */
[----:B------:R-:W-:Y:S05]  /*16840*/  @P0 BRA `(.L_x_200) ;  /* 0x0000000400100947 */ /* 0x000fea0003800000 */
[----:B------:R-:W-:Y:S02]  /*16850*/  ULOP3.LUT UR39, UR4, 0x1, URZ, 0xc0, !UPT ;  /* 0x0000000104277892 */ /* 0x000fe4000f8ec0ff */
[----:B------:R-:W-:Y:S02]  /*16860*/  ULOP3.LUT UR38, UR4, 0x1, URZ, 0x3c, !UPT ;  /* 0x0000000104267892 */ /* 0x000fe4000f8e3cff */
[----:B------:R-:W-:Y:S02]  /*16870*/  UISETP.NE.U32.AND UP0, UPT, UR39, 0x1, UPT ;  /* 0x000000012700788c */ /* 0x000fe4000bf05070 */
[----:B------:R-:W-:-:S07]  /*16880*/  UIADD3 UR6, UPT, UPT, UR7, 0x8, URZ ;  /* 0x0000000807067890 */ /* 0x000fce000fffe0ff */
[----:B------:R-:W-:Y:S05]  /*16890*/  BRA.U !UP0, `(.L_x_201) ;  /* 0x00000001089c7547 */ /* 0x000fea000b800000 */
[----:B------:R-:W-:Y:S01]  /*168a0*/  ELECT P0, URZ, PT ;  /* 0x0000000000ff782f */ /* 0x000fe20003800000 */
[----:B------:R-:W-:-:S12]  /*168b0*/  BSSY B0, `(.L_x_201) ;  /* 0x0000025000007945 */ /* 0x000fd80003800000 */
[----:B------:R-:W-:Y:S05]  /*168c0*/  @!P0 BRA `(.L_x_202) ;  /* 0x00000000008c8947 */ /* 0x000fea0003800000 */
[----:B------:R-:W-:-:S05]  /*168d0*/  UMOV UR4, 0x10 ;  /* 0x0000001000047882 */ /* 0x000fca0000000000 */
[----:B------:R-:W-:Y:S04]  /*168e0*/  DEPBAR.LE SB0, 0x36 ;  /* 0x00008d800000791a */ /* 0x000fe80000000000 */
[----:B------:R-:W0:Y:S02]  /*168f0*/  UTCATOMSWS.2CTA.FIND_AND_SET.ALIGN UP1, UR4, UR4 ;  /* 0x00000004000475e3 */ /* 0x000e240008220800 */
[----:B0-----:R-:W-:Y:S01]  /*16900*/  MOV R0, UR4 ;  /* 0x0000000400007c02 */ /* 0x001fe20008000f00 */
[----:B------:R-:W-:Y:S06]  /*16910*/  BRA.U UP1, `(.L_x_203) ;  /* 0x0000000101187547 */ /* 0x000fec000b800000 */
.L_x_204:
[----:B------:R-:W-:Y:S05]  /*16920*/  NANOSLEEP 0x64 ;  /* 0x000000640000795d */ /* 0x000fea0003800000 */
[----:B------:R-:W-:-:S05]  /*16930*/  UMOV UR4, 0x10 ;  /* 0x0000001000047882 */ /* 0x000fca0000000000 */
[----:B------:R-:W-:Y:S04]  /*16940*/  DEPBAR.LE SB0, 0x36 ;  /* 0x00008d800000791a */ /* 0x000fe80000000000 */
[----:B------:R-:W0:Y:S02]  /*16950*/  UTCATOMSWS.2CTA.FIND_AND_SET.ALIGN UP1, UR4, UR4 ;  /* 0x00000004000475e3 */ /* 0x000e240008220800 */
[----:B0-----:R-:W-:Y:S01]  /*16960*/  MOV R0, UR4 ;  /* 0x0000000400007c02 */ /* 0x001fe20008000f00 */
[----:B------:R-:W-:Y:S05]  /*16970*/  BRA.U !UP1, `(.L_x_204) ;  /* 0xfffffffd09e87547 */ /* 0x000fea000b83ffff */
.L_x_203:
[----:B------:R-:W0:Y:S01]  /*16980*/  LDS R2, [UR7+0x10] ;  /* 0x00001007ff027984 */ /* 0x000e220008000800 */
[----:B------:R-:W-:Y:S01]  /*16990*/  IMAD.U32 R4, RZ, RZ, UR5 ;  /* 0x00000005ff047e24 */ /* 0x000fe2000f8e00ff */
[----:B------:R-:W-:-:S03]  /*169a0*/  MOV R3, UR38 ;  /* 0x0000002600037c02 */ /* 0x000fc60008000f00 */
[----:B------:R-:W-:Y:S01]  /*169b0*/  VIADD R4, R4, 0x200 ;  /* 0x0000020004047836 */ /* 0x000fe20000000000 */
[----:B0-----:R-:W-:-:S04]  /*169c0*/  SHF.L.U32 R2, R2, 0x1f, RZ ;  /* 0x0000001f02027819 */ /* 0x001fc800000006ff */
[----:B------:R-:W0:Y:S02]  /*169d0*/  SYNCS.PHASECHK.TRANS64.TRYWAIT P0, [UR7+0x8], R2 ;  /* 0x00000802ff0075a7 */ /* 0x000e240008001107 */
[----:B0-----:R-:W-:Y:S05]  /*169e0*/  @P0 BRA `(.L_x_205) ;  /* 0x0000000000080947 */ /* 0x001fea0003800000 */
[----:B------:R-:W0:Y:S02]  /*169f0*/  SYNCS.PHASECHK.TRANS64.TRYWAIT P0, [UR7+0x8], R2 ;  /* 0x00000802ff0075a7 */ /* 0x000e240008001107 */
[----:B0-----:R-:W-:Y:S05]  /*16a00*/  @!P0 BRA `(.L_x_206) ;  /* 0x0000002000248947 */ /* 0x001fea0003800000 */
.L_x_205:
[----:B------:R-:W-:Y:S01]  /*16a10*/  HFMA2 R7, -RZ, RZ, 0, 5.9604644775390625e-08 ;  /* 0x00000001ff077431 */ /* 0x000fe200000001ff */
[----:B------:R-:W-:Y:S01]  /*16a20*/  UPRMT UR4, UR38, 0x654, UR6 ;  /* 0x0000065426047896 */ /* 0x000fe20008000006 */
[----:B------:R-:W-:Y:S01]  /*16a30*/  PRMT R4, R3, 0x654, R4 ;  /* 0x0000065403047816 */ /* 0x000fe20000000004 */
[----:B------:R-:W-:Y:S02]  /*16a40*/  IMAD.MOV.U32 R3, RZ, RZ, 0xffff ;  /* 0x0000ffffff037424 */ /* 0x000fe400078e00ff */
[----:B------:R-:W-:Y:S02]  /*16a50*/  IMAD.MOV.U32 R8, RZ, RZ, 0x4 ;  /* 0x00000004ff087424 */ /* 0x000fe400078e00ff */
[----:B------:R-:W-:Y:S01]  /*16a60*/  IMAD.SHL.U32 R6, R0, 0x20, RZ ;  /* 0x0000002000067824 */ /* 0x000fe200078e00ff */
[----:B0-----:R-:W-:Y:S02]  /*16a70*/  MOV R5, UR4 ;  /* 0x0000000400057c02 */ /* 0x001fe40008000f00 */
[-C--:B------:R-:W-:Y:S01]  /*16a80*/  SHF.L.U32 R3, R3, R0.reuse, RZ ;  /* 0x0000000003037219 */ /* 0x080fe200000006ff */
[----:B------:R0:W-:Y:S01]  /*16a90*/  SYNCS.ARRIVE.TRANS64.RED RZ, [UR4], R8 ;  /* 0x00000008ffff79a7 */ /* 0x0001e20008000404 */
[----:B------:R-:W-:Y:S01]  /*16aa0*/  SHF.L.U32 R2, R7, R0, RZ ;  /* 0x0000000007027219 */ /* 0x000fe200000006ff */
[----:B------:R0:W-:Y:S04]  /*16ab0*/  STS [UR5+0x200], R6 ;  /* 0x00020006ff007988 */ /* 0x0001e80008000805 */
[----:B------:R0:W-:Y:S04]  /*16ac0*/  STAS [R4.64], R0 ;  /* 0x0000000004007dbd */ /* 0x0001e8000c0008ff */
[----:B------:R0:W-:Y:S04]  /*16ad0*/  ATOMS.OR RZ, [UR7+0x14], R3 ;  /* 0x00001403ffff798c */ /* 0x0001e8000b000007 */
[----:B------:R0:W-:Y:S04]  /*16ae0*/  ATOMS.OR RZ, [UR7+0x18], R2 ;  /* 0x00001802ffff798c */ /* 0x0001e8000b000007 */
[----:B------:R0:W-:Y:S02]  /*16af0*/  ATOMS.XOR RZ, [UR7+0x10], R7 ;  /* 0x00001007ffff798c */ /* 0x0001e4000b800007 */
.L_x_202:
[----:B------:R-:W-:Y:S05]  /*16b00*/  BSYNC B0 ;  /* 0x0000000000007941 */ /* 0x000fea0003800000 */
.L_x_201:
[----:B------:R-:W-:Y:S05]  /*16b10*/  BRA.U UP0, `(.L_x_207) ;  /* 0x00000001006c7547 */ /* 0x000fea000b800000 */
[----:B------:R-:W-:-:S03]  /*16b20*/  UMOV UR4, 0xffffffff ;  /* 0xffffffff00047882 */ /* 0x000fc60000000000 */
[----:B------:R-:W-:Y:S05]  /*16b30*/  BRA.DIV UR4, `(.L_x_208) ;  /* 0x0000001e04f07947 */ /* 0x000fea000b800000 */
[----:B------:R-:W-:-:S13]  /*16b40*/  ELECT P6, URZ, PT ;  /* 0x0000000000ff782f */ /* 0x000fda00038c0000 */
.L_x_274:
[----:B------:R-:W-:Y:S05]  /*16b50*/  @!P6 BRA `(.L_x_207) ;  /* 0x00000000005ce947 */ /* 0x000fea0003800000 */
[----:B0-----:R-:W0:Y:S02]  /*16b60*/  LDS R0, [UR7+0x10] ;  /* 0x00001007ff007984 */ /* 0x001e240008000800 */
[----:B0-----:R-:W-:-:S04]  /*16b70*/  SHF.L.U32 R0, R0, 0x1f, RZ ;  /* 0x0000001f00007819 */ /* 0x001fc800000006ff */
[----:B------:R-:W0:Y:S02]  /*16b80*/  SYNCS.PHASECHK.TRANS64.TRYWAIT P0, [UR7+0x8], R0 ;  /* 0x00000800ff0075a7 */ /* 0x000e240008001107 */
[----:B0-----:R-:W-:Y:S05]  /*16b90*/  @P0 BRA `(.L_x_209) ;  /* 0x0000000000080947 */ /* 0x001fea0003800000 */
[----:B------:R-:W0:Y:S02]  /*16ba0*/  SYNCS.PHASECHK.TRANS64.TRYWAIT P0, [UR7+0x8], R0 ;  /* 0x00000800ff0075a7 */ /* 0x000e240008001107 */
[----:B0-----:R-:W-:Y:S05]  /*16bb0*/  @!P0 BRA `(.L_x_210) ;  /* 0x0000001c00f08947 */ /* 0x001fea0003800000 */
.L_x_209:
[----:B0-----:R-:W0:Y:S01]  /*16bc0*/  LDS R0, [UR5+0x200] ;  /* 0x00020005ff007984 */ /* 0x001e220008000800 */
[----:B------:R-:W-:Y:S02]  /*16bd0*/  HFMA2 R4, -RZ, RZ, 0, 5.9604644775390625e-08 ;  /* 0x00000001ff047431 */ /* 0x000fe400000001ff */
[----:B------:R-:W-:Y:S01]  /*16be0*/  IMAD.MOV.U32 R2, RZ, RZ, 0xffff ;  /* 0x0000ffffff027424 */ /* 0x000fe200078e00ff */
[----:B------:R-:W-:Y:S01]  /*16bf0*/  UPRMT UR4, UR38, 0x654, UR6 ;  /* 0x0000065426047896 */ /* 0x000fe20008000006 */
[----:B0-----:R-:W-:-:S03]  /*16c00*/  IMAD.SHL.U32 R3, R0, 0x20, RZ ;  /* 0x0000002000037824 */ /* 0x001fc600078e00ff */
[-C--:B------:R-:W-:Y:S02]  /*16c10*/  SHF.L.U32 R2, R2, R0.reuse, RZ ;  /* 0x0000000002027219 */ /* 0x080fe400000006ff */
[----:B------:R-:W-:Y:S01]  /*16c20*/  SHF.L.U32 R0, R4, R0, RZ ;  /* 0x0000000004007219 */ /* 0x000fe200000006ff */
[----:B------:R1:W-:Y:S04]  /*16c30*/  STS [UR5+0x200], R3 ;  /* 0x00020003ff007988 */ /* 0x0003e80008000805 */
[----:B------:R1:W-:Y:S04]  /*16c40*/  ATOMS.OR RZ, [UR7+0x14], R2 ;  /* 0x00001402ffff798c */ /* 0x0003e8000b000007 */
[----:B------:R1:W-:Y:S01]  /*16c50*/  ATOMS.OR RZ, [UR7+0x18], R0 ;  /* 0x00001800ffff798c */ /* 0x0003e2000b000007 */
[----:B------:R-:W-:Y:S03]  /*16c60*/  SYNCS.ARRIVE.TRANS64.RED.A1T0 RZ, [UR4], RZ ;  /* 0x000000ffffff79a7 */ /* 0x000fe60008100404 */
[----:B------:R1:W-:Y:S01]  /*16c70*/  ATOMS.XOR RZ, [UR7+0x10], R4 ;  /* 0x00001004ffff798c */ /* 0x0003e2000b800007 */
[----:B------:R-:W-:Y:S05]  /*16c80*/  BRA `(.L_x_207) ;  /* 0x0000000000107947 */ /* 0x000fea0003800000 */
.L_x_200:
[----:B------:R-:W-:Y:S02]  /*16c90*/  MOV R0, 0xffffffff ;  /* 0xffffffff00007802 */ /* 0x000fe40000000f00 */
[----:B------:R-:W-:-:S03]  /*16ca0*/  MOV R2, 0x16cd0 ;  /* 0x00016cd000027802 */ /* 0x000fc60000000f00 */
[----:B------:R0:W-:Y:S04]  /*16cb0*/  STS [UR5+0x200], R0 ;  /* 0x00020000ff007988 */ /* 0x0001e80008000805 */
[----:B0-----:R-:W-:Y:S05]  /*16cc0*/  CALL.REL.NOINC `($__internal_1_$__cuda_sm10x_tcgen05_guardrail_trap_phase_invalid_during_alloc) ;  /* 0x0000002000747944 */ /* 0x001fea0003c00000 */
.L_x_207:
[----:B------:R-:W-:Y:S05]  /*16cd0*/  WARPSYNC.ALL ;  /* 0x0000000000007948 */ /* 0x000fea0003800000 */
[----:B------:R-:W2:Y:S01]  /*16ce0*/  S2UR UR11, SR_CgaCtaId ;  /* 0x00000000000b79c3 */ /* 0x000ea20000008800 */
[----:B------:R-:W3:Y:S01]  /*16cf0*/  LDCU UR7, c[0x0][0x38c] ;  /* 0x00007180ff0777ac */ /* 0x000ee20008000800 */
[----:B------:R-:W-:Y:S01]  /*16d00*/  R2UR UR5, R22 ;  /* 0x00000000160572ca */ /* 0x000fe200000e0000 */
[----:B0-----:R-:W-:Y:S02]  /*16d10*/  HFMA2 R6, -RZ, RZ, 0, 0 ;  /* 0x00000000ff067431 */ /* 0x001fe400000001ff */
[----:B-1----:R-:W-:Y:S01]  /*16d20*/  IMAD.MOV.U32 R2, RZ, RZ, 0x1 ;  /* 0x00000001ff027424 */ /* 0x002fe200078e00ff */
[----:B------:R-:W-:Y:S01]  /*16d30*/  UMOV UR4, 0x400 ;  /* 0x0000040000047882 */ /* 0x000fe20000000000 */
[----:B------:R-:W-:Y:S01]  /*16d40*/  ULOP3.LUT UR37, UR37, 0xfffffffe, URZ, 0xc0, !UPT ;  /* 0xfffffffe25257892 */ /* 0x000fe2000f8ec0ff */
[----:B------:R-:W-:Y:S01]  /*16d50*/  IMAD.MOV.U32 R5, RZ, RZ, RZ ;  /* 0x000000ffff057224 */ /* 0x000fe200078e00ff */
[----:B------:R-:W-:Y:S01]  /*16d60*/  UMOV UR13, 0x3 ;  /* 0x00000003000d7882 */ /* 0x000fe20000000000 */
[----:B------:R-:W-:Y:S01]  /*16d70*/  IMAD.MOV.U32 R0, RZ, RZ, RZ ;  /* 0x000000ffff007224 */ /* 0x000fe200078e00ff */
[----:B------:R-:W-:Y:S01]  /*16d80*/  USHF.L.U32 UR13, UR13, UR37, URZ ;  /* 0x000000250d0d7299 */ /* 0x000fe200080006ff */
[----:B------:R-:W-:Y:S01]  /*16d90*/  UMOV UR22, URZ ;  /* 0x000000ff00167c82 */ /* 0x000fe20008000000 */
[----:B------:R-:W-:Y:S01]  /*16da0*/  UMOV UR21, URZ ;  /* 0x000000ff00157c82 */ /* 0x000fe20008000000 */
[----:B------:R-:W-:Y:S01]  /*16db0*/  UMOV UR20, URZ ;  /* 0x000000ff00147c82 */ /* 0x000fe20008000000 */
[----:B------:R-:W-:-:S02]  /*16dc0*/  USHF.R.U64 UR5, UR5, 0x4, URZ ;  /* 0x0000000405057899 */ /* 0x000fc400080012ff */
[----:B---3--:R-:W-:Y:S02]  /*16dd0*/  UIADD3 UR7, UPT, UPT, UR7, 0xf, URZ ;  /* 0x0000000f07077890 */ /* 0x008fe4000fffe0ff */
[----:B------:R-:W-:Y:S02]  /*16de0*/  ULOP3.LUT UR5, UR5, 0x3fff, URZ, 0xc0, !UPT ;  /* 0x00003fff05057892 */ /* 0x000fe4000f8ec0ff */
[----:B------:R-:W-:Y:S02]  /*16df0*/  USHF.R.S32.HI UR6, URZ, 0x1f, UR7 ;  /* 0x0000001fff067899 */ /* 0x000fe40008011407 */
[----:B--2---:R-:W-:Y:S01]  /*16e00*/  ULEA UR11, UR11, UR4, 0x18 ;  /* 0x000000040b0b7291 */ /* 0x004fe2000f8ec0ff */
[----:B------:R-:W-:Y:S01]  /*16e10*/  R2UR UR4, R23 ;  /* 0x00000000170472ca */ /* 0x000fe200000e0000 */
[----:B------:R-:W-:Y:S02]  /*16e20*/  ULEA.HI UR6, UR6, UR7, URZ, 0x4 ;  /* 0x0000000706067291 */ /* 0x000fe4000f8f20ff */
[----:B------:R-:W-:-:S02]  /*16e30*/  ULOP3.LUT UR5, UR5, 0x10000, URZ, 0xfc, !UPT ;  /* 0x0001000005057892 */ /* 0x000fc4000f8efcff */
[----:B------:R-:W-:-:S04]  /*16e40*/  USHF.R.S32.HI UR12, URZ, 0x4, UR6 ;  /* 0x00000004ff0c7899 */ /* 0x000fc80008011406 */
[----:B------:R-:W-:-:S04]  /*16e50*/  UISETP.LT.AND UP0, UPT, UR12, 0x1, UPT ;  /* 0x000000010c00788c */ /* 0x000fc8000bf01270 */
[----:B------:R-:W-:Y:S02]  /*16e60*/  USHF.R.U64 UR4, UR4, 0x4, URZ ;  /* 0x0000000404047899 */ /* 0x000fe400080012ff */
[----:B------:R-:W-:Y:S02]  /*16e70*/  USEL UR14, UR12, 0x1, !UP0 ;  /* 0x000000010c0e7887 */ /* 0x000fe4000c000000 */
[----:B------:R-:W-:-:S04]  /*16e80*/  ULOP3.LUT UR4, UR4, 0x3fff, URZ, 0xc0, !UPT ;  /* 0x00003fff04047892 */ /* 0x000fc8000f8ec0ff */
[----:B------:R-:W-:Y:S01]  /*16e90*/  ULOP3.LUT UR4, UR4, 0x10000, URZ, 0xfc, !UPT ;  /* 0x0001000004047892 */ /* 0x000fe2000f8efcff */
[----:B------:R-:W-:Y:S01]  /*16ea0*/  NOP ;  /* 0x0000000000007918 */ /* 0x000fe20000000000 */
[----:B------:R-:W-:Y:S06]  /*16eb0*/  BAR.ARV 0x6, 0x120 ;  /* 0x0184800000007b1d */ /* 0x000fec0000002000 */
[----:B------:R-:W0:Y:S01]  /*16ec0*/  LDS R7, [UR11+0x200] ;  /* 0x0002000bff077984 */ /* 0x000e220008000800 */
[----:B------:R-:W-:Y:S03]  /*16ed0*/  SYNCS.ARRIVE.TRANS64.A1T0 RZ, [UR11+0x1c0], RZ ;  /* 0x0001c0ffffff79a7 */ /* 0x000fe6000810000b */
.L_x_227:
[C---:B-1----:R-:W-:Y:S01]  /*16ee0*/  LEA R3, R5.reuse, UR11, 0x3 ;  /* 0x0000000b05037c11 */ /* 0x042fe2000f8e18ff */
[----:B------:R-:W-:Y:S01]  /*16ef0*/  UISETP.NE.AND UP0, UPT, UR39, URZ, UPT ;  /* 0x000000ff2700728c */ /* 0x000fe2000bf05270 */
[----:B------:R-:W-:Y:S02]  /*16f00*/  SHF.L.U32 R4, R6, 0x1f, RZ ;  /* 0x0000001f06047819 */ /* 0x000fe400000006ff */
[----:B------:R-:W-:Y:S02]  /*16f10*/  LEA R8, R5, UR11, 0x4 ;  /* 0x0000000b05087c11 */ /* 0x000fe4000f8e20ff */
[----:B------:R-:W1:Y:S02]  /*16f20*/  SYNCS.PHASECHK.TRANS64.TRYWAIT P0, [R3+URZ+0x150], R4 ;  /* 0x00015004030075a7 */ /* 0x000e6400080011ff */
[----:B-12---:R-:W-:Y:S05]  /*16f30*/  @!P0 BRA `(.L_x_211) ;  /* 0x0000001c00288947 */ /* 0x006fea0003800000 */
.L_x_275:
[----:B------:R-:W2:Y:S01]  /*16f40*/  LDS.128 R8, [R8+0x1d0] ;  /* 0x0001d00008087984 */ /* 0x000ea20000000c00 */
[----:B-1----:R-:W-:Y:S01]  /*16f50*/  VIADD R3, R3, 0x168 ;  /* 0x0000016803037836 */ /* 0x002fe20000000000 */
[----:B------:R-:W-:Y:S01]  /*16f60*/  @!PT LDS RZ, [RZ] ;  /* 0x00000000fffff984 */ /* 0x000fe20000000800 */
[----:B------:R-:W-:Y:S01]  /*16f70*/  @!PT LDS RZ, [RZ] ;  /* 0x00000000fffff984 */ /* 0x000fe20000000800 */
[----:B------:R-:W-:Y:S01]  /*16f80*/  @!PT LDS RZ, [RZ] ;  /* 0x00000000fffff984 */ /* 0x000fe20000000800 */
[----:B------:R-:W-:Y:S01]  /*16f90*/  @!PT LDS RZ, [RZ] ;  /* 0x00000000fffff984 */ /* 0x000fe20000000800 */
[----:B------:R1:W-:Y:S06]  /*16fa0*/  MEMBAR.ALL.CTA ;  /* 0x0000000000007992 */ /* 0x0003ec0000008000 */
[----:B-1----:R-:W1:Y:S01]  /*16fb0*/  FENCE.VIEW.ASYNC.S ;  /* 0x00000000000073c6 */ /* 0x002e620000000000 */
[----:B------:R-:W-:-:S04]  /*16fc0*/  PRMT R3, RZ, 0x654, R3 ;  /* 0x00000654ff037816 */ /* 0x000fc80000000003 */
[----:B-1----:R1:W-:Y:S02]  /*16fd0*/  SYNCS.ARRIVE.TRANS64.RED.A1T0 RZ, [R3+URZ], RZ ;  /* 0x000000ff03ff79a7 */ /* 0x0023e400081004ff */
[----:B-1----:R-:W-:-:S05]  /*16fe0*/  VIADD R3, R5, 0x1 ;  /* 0x0000000105037836 */ /* 0x002fca0000000000 */
[----:B------:R-:W-:-:S04]  /*16ff0*/  ISETP.NE.AND P0, PT, R3, 0x3, PT ;  /* 0x000000030300780c */ /* 0x000fc80003f05270 */
[----:B------:R-:W-:Y:S02]  /*17000*/  SEL R4, RZ, 0x1, P0 ;  /* 0x00000001ff047807 */ /* 0x000fe40000000000 */
[----:B------:R-:W-:Y:S02]  /*17010*/  SEL R5, R3, RZ, P0 ;  /* 0x000000ff03057207 */ /* 0x000fe40000000000 */
[----:B------:R-:W-:Y:S01]  /*17020*/  LOP3.LUT R6, R6, R4, RZ, 0x3c, !PT ;  /* 0x0000000406067212 */ /* 0x000fe200078e3cff */
[----:B--2---:R-:W-:Y:S06]  /*17030*/  BRA.U UP0, `(.L_x_212) ;  /* 0x0000000d00407547 */ /* 0x004fec000b800000 */
[----:B------:R-:W-:-:S13]  /*17040*/  ISETP.NE.AND P2, PT, R17, RZ, PT ;  /* 0x000000ff1100720c */ /* 0x000fda0003f45270 */
[----:B------:R-:W-:Y:S05]  /*17050*/  @!P2 BRA `(.L_x_213) ;  /* 0x000000000004a947 */ /* 0x000fea0003800000 */
[----:B------:R-:W-:Y:S05]  /*17060*/  BPT.TRAP 0x1 ;  /* 0x000000040000795c */ /* 0x000fea0000300000 */
.L_x_213:
[----:B------:R-:W1:Y:S01]  /*17070*/  LDCU UR6, c[0x0][0x38c] ;  /* 0x00007180ff0677ac */ /* 0x000e620008000800 */
[----:B------:R-:W-:Y:S01]  /*17080*/  UMOV UR7, 0x1 ;  /* 0x0000000100077882 */ /* 0x000fe20000000000 */
[----:B-1----:R-:W-:-:S06]  /*17090*/  UISETP.GE.AND UP0, UPT, UR6, 0x1, UPT ;  /* 0x000000010600788c */ /* 0x002fcc000bf06270 */
[----:B------:R-:W-:-:S05]  /*170a0*/  PLOP3.LUT P0, PT, PT, PT, UP0, 0x80, 0x8 ;  /* 0x000000000008781c */ /* 0x000fca0003f0f008 */
[----:B------:R-:W-:-:S08]  /*170b0*/  @UP0 ULEA UR6, UR21, UR11, 0x3 ;  /* 0x0000000b15060291 */ /* 0x000fd0000f8e18ff */
[----:B------:R-:W-:-:S04]  /*170c0*/  @P0 SHF.L.U32 R3, R0, 0x1f, RZ ;  /* 0x0000001f00030819 */ /* 0x000fc800000006ff */
[----:B------:R-:W1:Y:S02]  /*170d0*/  @P0 SYNCS.PHASECHK.TRANS64.TRYWAIT P1, [UR6+0x80], R3 ;  /* 0x00008003ff0005a7 */ /* 0x000e640008021106 */
[----:B-1----:R-:W-:Y:S01]  /*170e0*/  @P0 VOTEU.ANY UP1, P1 ;  /* 0x0000000000ff0886 */ /* 0x002fe20000820100 */
[----:B------:R-:W-:Y:S01]  /*170f0*/  @UP0 USEL UR7, URZ, 0x1, !UP1 ;  /* 0x00000001ff070887 */ /* 0x000fe2000c800000 */
[----:B------:R-:W-:Y:S11]  /*17100*/  @!P2 BRA `(.L_x_214) ;  /* 0x000000000004a947 */ /* 0x000ff60003800000 */
[----:B------:R-:W-:Y:S05]  /*17110*/  BPT.TRAP 0x1 ;  /* 0x000000040000795c */ /* 0x000fea0000300000 */
.L_x_214:
[----:B------:R-:W-:Y:S01]  /*17120*/  PLOP3.LUT P3, PT, PT, PT, PT, 0x80, 0x8 ;  /* 0x000000000008781c */ /* 0x000fe20003f6f070 */
[----:B------:R-:W-:Y:S01]  /*17130*/  @UP0 ULEA UR6, UR22, UR11, 0x3 ;  /* 0x0000000b16060291 */ /* 0x000fe2000f8e18ff */
[----:B------:R-:W-:Y:S01]  /*17140*/  @P0 SHF.L.U32 R3, R2, 0x1f, RZ ;  /* 0x0000001f02030819 */ /* 0x000fe200000006ff */
[----:B------:R-:W-:-:S09]  /*17150*/  UMOV UR19, UR20 ;  /* 0x0000001400137c82 */ /* 0x000fd20008000000 */
[----:B------:R1:W2:Y:S01]  /*17160*/  @P0 SYNCS.PHASECHK.TRANS64.TRYWAIT P3, [UR6+0x110], R3 ;  /* 0x00011003ff0005a7 */ /* 0x0002a20008061106 */
[----:B------:R-:W-:Y:S05]  /*17170*/  BRA.U !UP0, `(.L_x_215) ;  /* 0x0000000908287547 */ /* 0x000fea000b800000 */
[----:B------:R-:W-:Y:S01]  /*17180*/  UIADD3 UR6, UPT, UPT, UR21, 0x1, URZ ;  /* 0x0000000115067890 */ /* 0x000fe2000fffe0ff */
[----:B-1----:R-:W-:Y:S01]  /*17190*/  MOV R3, R0 ;  /* 0x0000000000037202 */ /* 0x002fe20000000f00 */
[----:B------:R-:W-:Y:S02]  /*171a0*/  UIADD3 UR19, UPT, UPT, UR14, UR20, URZ ;  /* 0x000000140e137290 */ /* 0x000fe4000fffe0ff */
[----:B------:R-:W-:Y:S01]  /*171b0*/  UISETP.NE.AND UP0, UPT, UR6, 0x7, UPT ;  /* 0x000000070600788c */ /* 0x000fe2000bf05270 */
[----:B------:R-:W-:Y:S01]  /*171c0*/  UMOV UR18, UR12 ;  /* 0x0000000c00127c82 */ /* 0x000fe20008000000 */
[----:B------:R-:W-:Y:S02]  /*171d0*/  UMOV UR10, UR21 ;  /* 0x00000015000a7c82 */ /* 0x000fe40008000000 */
[----:B------:R-:W-:Y:S02]  /*171e0*/  USEL UR8, URZ, 0x1, UP0 ;  /* 0x00000001ff087887 */ /* 0x000fe40008000000 */
[----:B------:R-:W-:-:S04]  /*171f0*/  USEL UR6, UR6, URZ, UP0 ;  /* 0x000000ff06067287 */ /* 0x000fc80008000000 */
[----:B------:R-:W-:-:S08]  /*17200*/  LOP3.LUT R4, R0, UR8, RZ, 0x3c, !PT ;  /* 0x0000000800047c12 */ /* 0x000fd0000f8e3cff */
.L_x_226:
[----:B------:R-:W-:Y:S01]  /*17210*/  UISETP.NE.AND UP0, UPT, UR7, URZ, UPT ;  /* 0x000000ff0700728c */ /* 0x000fe2000bf05270 */
[----:B------:R-:W-:Y:S01]  /*17220*/  MOV R0, R4 ;  /* 0x0000000400007202 */ /* 0x000fe20000000f00 */
[----:B------:R-:W-:Y:S02]  /*17230*/  UIADD3 UR20, UPT, UPT, UR20, 0x1, URZ ;  /* 0x0000000114147890 */ /* 0x000fe4000fffe0ff */
[----:B------:R-:W-:Y:S01]  /*17240*/  ULEA UR17, UR10, UR11, 0x3 ;  /* 0x0000000b0a117291 */ /* 0x000fe2000f8e18ff */
[----:B------:R-:W-:Y:S04]  /*17250*/  UMOV UR21, UR6 ;  /* 0x0000000600157c82 */ /* 0x000fe80008000000 */
[----:B------:R-:W-:Y:S05]  /*17260*/  BRA.U UP0, `(.L_x_216) ;  /* 0x00000001001c7547 */ /* 0x000fea000b800000 */
[----:B------:R-:W-:Y:S11]  /*17270*/  ISETP.NE.AND P0, PT, R17, RZ, PT ;  /* 0x000000ff1100720c */ /* 0x000ff60003f05270 */
[----:B------:R-:W-:Y:S02]  /*17280*/  @!UPT UIADD3 URZ, UPT, UPT, URZ, URZ, URZ ;  /* 0x000000fffffff290 */ /* 0x000fe4000fffe0ff */
[----:B------:R-:W-:Y:S05]  /*17290*/  @!P0 BRA `(.L_x_217) ;  /* 0x0000000000048947 */ /* 0x000fea0003800000 */
[----:B------:R-:W-:Y:S05]  /*172a0*/  BPT.TRAP 0x1 ;  /* 0x000000040000795c */ /* 0x000fea0000300000 */
.L_x_217:
[----:B------:R-:W-:Y:S04]  /*172b0*/  SHF.L.U32 R3, R3, 0x1f, RZ ;  /* 0x0000001f03037819 */ /* 0x000fe800000006ff */
[----:B------:R-:W1:Y:S02]  /*172c0*/  SYNCS.PHASECHK.TRANS64.TRYWAIT P0, [UR17+0x80], R3 ;  /* 0x00008003ff0075a7 */ /* 0x000e640008001111 */
[----:B-1----:R-:W-:Y:S05]  /*172d0*/  @!P0 BRA `(.L_x_218) ;  /* 0x0000001800548947 */ /* 0x002fea0003800000 */
.L_x_216:
[----:B------:R-:W-:Y:S11]  /*172e0*/  ISETP.NE.AND P2, PT, R17, RZ, PT ;  /* 0x000000ff1100720c */ /* 0x000ff60003f45270 */
[----:B------:R-:W-:Y:S02]  /*172f0*/  @!UPT UIADD3 URZ, UPT, UPT, URZ, URZ, URZ ;  /* 0x000000fffffff290 */ /* 0x000fe4000fffe0ff */
[----:B------:R-:W-:Y:S05]  /*17300*/  @!P2 BRA `(.L_x_219) ;  /* 0x000000000004a947 */ /* 0x000fea0003800000 */
[----:B------:R-:W-:Y:S05]  /*17310*/  BPT.TRAP 0x1 ;  /* 0x000000040000795c */ /* 0x000fea0000300000 */
.L_x_219:
[----:B------:R-:W-:Y:S01]  /*17320*/  ULEA UR16, UR22, UR11, 0x3 ;  /* 0x0000000b16107291 */ /* 0x000fe2000f8e18ff */
[----:B--2---:R-:W-:Y:S11]  /*17330*/  @P3 BRA `(.L_x_220) ;  /* 0x00000000000c3947 */ /* 0x004ff60003800000 */
[----:B-1----:R-:W-:Y:S04]  /*17340*/  SHF.L.U32 R3, R2, 0x1f, RZ ;  /* 0x0000001f02037819 */ /* 0x002fe800000006ff */
[----:B------:R-:W1:Y:S02]  /*17350*/  SYNCS.PHASECHK.TRANS64.TRYWAIT P0, [UR16+0x110], R3 ;  /* 0x00011003ff0075a7 */ /* 0x000e640008001110 */
[----:B-1----:R-:W-:Y:S05]  /*17360*/  @!P0 BRA `(.L_x_221) ;  /* 0x0000001800488947 */ /* 0x002fea0003800000 */
.L_x_220:
[----:B------:R-:W-:Y:S02]  /*17370*/  UIADD3 UR7, UPT, UPT, UR22, 0x1, URZ ;  /* 0x0000000116077890 */ /* 0x000fe4000fffe0ff */
[----:B------:R-:W-:Y:S02]  /*17380*/  USHF.L.U32 UR15, UR22, 0x7, URZ ;  /* 0x00000007160f7899 */ /* 0x000fe400080006ff */
[----:B------:R-:W-:Y:S04]  /*17390*/  UISETP.NE.AND UP0, UPT, UR7, 0x4, UPT ;  /* 0x000000040700788c */ /* 0x000fe8000bf05270 */
[----:B------:R-:W-:Y:S02]  /*173a0*/  USEL UR6, URZ, 0x1, UP0 ;  /* 0x00000001ff067887 */ /* 0x000fe40008000000 */
[----:B------:R-:W-:Y:S04]  /*173b0*/  USEL UR22, UR7, URZ, UP0 ;  /* 0x000000ff07167287 */ /* 0x000fe80008000000 */
[----:B------:R-:W-:Y:S01]  /*173c0*/  LOP3.LUT R2, R2, UR6, RZ, 0x3c, !PT ;  /* 0x0000000602027c12 */ /* 0x000fe2000f8e3cff */
[----:B------:R-:W-:Y:S07]  /*173d0*/  @!P2 BRA `(.L_x_222) ;  /* 0x000000000004a947 */ /* 0x000fee0003800000 */
[----:B------:R-:W-:Y:S05]  /*173e0*/  BPT.TRAP 0x1 ;  /* 0x000000040000795c */ /* 0x000fea0000300000 */
.L_x_222:
[----:B------:R-:W-:Y:S01]  /*173f0*/  UISETP.GE.AND UP0, UPT, UR18, 0x2, UPT ;  /* 0x000000021200788c */ /* 0x000fe2000bf06270 */
[----:B------:R-:W-:Y:S01]  /*17400*/  PLOP3.LUT P3, PT, PT, PT, PT, 0x80, 0x8 ;  /* 0x000000000008781c */ /* 0x000fe20003f6f070 */
[----:B------:R-:W-:Y:S02]  /*17410*/  UIMAD UR6, UR10, 0x300, UR4 ;  /* 0x000003000a0678a4 */ /* 0x000fe4000f8e0204 */
[----:B------:R-:W-:Y:S02]  /*17420*/  UIMAD UR8, UR10, 0x180, UR5 ;  /* 0x000001800a0878a4 */ /* 0x000fe4000f8e0205 */
[----:B------:R-:W-:Y:S01]  /*17430*/  UIADD3 UR72, UPT, UPT, UR6, 0x200, URZ ;  /* 0x0000020006487890 */ /* 0x000fe2000fffe0ff */
[----:B------:R-:W-:Y:S01]  /*17440*/  PLOP3.LUT P0, PT, PT, PT, UP0, 0x80, 0x8 ;  /* 0x000000000008781c */ /* 0x000fe20003f0f008 */
[----:B------:R-:W-:Y:S02]  /*17450*/  UIADD3 UR74, UPT, UPT, UR8, 0x100, URZ ;  /* 0x00000100084a7890 */ /* 0x000fe4000fffe0ff */
[----:B------:R-:W-:Y:S02]  /*17460*/  UIADD3 UR70, UPT, UPT, UR6, 0x100, URZ ;  /* 0x0000010006467890 */ /* 0x000fe4000fffe0ff */
[----:B------:R-:W-:Y:S02]  /*17470*/  @UP0 ULEA UR23, UR22, UR11, 0x3 ;  /* 0x0000000b16170291 */ /* 0x000fe4000f8e18ff */
[----:B------:R-:W-:Y:S01]  /*17480*/  UIADD3 UR68, UPT, UPT, UR8, 0x80, URZ ;  /* 0x0000008008447890 */ /* 0x000fe2000fffe0ff */
[----:B------:R-:W-:Y:S01]  /*17490*/  UMOV UR42, 0x0 ;  /* 0x00000000002a7882 */ /* 0x000fe20000000000 */
[----:B------:R-:W-:Y:S01]  /*174a0*/  UMOV UR43, 0x10200490 ;  /* 0x10200490002b7882 */ /* 0x000fe20000000000 */
[----:B------:R-:W-:Y:S01]  /*174b0*/  UMOV UR73, 0xc0004010 ;  /* 0xc000401000497882 */ /* 0x000fe20000000000 */
[----:B------:R-:W-:Y:S02]  /*174c0*/  UMOV UR75, 0xc0004010 ;  /* 0xc0004010004b7882 */ /* 0x000fe40000000000 */
[----:B-1----:R-:W-:Y:S01]  /*174d0*/  @P0 SHF.L.U32 R3, R2, 0x1f, RZ ;  /* 0x0000001f02030819 */ /* 0x002fe200000006ff */
[----:B------:R-:W-:Y:S01]  /*174e0*/  UMOV UR40, 0x0 ;  /* 0x0000000000287882 */ /* 0x000fe20000000000 */
[----:B------:R-:W-:Y:S01]  /*174f0*/  UMOV UR41, 0x10200490 ;  /* 0x1020049000297882 */ /* 0x000fe20000000000 */
[----:B------:R-:W-:Y:S01]  /*17500*/  UMOV UR71, 0xc0004010 ;  /* 0xc000401000477882 */ /* 0x000fe20000000000 */
[----:B------:R1:W2:Y:S01]  /*17510*/  @P0 SYNCS.PHASECHK.TRANS64.TRYWAIT P3, [UR23+0x110], R3 ;  /* 0x00011003ff0005a7 */ /* 0x0002a20008061117 */
[----:B------:R1:W-:Y:S01]  /*17520*/  UTCHMMA.2CTA gdesc[UR72], gdesc[UR74], tmem[UR15], tmem[UR42], idesc[UR43], !UPT ;  /* 0x00ff2a4a480075ea */ /* 0x0003e2000fa0000f */
[----:B------:R-:W-:Y:S01]  /*17530*/  UMOV UR66, UR74 ;  /* 0x0000004a00427c82 */ /* 0x000fe20008000000 */
[----:B------:R-:W-:Y:S01]  /*17540*/  UMOV UR67, 0xc0004010 ;  /* 0xc000401000437882 */ /* 0x000fe20000000000 */
[----:B------:R-:W-:Y:S01]  /*17550*/  UMOV UR36, 0x0 ;  /* 0x0000000000247882 */ /* 0x000fe20000000000 */
[----:B------:R1:W-:Y:S01]  /*17560*/  UTCHMMA.2CTA gdesc[UR70], gdesc[UR66], tmem[UR15], tmem[UR40], idesc[UR41], UPT, 0x8 ;  /* 0x00ff2842460075ea */ /* 0x0003e2000ba0400f */
[----:B------:R-:W-:Y:S01]  /*17570*/  UMOV UR37, 0x10200490 ;  /* 0x1020049000257882 */ /* 0x000fe20000000000 */
[----:B------:R-:W-:Y:S01]  /*17580*/  UMOV UR64, UR72 ;  /* 0x0000004800407c82 */ /* 0x000fe20008000000 */
[----:B------:R-:W-:Y:S01]  /*17590*/  UMOV UR65, 0xc0004010 ;  /* 0xc000401000417882 */ /* 0x000fe20000000000 */
[----:B------:R-:W-:Y:S01]  /*175a0*/  UMOV UR69, 0xc0004010 ;  /* 0xc000401000457882 */ /* 0x000fe20000000000 */
[----:B------:R-:W-:Y:S01]  /*175b0*/  UMOV UR34, 0x0 ;  /* 0x0000000000227882 */ /* 0x000fe20000000000 */
[----:B------:R1:W-:Y:S01]  /*175c0*/  UTCHMMA.2CTA gdesc[UR64], gdesc[UR68], tmem[UR15], tmem[UR36], idesc[UR37], UPT ;  /* 0x00ff2444400075ea */ /* 0x0003e2000ba0000f */
[----:B------:R-:W-:Y:S01]  /*175d0*/  UMOV UR35, 0x10200490 ;  /* 0x1020049000237882 */ /* 0x000fe20000000000 */
[----:B------:R-:W-:Y:S01]  /*175e0*/  UMOV UR7, 0xc0004010 ;  /* 0xc000401000077882 */ /* 0x000fe20000000000 */
[----:B------:R-:W-:Y:S01]  /*175f0*/  UMOV UR62, UR74 ;  /* 0x0000004a003e7c82 */ /* 0x000fe20008000000 */
[----:B------:R-:W-:Y:S01]  /*17600*/  UMOV UR63, 0xc0004010 ;  /* 0xc0004010003f7882 */ /* 0x000fe20000000000 */
[----:B------:R-:W-:Y:S01]  /*17610*/  UMOV UR32, 0x0 ;  /* 0x0000000000207882 */ /* 0x000fe20000000000 */
[----:B------:R1:W-:Y:S01]  /*17620*/  UTCHMMA.2CTA gdesc[UR6], gdesc[UR62], tmem[UR15], tmem[UR34], idesc[UR35], UPT, 0x8 ;  /* 0x00ff223e060075ea */ /* 0x0003e2000ba0400f */
[----:B------:R-:W-:Y:S01]  /*17630*/  UMOV UR33, 0x10200490 ;  /* 0x1020049000217882 */ /* 0x000fe20000000000 */
[----:B------:R-:W-:Y:S01]  /*17640*/  UMOV UR58, UR70 ;  /* 0x00000046003a7c82 */ /* 0x000fe20008000000 */
[----:B------:R-:W-:Y:S01]  /*17650*/  UMOV UR59, 0xc0004010 ;  /* 0xc0004010003b7882 */ /* 0x000fe20000000000 */
[----:B------:R-:W-:Y:S01]  /*17660*/  UMOV UR60, UR68 ;  /* 0x00000044003c7c82 */ /* 0x000fe20008000000 */
        /* <DEDUP_REMOVED lines=8> */
[----:B------:R1:W-:Y:S01]  /*176f0*/  UTCHMMA.2CTA gdesc[UR56], gdesc[UR8], tmem[UR15], tmem[UR30], idesc[UR31], UPT ;  /* 0x00ff1e08380075ea */ /* 0x0003e2000ba0000f */
[----:B------:R-:W-:Y:S01]  /*17700*/  UMOV UR29, 0x10200490 ;  /* 0x10200490001d7882 */ /* 0x000fe20000000000 */
[----:B------:R-:W-:Y:S01]  /*17710*/  UMOV UR52, UR6 ;  /* 0x0000000600347c82 */ /* 0x000fe20008000000 */
        /* <DEDUP_REMOVED lines=16> */
[----:B------:R-:W-:Y:S02]  /*17820*/  UMOV UR47, 0xc0004010 ;  /* 0xc0004010002f7882 */ /* 0x000fe40000000000 */
[----:B------:R1:W-:Y:S01]  /*17830*/  UTCHMMA.2CTA gdesc[UR44], gdesc[UR46], tmem[UR15], tmem[UR24], idesc[UR25], UPT, 0x8 ;  /* 0x00ff182e2c0075ea */ /* 0x0003e2000ba0400f */
[----:B------:R-:W-:Y:S05]  /*17840*/  @!P2 BRA `(.L_x_223) ;  /* 0x000000000004a947 */ /* 0x000fea0003800000 */
[----:B-1----:R-:W-:Y:S05]  /*17850*/  BPT.TRAP 0x1 ;  /* 0x000000040000795c */ /* 0x002fea0000300000 */
.L_x_223:
[----:B------:R-:W-:Y:S02]  /*17860*/  UIADD3 UR16, UPT, UPT, UR16, 0xf0, URZ ;  /* 0x000000f010107890 */ /* 0x000fe4000fffe0ff */
[----:B-1----:R-:W-:Y:S09]  /*17870*/  ULOP3.LUT UR6, UR13, 0xffff, URZ, 0xc0, !UPT ;  /* 0x0000ffff0d067892 */ /* 0x002ff2000f8ec0ff */
[----:B------:R1:W-:Y:S01]  /*17880*/  UTCBAR.2CTA.MULTICAST [UR16], URZ, UR6 ;  /* 0x000000ff100073e9 */ /* 0x0003e20008200806 */
[----:B------:R-:W-:Y:S05]  /*17890*/  @!P2 BRA `(.L_x_224) ;  /* 0x000000000004a947 */ /* 0x000fea0003800000 */
[----:B-1----:R-:W-:Y:S05]  /*178a0*/  BPT.TRAP 0x1 ;  /* 0x000000040000795c */ /* 0x002fea0000300000 */
.L_x_224:
[----:B------:R-:W-:Y:S02]  /*178b0*/  UIADD3 UR17, UPT, UPT, UR17, 0xb8, URZ ;  /* 0x000000b811117890 */ /* 0x000fe4000fffe0ff */
[----:B-1----:R-:W-:Y:S09]  /*178c0*/  ULOP3.LUT UR6, UR13, 0xffff, URZ, 0xc0, !UPT ;  /* 0x0000ffff0d067892 */ /* 0x002ff2000f8ec0ff */
[----:B------:R1:W-:Y:S01]  /*178d0*/  UTCBAR.2CTA.MULTICAST [UR17], URZ, UR6 ;  /* 0x000000ff110073e9 */ /* 0x0003e20008200806 */
[----:B------:R-:W-:Y:S05]  /*178e0*/  @!P2 BRA `(.L_x_225) ;  /* 0x000000000004a947 */ /* 0x000fea0003800000 */
[----:B-1----:R-:W-:Y:S05]  /*178f0*/  BPT.TRAP 0x1 ;  /* 0x000000040000795c */ /* 0x002fea0000300000 */
.L_x_225:
[----:B------:R-:W-:Y:S02]  /*17900*/  UISETP.NE.AND UP1, UPT, UR18, 0x1, UPT ;  /* 0x000000011200788c */ /* 0x000fe4000bf25270 */
[----:B------:R-:W-:Y:S01]  /*17910*/  UIADD3 UR18, UPT, UPT, UR18, -0x1, URZ ;  /* 0xffffffff12127890 */ /* 0x000fe2000fffe0ff */
[----:B------:R-:W-:Y:S01]  /*17920*/  UMOV UR7, 0x1 ;  /* 0x0000000100077882 */ /* 0x000fe20000000000 */
[----:B------:R-:W-:Y:S02]  /*17930*/  UMOV UR10, UR21 ;  /* 0x00000015000a7c82 */ /* 0x000fe40008000000 */
[----:B------:R-:W-:Y:S05]  /*17940*/  PLOP3.LUT P1, PT, PT, PT, UP1, 0x80, 0x8 ;  /* 0x000000000008781c */ /* 0x000fea0003f2f018 */
[----:B-1----:R-:W-:Y:S08]  /*17950*/  @UP1 ULEA UR6, UR21, UR11, 0x3 ;  /* 0x0000000b15061291 */ /* 0x002ff0000f8e18ff */
[C---:B------:R-:W-:Y:S04]  /*17960*/  @P1 SHF.L.U32 R3, R0.reuse, 0x1f, RZ ;  /* 0x0000001f00031819 */ /* 0x040fe800000006ff */
[----:B------:R1:W3:Y:S01]  /*17970*/  @P1 SYNCS.PHASECHK.TRANS64.TRYWAIT P0, [UR6+0x80], R3 ;  /* 0x00008003ff0015a7 */ /* 0x0002e20008001106 */
[----:B------:R-:W-:Y:S04]  /*17980*/  UIADD3 UR6, UPT, UPT, UR21, 0x1, URZ ;  /* 0x0000000115067890 */ /* 0x000fe8000fffe0ff */
[----:B------:R-:W-:Y:S04]  /*17990*/  UISETP.NE.AND UP0, UPT, UR6, 0x7, UPT ;  /* 0x000000070600788c */ /* 0x000fe8000bf05270 */
[----:B------:R-:W-:Y:S02]  /*179a0*/  USEL UR8, URZ, 0x1, UP0 ;  /* 0x00000001ff087887 */ /* 0x000fe40008000000 */
[----:B------:R-:W-:Y:S04]  /*179b0*/  USEL UR6, UR6, URZ, UP0 ;  /* 0x000000ff06067287 */ /* 0x000fe80008000000 */
[----:B------:R-:W-:Y:S01]  /*179c0*/  LOP3.LUT R4, R0, UR8, RZ, 0x3c, !PT ;  /* 0x0000000800047c12 */ /* 0x000fe2000f8e3cff */
[----:B-1----:R-:W-:Y:S01]  /*179d0*/  IMAD.MOV.U32 R3, RZ, RZ, R0 ;  /* 0x000000ffff037224 */ /* 0x002fe200078e0000 */
[----:B---3--:R-:W-:Y:S01]  /*179e0*/  @P1 VOTEU.ANY UP0, P0 ;  /* 0x0000000000ff1886 */ /* 0x008fe20000000100 */
[----:B------:R-:W-:Y:S02]  /*179f0*/  @UP1 USEL UR7, URZ, 0x1, !UP0 ;  /* 0x00000001ff071887 */ /* 0x000fe4000c000000 */
[----:B------:R-:W-:Y:S09]  /*17a00*/  UISETP.NE.AND UP0, UPT, UR20, UR19, UPT ;  /* 0x000000131400728c */ /* 0x000ff2000bf05270 */
[----:B------:R-:W-:Y:S05]  /*17a10*/  BRA.U UP0, `(.L_x_226) ;  /* 0xfffffff500fc7547 */ /* 0x000fea000b83ffff */
.L_x_215:
[----:B------:R-:W-:Y:S01]  /*17a20*/  LOP3.LUT P0, RZ, R10, 0x1, RZ, 0xc0, !PT ;  /* 0x000000010aff7812 */ /* 0x000fe2000780c0ff */
[----:B------:R-:W-:-:S12]  /*17a30*/  UMOV UR20, UR19 ;  /* 0x0000001300147c82 */ /* 0x000fd80008000000 */
[----:B------:R-:W-:Y:S05]  /*17a40*/  @P0 BRA `(.L_x_227) ;  /* 0xfffffff400240947 */ /* 0x000fea000383ffff */
[----:B------:R-:W-:Y:S05]  /*17a50*/  @!P2 BRA `(.L_x_228) ;  /* 0x000000000004a947 */ /* 0x000fea0003800000 */
[----:B------:R-:W-:Y:S05]  /*17a60*/  BPT.TRAP 0x1 ;  /* 0x000000040000795c */ /* 0x000fea0000300000 */
.L_x_228:
[----:B------:R-:W-:Y:S01]  /*17a70*/  ULEA UR4, UR22, UR11, 0x3 ;  /* 0x0000000b16047291 */ /* 0x000fe2000f8e18ff */
[----:B------:R-:W-:Y:S01]  /*17a80*/  SHF.L.U32 R0, R2, 0x1f, RZ ;  /* 0x0000001f02007819 */ /* 0x000fe200000006ff */
[----:B------:R-:W-:-:S07]  /*17a90*/  UIADD3 UR5, UPT, UPT, UR22, 0x1, URZ ;  /* 0x0000000116057890 */ /* 0x000fce000fffe0ff */
[----:B------:R-:W3:Y:S02]  /*17aa0*/  SYNCS.PHASECHK.TRANS64.TRYWAIT P0, [UR4+0x110], R0 ;  /* 0x00011000ff0075a7 */ /* 0x000ee40008001104 */
[----:B---3--:R-:W-:Y:S05]  /*17ab0*/  @!P0 BRA `(.L_x_229) ;  /* 0x00000010008c8947 */ /* 0x008fea0003800000 */
.L_x_279:
[----:B------:R-:W-:Y:S05]  /*17ac0*/  @!P2 BRA `(.L_x_230) ;  /* 0x000000000004a947 */ /* 0x000fea0003800000 */
[----:B------:R-:W-:Y:S05]  /*17ad0*/  BPT.TRAP 0x1 ;  /* 0x000000040000795c */ /* 0x000fea0000300000 */
.L_x_230:
[----:B------:R-:W-:-:S04]  /*17ae0*/  UISETP.NE.AND UP0, UPT, UR5, 0x4, UPT ;  /* 0x000000040500788c */ /* 0x000fc8000bf05270 */
[----:B------:R-:W-:Y:S02]  /*17af0*/  USEL UR6, URZ, 0x1, UP0 ;  /* 0x00000001ff067887 */ /* 0x000fe40008000000 */
[----:B------:R-:W-:-:S04]  /*17b00*/  USEL UR5, UR5, URZ, UP0 ;  /* 0x000000ff05057287 */ /* 0x000fc80008000000 */
[----:B------:R-:W-:Y:S01]  /*17b10*/  ULEA UR4, UR5, UR11, 0x3 ;  /* 0x0000000b05047291 */ /* 0x000fe2000f8e18ff */
[----:B-1----:R-:W-:Y:S01]  /*17b20*/  LOP3.LUT R0, R2, UR6, RZ, 0x3c, !PT ;  /* 0x0000000602007c12 */ /* 0x002fe2000f8e3cff */
[----:B------:R-:W-:-:S03]  /*17b30*/  UIADD3 UR5, UPT, UPT, UR5, 0x1, URZ ;  /* 0x0000000105057890 */ /* 0x000fc6000fffe0ff */
[----:B------:R-:W-:-:S04]  /*17b40*/  SHF.L.U32 R2, R0, 0x1f, RZ ;  /* 0x0000001f00027819 */ /* 0x000fc800000006ff */
[----:B------:R-:W1:Y:S02]  /*17b50*/  SYNCS.PHASECHK.TRANS64.TRYWAIT P0, [UR4+0x110], R2 ;  /* 0x00011002ff0075a7 */ /* 0x000e640008001104 */
[----:B-1----:R-:W-:Y:S05]  /*17b60*/  @!P0 BRA `(.L_x_231) ;  /* 0x0000001000788947 */ /* 0x002fea0003800000 */
.L_x_281:
[----:B------:R-:W-:Y:S05]  /*17b70*/  @!P2 BRA `(.L_x_232) ;  /* 0x000000000004a947 */ /* 0x000fea0003800000 */
[----:B------:R-:W-:Y:S05]  /*17b80*/  BPT.TRAP 0x1 ;  /* 0x000000040000795c */ /* 0x000fea0000300000 */
.L_x_232:
[----:B------:R-:W-:-:S04]  /*17b90*/  UISETP.NE.AND UP0, UPT, UR5, 0x4, UPT ;  /* 0x000000040500788c */ /* 0x000fc8000bf05270 */
[----:B------:R-:W-:Y:S02]  /*17ba0*/  USEL UR6, URZ, 0x1, UP0 ;  /* 0x00000001ff067887 */ /* 0x000fe40008000000 */
[----:B------:R-:W-:-:S04]  /*17bb0*/  USEL UR5, UR5, URZ, UP0 ;  /* 0x000000ff05057287 */ /* 0x000fc80008000000 */
[----:B------:R-:W-:Y:S01]  /*17bc0*/  ULEA UR4, UR5, UR11, 0x3 ;  /* 0x0000000b05047291 */ /* 0x000fe2000f8e18ff */
[----:B------:R-:W-:Y:S01]  /*17bd0*/  LOP3.LUT R0, R0, UR6, RZ, 0x3c, !PT ;  /* 0x0000000600007c12 */ /* 0x000fe2000f8e3cff */
[----:B------:R-:W-:-:S03]  /*17be0*/  UIADD3 UR5, UPT, UPT, UR5, 0x1, URZ ;  /* 0x0000000105057890 */ /* 0x000fc6000fffe0ff */
[----:B-1----:R-:W-:-:S04]  /*17bf0*/  SHF.L.U32 R2, R0, 0x1f, RZ ;  /* 0x0000001f00027819 */ /* 0x002fc800000006ff */
[----:B------:R-:W1:Y:S02]  /*17c00*/  SYNCS.PHASECHK.TRANS64.TRYWAIT P0, [UR4+0x110], R2 ;  /* 0x00011002ff0075a7 */ /* 0x000e640008001104 */
[----:B-1----:R-:W-:Y:S05]  /*17c10*/  @!P0 BRA `(.L_x_233) ;  /* 0x0000001000648947 */ /* 0x002fea0003800000 */
.L_x_283:
[----:B------:R-:W-:Y:S05]  /*17c20*/  @!P2 BRA `(.L_x_234) ;  /* 0x000000000004a947 */ /* 0x000fea0003800000 */
[----:B------:R-:W-:Y:S05]  /*17c30*/  BPT.TRAP 0x1 ;  /* 0x000000040000795c */ /* 0x000fea0000300000 */
.L_x_234:
[----:B------:R-:W-:-:S04]  /*17c40*/  UISETP.NE.AND UP0, UPT, UR5, 0x4, UPT ;  /* 0x000000040500788c */ /* 0x000fc8000bf05270 */
[----:B------:R-:W-:Y:S02]  /*17c50*/  USEL UR4, URZ, 0x1, UP0 ;  /* 0x00000001ff047887 */ /* 0x000fe40008000000 */
[----:B------:R-:W-:-:S04]  /*17c60*/  USEL UR5, UR5, URZ, UP0 ;  /* 0x000000ff05057287 */ /* 0x000fc80008000000 */
[----:B------:R-:W-:Y:S01]  /*17c70*/  ULEA UR5, UR5, UR11, 0x3 ;  /* 0x0000000b05057291 */ /* 0x000fe2000f8e18ff */
[----:B-1----:R-:W-:-:S04]  /*17c80*/  LOP3.LUT R2, R0, UR4, RZ, 0x3c, !PT ;  /* 0x0000000400027c12 */ /* 0x002fc8000f8e3cff */
[----:B------:R-:W-:Y:S01]  /*17c90*/  SHF.L.U32 R2, R2, 0x1f, RZ ;  /* 0x0000001f02027819 */ /* 0x000fe200000006ff */
[----:B------:R-:W-:-:S04]  /*17ca0*/  IMAD.U32 R0, RZ, RZ, UR5 ;  /* 0x00000005ff007e24 */ /* 0x000fc8000f8e00ff */
[----:B------:R1:W3:Y:S03]  /*17cb0*/  SYNCS.PHASECHK.TRANS64.TRYWAIT P0, [R0+URZ+0x110], R2 ;  /* 0x00011002000075a7 */ /* 0x0002e600080011ff */
[----:B---3--:R-:W-:Y:S05]  /*17cc0*/  @!P0 NANOSLEEP.SYNCS 0x989680 ;  /* 0x009896800000895d */ /* 0x008fea0003900000 */
[----:B------:R-:W3:Y:S02]  /*17cd0*/  @!P0 SYNCS.PHASECHK.TRANS64 P0, [R0+URZ+0x110], R2 ;  /* 0x00011002000085a7 */ /* 0x000ee400080010ff */
[----:B---3--:R-:W-:Y:S05]  /*17ce0*/  @P0 BRA `(.L_x_235) ;  /* 0x0000000000280947 */ /* 0x008fea0003800000 */
.L_x_236:
[----:B---3--:R3:W4:Y:S02]  /*17cf0*/  SYNCS.PHASECHK.TRANS64.TRYWAIT P0, [R0+URZ+0x110], R2 ;  /* 0x00011002000075a7 */ /* 0x00872400080011ff */
[----:B----4-:R-:W-:Y:S05]  /*17d00*/  @!P0 NANOSLEEP.SYNCS 0x989680 ;  /* 0x009896800000895d */ /* 0x010fea0003900000 */
[----:B------:R-:W4:Y:S02]  /*17d10*/  @!P0 SYNCS.PHASECHK.TRANS64 P0, [R0+URZ+0x110], R2 ;  /* 0x00011002000085a7 */ /* 0x000f2400080010ff */
[----:B----4-:R-:W-:Y:S05]  /*17d20*/  @!P0 BRA `(.L_x_236) ;  /* 0xfffffffc00f08947 */ /* 0x010fea000383ffff */
[----:B------:R-:W-:Y:S05]  /*17d30*/  BRA `(.L_x_235) ;  /* 0x0000000000147947 */ /* 0x000fea0003800000 */
.L_x_212:
[----:B------:R-:W-:-:S13]  /*17d40*/  LOP3.LUT P0, RZ, R10, 0x1, RZ, 0xc0, !PT ;  /* 0x000000010aff7812 */ /* 0x000fda000780c0ff */
[----:B------:R-:W-:Y:S05]  /*17d50*/  @P0 BRA `(.L_x_227) ;  /* 0xfffffff000600947 */ /* 0x000fea000383ffff */
[----:B------:R-:W-:-:S04]  /*17d60*/  UIADD3 UR4, UPT, UPT, UR11, 0x1b0, URZ ;  /* 0x000001b00b047890 */ /* 0x000fc8000fffe0ff */
[----:B------:R-:W-:-:S09]  /*17d70*/  UPRMT UR4, UR38, 0x654, UR4 ;  /* 0x0000065426047896 */ /* 0x000fd20008000004 */
[----:B------:R-:W-:Y:S03]  /*17d80*/  SYNCS.ARRIVE.TRANS64.RED.A1T0 RZ, [UR4], RZ ;  /* 0x000000ffffff79a7 */ /* 0x000fe60008100404 */
.L_x_235:
[----:B-1-3--:R-:W-:Y:S01]  /*17d90*/  SHF.L.U32 R2, RZ, 0x1f, RZ ;  /* 0x0000001fff027819 */ /* 0x00afe200000006ff */
[----:B------:R-:W-:Y:S02]  /*17da0*/  UISETP.NE.AND UP0, UPT, UR39, URZ, UPT ;  /* 0x000000ff2700728c */ /* 0x000fe4000bf05270 */
[----:B------:R-:W-:Y:S01]  /*17db0*/  UIADD3 UR4, UPT, UPT, UR11, 0x1b0, URZ ;  /* 0x000001b00b047890 */ /* 0x000fe2000fffe0ff */
[----:B------:R-:W1:Y:S02]  /*17dc0*/  SYNCS.PHASECHK.TRANS64.TRYWAIT P0, [UR11+0x1b0], R2 ;  /* 0x0001b002ff0075a7 */ /* 0x000e64000800110b */
[----:B-1----:R-:W-:Y:S09]  /*17dd0*/  @!P0 BRA `(.L_x_237) ;  /* 0x00000010000c8947 */ /* 0x002ff20003800000 */
.L_x_285:
[----:B------:R-:W3:Y:S01]  /*17de0*/  S2UR UR6, SR_CgaCtaId ;  /* 0x00000000000679c3 */ /* 0x000ee20000008800 */
[----:B------:R-:W-:Y:S01]  /*17df0*/  PLOP3.LUT P0, PT, PT, PT, UP0, 0x80, 0x8 ;  /* 0x000000000008781c */ /* 0x000fe20003f0f008 */
[----:B------:R-:W-:Y:S01]  /*17e00*/  @!UP0 UPRMT UR4, UR38, 0x654, UR4 ;  /* 0x0000065426048896 */ /* 0x000fe20008000004 */
[----:B01----:R-:W-:Y:S01]  /*17e10*/  LOP3.LUT R2, R7, 0xffff, RZ, 0xc0, !PT ;  /* 0x0000ffff07027812 */ /* 0x003fe200078ec0ff */
[----:B------:R-:W-:-:S03]  /*17e20*/  IMAD.MOV.U32 R3, RZ, RZ, 0xffff ;  /* 0x0000ffffff037424 */ /* 0x000fc600078e00ff */
[----:B------:R-:W-:-:S04]  /*17e30*/  SHF.R.U32.HI R2, RZ, 0x5, R2 ;  /* 0x00000005ff027819 */ /* 0x000fc80000011602 */
[----:B------:R-:W-:-:S03]  /*17e40*/  SHF.L.U32 R3, R3, R2, RZ ;  /* 0x0000000203037219 */ /* 0x000fc600000006ff */
[----:B------:R-:W-:Y:S01]  /*17e50*/  @!P0 SYNCS.ARRIVE.TRANS64.RED.A1T0 RZ, [UR4], RZ ;  /* 0x000000ffffff89a7 */ /* 0x000fe20008100404 */
[----:B------:R-:W-:Y:S02]  /*17e60*/  UMOV UR4, 0x40 ;  /* 0x0000004000047882 */ /* 0x000fe40000000000 */
[----:B---3--:R-:W-:Y:S01]  /*17e70*/  ULEA UR6, UR6, UR4, 0x18 ;  /* 0x0000000406067291 */ /* 0x008fe2000f8ec0ff */
[----:B------:R-:W-:-:S08]  /*17e80*/  NOP ;  /* 0x0000000000007918 */ /* 0x000fd00000000000 */
[----:B------:R-:W0:Y:S02]  /*17e90*/  LDS R0, [UR6+0x14] ;  /* 0x00001406ff007984 */ /* 0x000e240008000800 */
[----:B0-----:R-:W-:-:S04]  /*17ea0*/  LOP3.LUT R0, R0, R3, RZ, 0xc0, !PT ;  /* 0x0000000300007212 */ /* 0x001fc800078ec0ff */
[----:B------:R-:W-:Y:S01]  /*17eb0*/  ISETP.NE.AND P0, PT, R0, R3, PT ;  /* 0x000000030000720c */ /* 0x000fe20003f05270 */
[----:B------:R-:W-:-:S05]  /*17ec0*/  IMAD.MOV.U32 R0, RZ, RZ, 0x1 ;  /* 0x00000001ff007424 */ /* 0x000fca00078e00ff */
[----:B------:R-:W-:-:S07]  /*17ed0*/  SHF.L.U32 R2, R0, R2, RZ ;  /* 0x0000000200027219 */ /* 0x000fce00000006ff */
[----:B------:R-:W-:Y:S05]  /*17ee0*/  @P0 BRA `(.L_x_238) ;  /* 0x00000000005c0947 */ /* 0x000fea0003800000 */
[----:B------:R-:W0:Y:S02]  /*17ef0*/  LDS R0, [UR6+0x18] ;  /* 0x00001806ff007984 */ /* 0x000e240008000800 */
[----:B0-----:R-:W-:-:S04]  /*17f00*/  LOP3.LUT R0, R0, R2, RZ, 0xc0, !PT ;  /* 0x0000000200007212 */ /* 0x001fc800078ec0ff */
[----:B------:R-:W-:-:S13]  /*17f10*/  ISETP.NE.AND P0, PT, R0, R2, PT ;  /* 0x000000020000720c */ /* 0x000fda0003f05270 */
[----:B------:R-:W-:Y:S05]  /*17f20*/  @P0 BRA `(.L_x_239) ;  /* 0x0000000000400947 */ /* 0x000fea0003800000 */
[----:B------:R-:W-:Y:S01]  /*17f30*/  R2UR UR8, R3 ;  /* 0x00000000030872ca */ /* 0x000fe200000e0000 */
[----:B------:R-:W-:Y:S01]  /*17f40*/  VOTEU.ANY UR7, UPT, PT ;  /* 0x0000000000077886 */ /* 0x000fe200038e0100 */
[----:B------:R-:W0:Y:S01]  /*17f50*/  S2R R3, SR_LANEID ;  /* 0x0000000000037919 */ /* 0x000e220000000000 */
[----:B------:R-:W-:Y:S01]  /*17f60*/  LOP3.LUT R2, RZ, R2, RZ, 0x33, !PT ;  /* 0x00000002ff027212 */ /* 0x000fe200078e33ff */
[----:B------:R-:W-:-:S03]  /*17f70*/  UFLO.U32 UR7, UR7 ;  /* 0x00000007000772bd */ /* 0x000fc600080e0000 */
[----:B------:R-:W1:Y:S06]  /*17f80*/  REDUX UR4, R2 ;  /* 0x00000000020473c4 */ /* 0x000e6c0000000000 */
[----:B------:R-:W-:-:S06]  /*17f90*/  ULOP3.LUT UR8, URZ, UR8, URZ, 0x33, !UPT ;  /* 0x00000008ff087292 */ /* 0x000fcc000f8e33ff */
[----:B------:R-:W-:-:S04]  /*17fa0*/  IMAD.U32 R0, RZ, RZ, UR8 ;  /* 0x00000008ff007e24 */ /* 0x000fc8000f8e00ff */
[----:B------:R1:W3:Y:S02]  /*17fb0*/  REDUX UR5, R0 ;  /* 0x00000000000573c4 */ /* 0x0002e40000000000 */
[----:B------:R4:W-:Y:S01]  /*17fc0*/  UTCATOMSWS.AND URZ, UR8 ;  /* 0x0000000800ff79e3 */ /* 0x0009e20008000000 */
[----:B0-----:R-:W-:Y:S01]  /*17fd0*/  ISETP.EQ.U32.AND P0, PT, R3, UR7, PT ;  /* 0x0000000703007c0c */ /* 0x001fe2000bf02070 */
[----:B-1----:R-:W-:Y:S02]  /*17fe0*/  IMAD.U32 R0, RZ, RZ, UR4 ;  /* 0x00000004ff007e24 */ /* 0x002fe4000f8e00ff */
[----:B---3--:R-:W-:-:S10]  /*17ff0*/  IMAD.U32 R2, RZ, RZ, UR5 ;  /* 0x00000005ff027e24 */ /* 0x008fd4000f8e00ff */
[----:B------:R4:W-:Y:S04]  /*18000*/  @P0 ATOMS.AND RZ, [UR6+0x14], R2 ;  /* 0x00001402ffff098c */ /* 0x0009e8000a800006 */
[----:B------:R4:W-:Y:S01]  /*18010*/  @P0 ATOMS.AND RZ, [UR6+0x18], R0 ;  /* 0x00001800ffff098c */ /* 0x0009e2000a800006 */
[----:B------:R-:W-:Y:S05]  /*18020*/  BRA `(.L_x_240) ;  /* 0x0000000000147947 */ /* 0x000fea0003800000 */
.L_x_239:
[----:B------:R-:W-:Y:S02]  /*18030*/  MOV R2, 0x18050 ;  /* 0x0001805000027802 */ /* 0x000fe40000000f00 */
[----:B--2---:R-:W-:Y:S05]  /*18040*/  CALL.REL.NOINC `($__internal_0_$__cuda_sm10x_tcgen05_guardrail_trap_col_being_dealloced_not_returned_by_alloc) ;  /* 0x0000000c00887944 */ /* 0x004fea0003c00000 */
[----:B------:R-:W-:Y:S05]  /*18050*/  BRA `(.L_x_240) ;  /* 0x0000000000087947 */ /* 0x000fea0003800000 */
.L_x_238:
[----:B------:R-:W-:Y:S02]  /*18060*/  MOV R2, 0x18080 ;  /* 0x0001808000027802 */ /* 0x000fe40000000f00 */
[----:B--2---:R-:W-:Y:S05]  /*18070*/  CALL.REL.NOINC `($__internal_2_$__cuda_sm10x_tcgen05_guardrail_trap_unallocated_columns_being_dealloced) ;  /* 0x0000000c00947944 */ /* 0x004fea0003c00000 */
.L_x_240:
[----:B------:R-:W-:Y:S01]  /*18080*/  NOP ;  /* 0x0000000000007918 */ /* 0x000fe20000000000 */
[----:B----4-:R-:W-:Y:S05]  /*18090*/  EXIT ;  /* 0x000000000000794d */ /* 0x010fea0003800000 */
.L_x_73:
[----:B------:R-:W-:Y:S01]  /*180a0*/  HFMA2 R12, -RZ, RZ, 0, 0 ;  /* 0x00000000ff0c7431 */ /* 0x000fe200000001ff */
[----:B------:R-:W-:Y:S02]  /*180b0*/  MOV R11, 0x1f ;  /* 0x0000001f000b7802 */ /* 0x000fe40000000f00 */
[----:B------:R-:W-:-:S07]  /*180c0*/  MOV R15, 0xffffffff ;  /* 0xffffffff000f7802 */ /* 0x000fce0000000f00 */
[----:B------:R-:W-:Y:S05]  /*180d0*/  WARPSYNC.COLLECTIVE R15, `(.L_x_241) ;  /* 0x000000000f087348 */ /* 0x000fea0003c00000 */
[----:B------:R0:W1:Y:S02]  /*180e0*/  SHFL.IDX P6, R14, R13, R12, R11 ;  /* 0x0000000c0d0e7389 */ /* 0x00006400000c000b */
[----:B01----:R-:W-:Y:S05]  /*180f0*/  ENDCOLLECTIVE ;  /* 0x000000000000791b */ /* 0x003fea0003800000 */
.L_x_241:
[----:B------:R-:W-:Y:S05]  /*18100*/  BRA `(.L_x_242) ;  /* 0xfffffe9000387947 */ /* 0x000fea000383ffff */
.L_x_90:
[----:B-1----:R1:W2:Y:S02]  /*18110*/  SYNCS.PHASECHK.TRANS64.TRYWAIT P1, [R3+URZ+0x198], R4 ;  /* 0x00019804030075a7 */ /* 0x0022a400080211ff */
[----:B--2---:R-:W-:Y:S05]  /*18120*/  @!P1 NANOSLEEP.SYNCS 0x989680 ;  /* 0x009896800000995d */ /* 0x004fea0003900000 */
[----:B------:R-:W2:Y:S02]  /*18130*/  @!P1 SYNCS.PHASECHK.TRANS64 P1, [R3+URZ+0x198], R4 ;  /* 0x00019804030095a7 */ /* 0x000ea400080210ff */
[----:B--2---:R-:W-:Y:S05]  /*18140*/  @!P1 BRA `(.L_x_90) ;  /* 0xfffffffc00f09947 */ /* 0x004fea000383ffff */
[----:B------:R-:W-:Y:S05]  /*18150*/  BRA `(.L_x_243) ;  /* 0xfffffea000747947 */ /* 0x000fea000383ffff */
.L_x_99:
[----:B-1----:R1:W2:Y:S02]  /*18160*/  SYNCS.PHASECHK.TRANS64.TRYWAIT P1, [R4+URZ+0x40], R2 ;  /* 0x00004002040075a7 */ /* 0x0022a400080211ff */
[----:B--2---:R-:W-:Y:S05]  /*18170*/  @!P1 NANOSLEEP.SYNCS 0x989680 ;  /* 0x009896800000995d */ /* 0x004fea0003900000 */
[----:B------:R-:W2:Y:S02]  /*18180*/  @!P1 SYNCS.PHASECHK.TRANS64 P1, [R4+URZ+0x40], R2 ;  /* 0x00004002040095a7 */ /* 0x000ea400080210ff */
[----:B--2---:R-:W-:Y:S05]  /*18190*/  @!P1 BRA `(.L_x_99) ;  /* 0xfffffffc00f09947 */ /* 0x004fea000383ffff */
[----:B------:R-:W-:Y:S05]  /*181a0*/  BRA `(.L_x_98) ;  /* 0xfffffea400247947 */ /* 0x000fea000383ffff */
.L_x_106:
[----:B-1----:R1:W2:Y:S02]  /*181b0*/  SYNCS.PHASECHK.TRANS64.TRYWAIT P1, [R5+URZ+0x40], R2 ;  /* 0x00004002050075a7 */ /* 0x0022a400080211ff */
[----:B--2---:R-:W-:Y:S05]  /*181c0*/  @!P1 NANOSLEEP.SYNCS 0x989680 ;  /* 0x009896800000995d */ /* 0x004fea0003900000 */
[----:B------:R-:W2:Y:S02]  /*181d0*/  @!P1 SYNCS.PHASECHK.TRANS64 P1, [R5+URZ+0x40], R2 ;  /* 0x00004002050095a7 */ /* 0x000ea400080210ff */
[----:B--2---:R-:W-:Y:S05]  /*181e0*/  @!P1 BRA `(.L_x_106) ;  /* 0xfffffffc00f09947 */ /* 0x004fea000383ffff */
[----:B------:R-:W-:Y:S05]  /*181f0*/  BRA `(.L_x_105) ;  /* 0xfffffea8002c7947 */ /* 0x000fea000383ffff */
.L_x_110:
[----:B------:R-:W-:Y:S01]  /*18200*/  BSSY B0, `(.L_x_244) ;  /* 0x0000005000007945 */ /* 0x000fe20003800000 */
[----:B------:R-:W-:-:S07]  /*18210*/  MOV R15, 0xffffffff ;  /* 0xffffffff000f7802 */ /* 0x000fce0000000f00 */
[----:B0-----:R-:W-:Y:S05]  /*18220*/  WARPSYNC.COLLECTIVE R15, `(.L_x_245) ;  /* 0x000000000f087348 */ /* 0x001fea0003c00000 */
[----:B------:R-:W-:Y:S01]  /*18230*/  NOP ;  /* 0x0000000000007918 */ /* 0x000fe20000000000 */
[----:B0-----:R-:W-:Y:S05]  /*18240*/  ENDCOLLECTIVE ;  /* 0x000000000000791b */ /* 0x001fea0003800000 */
.L_x_245:
[----:B------:R-:W-:Y:S05]  /*18250*/  BSYNC B0 ;  /* 0x0000000000007941 */ /* 0x000fea0003800000 */
.L_x_244:
[----:B------:R-:W-:Y:S05]  /*18260*/  BRA `(.L_x_246) ;  /* 0xfffffea800d87947 */ /* 0x000fea000383ffff */
.L_x_112:
[----:B-1----:R1:W2:Y:S02]  /*18270*/  SYNCS.PHASECHK.TRANS64.TRYWAIT P0, [R3+URZ+0x150], R4 ;  /* 0x00015004030075a7 */ /* 0x0022a400080011ff */
[----:B--2---:R-:W-:Y:S05]  /*18280*/  @!P0 NANOSLEEP.SYNCS 0x989680 ;  /* 0x009896800000895d */ /* 0x004fea0003900000 */
[----:B------:R-:W2:Y:S02]  /*18290*/  @!P0 SYNCS.PHASECHK.TRANS64 P0, [R3+URZ+0x150], R4 ;  /* 0x00015004030085a7 */ /* 0x000ea400080010ff */
[----:B--2---:R-:W-:Y:S05]  /*182a0*/  @!P0 BRA `(.L_x_112) ;  /* 0xfffffffc00f08947 */ /* 0x004fea000383ffff */
[----:B------:R-:W-:Y:S05]  /*182b0*/  BRA `(.L_x_247) ;  /* 0xfffffea800dc7947 */ /* 0x000fea000383ffff */
.L_x_117:
[----:B0-----:R0:W1:Y:S02]  /*182c0*/  SYNCS.PHASECHK.TRANS64.TRYWAIT P0, [R5+URZ], R4 ;  /* 0x00000004050075a7 */ /* 0x00106400080011ff */
[----:B-1----:R-:W-:Y:S05]  /*182d0*/  @!P0 NANOSLEEP.SYNCS 0x989680 ;  /* 0x009896800000895d */ /* 0x002fea0003900000 */
[----:B------:R-:W1:Y:S02]  /*182e0*/  @!P0 SYNCS.PHASECHK.TRANS64 P0, [R5+URZ], R4 ;  /* 0x00000004050085a7 */ /* 0x000e6400080010ff */
[----:B-1----:R-:W-:Y:S05]  /*182f0*/  @!P0 BRA `(.L_x_117) ;  /* 0xfffffffc00f08947 */ /* 0x002fea000383ffff */
[----:B------:R-:W-:Y:S05]  /*18300*/  BRA `(.L_x_248) ;  /* 0xfffffeb000887947 */ /* 0x000fea000383ffff */
.L_x_118:
[----:B0-----:R0:W1:Y:S02]  /*18310*/  SYNCS.PHASECHK.TRANS64.TRYWAIT P0, [R6+URZ], R7 ;  /* 0x00000007060075a7 */ /* 0x00106400080011ff */
[----:B-1----:R-:W-:Y:S05]  /*18320*/  @!P0 NANOSLEEP.SYNCS 0x989680 ;  /* 0x009896800000895d */ /* 0x002fea0003900000 */
[----:B------:R-:W1:Y:S02]  /*18330*/  @!P0 SYNCS.PHASECHK.TRANS64 P0, [R6+URZ], R7 ;  /* 0x00000007060085a7 */ /* 0x000e6400080010ff */
[----:B-1----:R-:W-:Y:S05]  /*18340*/  @!P0 BRA `(.L_x_118) ;  /* 0xfffffffc00f08947 */ /* 0x002fea000383ffff */
[----:B------:R-:W-:Y:S05]  /*18350*/  BRA `(.L_x_249) ;  /* 0xfffffeb000987947 */ /* 0x000fea000383ffff */
.L_x_119:
[----:B0-----:R0:W1:Y:S02]  /*18360*/  SYNCS.PHASECHK.TRANS64.TRYWAIT P0, [R4+URZ], R5 ;  /* 0x00000005040075a7 */ /* 0x00106400080011ff */
[----:B-1----:R-:W-:Y:S05]  /*18370*/  @!P0 NANOSLEEP.SYNCS 0x989680 ;  /* 0x009896800000895d */ /* 0x002fea0003900000 */
[----:B------:R-:W1:Y:S02]  /*18380*/  @!P0 SYNCS.PHASECHK.TRANS64 P0, [R4+URZ], R5 ;  /* 0x00000005040085a7 */ /* 0x000e6400080010ff */
[----:B-1----:R-:W-:Y:S05]  /*18390*/  @!P0 BRA `(.L_x_119) ;  /* 0xfffffffc00f08947 */ /* 0x002fea000383ffff */
[----:B------:R-:W-:Y:S05]  /*183a0*/  BRA `(.L_x_250) ;  /* 0xfffffeb000a87947 */ /* 0x000fea000383ffff */
.L_x_120:
[----:B0-----:R0:W1:Y:S02]  /*183b0*/  SYNCS.PHASECHK.TRANS64.TRYWAIT P0, [R6+URZ], R7 ;  /* 0x00000007060075a7 */ /* 0x00106400080011ff */
[----:B-1----:R-:W-:Y:S05]  /*183c0*/  @!P0 NANOSLEEP.SYNCS 0x989680 ;  /* 0x009896800000895d */ /* 0x002fea0003900000 */
[----:B------:R-:W1:Y:S02]  /*183d0*/  @!P0 SYNCS.PHASECHK.TRANS64 P0, [R6+URZ], R7 ;  /* 0x00000007060085a7 */ /* 0x000e6400080010ff */
[----:B-1----:R-:W-:Y:S05]  /*183e0*/  @!P0 BRA `(.L_x_120) ;  /* 0xfffffffc00f08947 */ /* 0x002fea000383ffff */
[----:B------:R-:W-:Y:S05]  /*183f0*/  BRA `(.L_x_251) ;  /* 0xfffffeb000b87947 */ /* 0x000fea000383ffff */
.L_x_121:
[----:B0-----:R0:W1:Y:S02]  /*18400*/  SYNCS.PHASECHK.TRANS64.TRYWAIT P0, [R4+URZ], R5 ;  /* 0x00000005040075a7 */ /* 0x00106400080011ff */
[----:B-1----:R-:W-:Y:S05]  /*18410*/  @!P0 NANOSLEEP.SYNCS 0x989680 ;  /* 0x009896800000895d */ /* 0x002fea0003900000 */
[----:B------:R-:W1:Y:S02]  /*18420*/  @!P0 SYNCS.PHASECHK.TRANS64 P0, [R4+URZ], R5 ;  /* 0x00000005040085a7 */ /* 0x000e6400080010ff */
[----:B-1----:R-:W-:Y:S05]  /*18430*/  @!P0 BRA `(.L_x_121) ;  /* 0xfffffffc00f08947 */ /* 0x002fea000383ffff */
[----:B------:R-:W-:Y:S05]  /*18440*/  BRA `(.L_x_252) ;  /* 0xfffffeb000c87947 */ /* 0x000fea000383ffff */
.L_x_122:
[----:B0-----:R0:W1:Y:S02]  /*18450*/  SYNCS.PHASECHK.TRANS64.TRYWAIT P0, [R6+URZ], R7 ;  /* 0x00000007060075a7 */ /* 0x00106400080011ff */
[----:B-1----:R-:W-:Y:S05]  /*18460*/  @!P0 NANOSLEEP.SYNCS 0x989680 ;  /* 0x009896800000895d */ /* 0x002fea0003900000 */
[----:B------:R-:W1:Y:S02]  /*18470*/  @!P0 SYNCS.PHASECHK.TRANS64 P0, [R6+URZ], R7 ;  /* 0x00000007060085a7 */ /* 0x000e6400080010ff */
[----:B-1----:R-:W-:Y:S05]  /*18480*/  @!P0 BRA `(.L_x_122) ;  /* 0xfffffffc00f08947 */ /* 0x002fea000383ffff */
[----:B------:R-:W-:Y:S05]  /*18490*/  BRA `(.L_x_253) ;  /* 0xfffffeb000d87947 */ /* 0x000fea000383ffff */
.L_x_123:
[----:B-1----:R1:W2:Y:S02]  /*184a0*/  SYNCS.PHASECHK.TRANS64.TRYWAIT P0, [R4+URZ], R5 ;  /* 0x00000005040075a7 */ /* 0x0022a400080011ff */
[----:B--2---:R-:W-:Y:S05]  /*184b0*/  @!P0 NANOSLEEP.SYNCS 0x989680 ;  /* 0x009896800000895d */ /* 0x004fea0003900000 */
[----:B------:R-:W2:Y:S02]  /*184c0*/  @!P0 SYNCS.PHASECHK.TRANS64 P0, [R4+URZ], R5 ;  /* 0x00000005040085a7 */ /* 0x000ea400080010ff */
[----:B--2---:R-:W-:Y:S05]  /*184d0*/  @!P0 BRA `(.L_x_123) ;  /* 0xfffffffc00f08947 */ /* 0x004fea000383ffff */
[----:B------:R-:W-:Y:S05]  /*184e0*/  BRA `(.L_x_254) ;  /* 0xfffffeb000dc7947 */ /* 0x000fea000383ffff */
.L_x_128:
[----:B0-----:R0:W1:Y:S02]  /*184f0*/  SYNCS.PHASECHK.TRANS64.TRYWAIT P1, [R4+URZ+0x180], R8 ;  /* 0x00018008040075a7 */ /* 0x00106400080211ff */
[----:B-1----:R-:W-:Y:S05]  /*18500*/  @!P1 NANOSLEEP.SYNCS 0x989680 ;  /* 0x009896800000995d */ /* 0x002fea0003900000 */
[----:B------:R-:W1:Y:S02]  /*18510*/  @!P1 SYNCS.PHASECHK.TRANS64 P1, [R4+URZ+0x180], R8 ;  /* 0x00018008040095a7 */ /* 0x000e6400080210ff */
[----:B-1----:R-:W-:Y:S05]  /*18520*/  @!P1 BRA `(.L_x_128) ;  /* 0xfffffffc00f09947 */ /* 0x002fea000383ffff */
[----:B------:R-:W-:Y:S05]  /*18530*/  BRA `(.L_x_255) ;  /* 0xfffffeb4004c7947 */ /* 0x000fea000383ffff */
.L_x_132:
[----:B------:R-:W-:-:S07]  /*18540*/  MOV R10, UR5 ;  /* 0x00000005000a7c02 */ /* 0x000fce0008000f00 */
.L_x_256:
[----:B0-----:R0:W1:Y:S02]  /*18550*/  SYNCS.PHASECHK.TRANS64.TRYWAIT P1, [R10+URZ+0x168], R8 ;  /* 0x000168080a0075a7 */ /* 0x00106400080211ff */
[----:B-1----:R-:W-:Y:S05]  /*18560*/  @!P1 NANOSLEEP.SYNCS 0x989680 ;  /* 0x009896800000995d */ /* 0x002fea0003900000 */
[----:B------:R-:W1:Y:S02]  /*18570*/  @!P1 SYNCS.PHASECHK.TRANS64 P1, [R10+URZ+0x168], R8 ;  /* 0x000168080a0095a7 */ /* 0x000e6400080210ff */
[----:B-1----:R-:W-:Y:S05]  /*18580*/  @!P1 BRA `(.L_x_256) ;  /* 0xfffffffc00f09947 */ /* 0x002fea000383ffff */
[----:B------:R-:W-:Y:S05]  /*18590*/  BRA `(.L_x_257) ;  /* 0xfffffeb400807947 */ /* 0x000fea000383ffff */
.L_x_133:
[----:B0-----:R0:W1:Y:S02]  /*185a0*/  SYNCS.PHASECHK.TRANS64.TRYWAIT P2, [R3+URZ+0x150], R8 ;  /* 0x00015008030075a7 */ /* 0x00106400080411ff */
[----:B-1----:R-:W-:Y:S05]  /*185b0*/  @!P2 NANOSLEEP.SYNCS 0x989680 ;  /* 0x009896800000a95d */ /* 0x002fea0003900000 */
[----:B------:R-:W1:Y:S02]  /*185c0*/  @!P2 SYNCS.PHASECHK.TRANS64 P2, [R3+URZ+0x150], R8 ;  /* 0x000150080300a5a7 */ /* 0x000e6400080410ff */
[----:B-1----:R-:W-:Y:S05]  /*185d0*/  @!P2 BRA `(.L_x_133) ;  /* 0xfffffffc00f0a947 */ /* 0x002fea000383ffff */
[----:B------:R-:W-:Y:S05]  /*185e0*/  BRA `(.L_x_258) ;  /* 0xfffffeb400ac7947 */ /* 0x000fea000383ffff */
.L_x_137:
[----:B------:R-:W-:-:S07]  /*185f0*/  MOV R3, UR4 ;  /* 0x0000000400037c02 */ /* 0x000fce0008000f00 */
.L_x_259:
[----:B0-----:R0:W1:Y:S02]  /*18600*/  SYNCS.PHASECHK.TRANS64.TRYWAIT P0, [R3+URZ+0x168], R0 ;  /* 0x00016800030075a7 */ /* 0x00106400080011ff */
[----:B-1----:R-:W-:Y:S05]  /*18610*/  @!P0 NANOSLEEP.SYNCS 0x989680 ;  /* 0x009896800000895d */ /* 0x002fea0003900000 */
[----:B------:R-:W1:Y:S02]  /*18620*/  @!P0 SYNCS.PHASECHK.TRANS64 P0, [R3+URZ+0x168], R0 ;  /* 0x00016800030085a7 */ /* 0x000e6400080010ff */
[----:B-1----:R-:W-:Y:S05]  /*18630*/  @!P0 BRA `(.L_x_259) ;  /* 0xfffffffc00f08947 */ /* 0x002fea000383ffff */
[----:B------:R-:W-:Y:S05]  /*18640*/  BRA `(.L_x_136) ;  /* 0xfffffeb800087947 */ /* 0x000fea000383ffff */
.L_x_139:
[----:B------:R-:W-:-:S07]  /*18650*/  MOV R3, UR4 ;  /* 0x0000000400037c02 */ /* 0x000fce0008000f00 */
.L_x_260:
[----:B0-----:R0:W1:Y:S02]  /*18660*/  SYNCS.PHASECHK.TRANS64.TRYWAIT P0, [R3+URZ+0x168], R0 ;  /* 0x00016800030075a7 */ /* 0x00106400080011ff */
[----:B-1----:R-:W-:Y:S05]  /*18670*/  @!P0 NANOSLEEP.SYNCS 0x989680 ;  /* 0x009896800000895d */ /* 0x002fea0003900000 */
[----:B------:R-:W1:Y:S02]  /*18680*/  @!P0 SYNCS.PHASECHK.TRANS64 P0, [R3+URZ+0x168], R0 ;  /* 0x00016800030085a7 */ /* 0x000e6400080010ff */
[----:B-1----:R-:W-:Y:S05]  /*18690*/  @!P0 BRA `(.L_x_260) ;  /* 0xfffffffc00f08947 */ /* 0x002fea000383ffff */
[----:B------:R-:W-:Y:S05]  /*186a0*/  BRA `(.L_x_138) ;  /* 0xfffffeb8001c7947 */ /* 0x000fea000383ffff */
.L_x_150:
[----:B--2---:R2:W3:Y:S02]  /*186b0*/  SYNCS.PHASECHK.TRANS64.TRYWAIT P0, [R18+URZ], R2 ;  /* 0x00000002120075a7 */ /* 0x0044e400080011ff */
[----:B---3--:R-:W-:Y:S05]  /*186c0*/  @!P0 NANOSLEEP.SYNCS 0x989680 ;  /* 0x009896800000895d */ /* 0x008fea0003900000 */
[----:B------:R-:W3:Y:S02]  /*186d0*/  @!P0 SYNCS.PHASECHK.TRANS64 P0, [R18+URZ], R2 ;  /* 0x00000002120085a7 */ /* 0x000ee400080010ff */
[----:B---3--:R-:W-:Y:S05]  /*186e0*/  @!P0 BRA `(.L_x_150) ;  /* 0xfffffffc00f08947 */ /* 0x008fea000383ffff */
[----:B------:R-:W-:Y:S05]  /*186f0*/  BRA `(.L_x_149) ;  /* 0xfffffebc00647947 */ /* 0x000fea000383ffff */
.L_x_153:
[----:B0-----:R0:W1:Y:S02]  /*18700*/  SYNCS.PHASECHK.TRANS64.TRYWAIT P0, [R44+URZ+0xb8], R3 ;  /* 0x0000b8032c0075a7 */ /* 0x00106400080011ff */
[----:B-1----:R-:W-:Y:S05]  /*18710*/  @!P0 NANOSLEEP.SYNCS 0x989680 ;  /* 0x009896800000895d */ /* 0x002fea0003900000 */
[----:B------:R-:W1:Y:S02]  /*18720*/  @!P0 SYNCS.PHASECHK.TRANS64 P0, [R44+URZ+0xb8], R3 ;  /* 0x0000b8032c0085a7 */ /* 0x000e6400080010ff */
[----:B-1----:R-:W-:Y:S05]  /*18730*/  @!P0 BRA `(.L_x_153) ;  /* 0xfffffffc00f08947 */ /* 0x002fea000383ffff */
[----:B------:R-:W-:Y:S05]  /*18740*/  BRA `(.L_x_152) ;  /* 0xfffffebc00707947 */ /* 0x000fea000383ffff */
.L_x_161:
[----:B0-----:R0:W2:Y:S02]  /*18750*/  SYNCS.PHASECHK.TRANS64.TRYWAIT P0, [R2+URZ+0x150], R3 ;  /* 0x00015003020075a7 */ /* 0x0010a400080011ff */
[----:B--2---:R-:W-:Y:S05]  /*18760*/  @!P0 NANOSLEEP.SYNCS 0x989680 ;  /* 0x009896800000895d */ /* 0x004fea0003900000 */
[----:B------:R-:W2:Y:S02]  /*18770*/  @!P0 SYNCS.PHASECHK.TRANS64 P0, [R2+URZ+0x150], R3 ;  /* 0x00015003020085a7 */ /* 0x000ea400080010ff */
[----:B--2---:R-:W-:Y:S05]  /*18780*/  @!P0 BRA `(.L_x_161) ;  /* 0xfffffffc00f08947 */ /* 0x004fea000383ffff */
[----:B------:R-:W-:Y:S05]  /*18790*/  BRA `(.L_x_261) ;  /* 0xfffffecc006c7947 */ /* 0x000fea000383ffff */
.L_x_164:
[----:B0-----:R0:W1:Y:S02]  /*187a0*/  SYNCS.PHASECHK.TRANS64.TRYWAIT P0, [R2+URZ+0xb8], R0 ;  /* 0x0000b800020075a7 */ /* 0x00106400080011ff */
[----:B-1----:R-:W-:Y:S05]  /*187b0*/  @!P0 NANOSLEEP.SYNCS 0x989680 ;  /* 0x009896800000895d */ /* 0x002fea0003900000 */
[----:B------:R-:W1:Y:S02]  /*187c0*/  @!P0 SYNCS.PHASECHK.TRANS64 P0, [R2+URZ+0xb8], R0 ;  /* 0x0000b800020085a7 */ /* 0x000e6400080010ff */
[----:B-1----:R-:W-:Y:S05]  /*187d0*/  @!P0 BRA `(.L_x_164) ;  /* 0xfffffffc00f08947 */ /* 0x002fea000383ffff */
[----:B------:R-:W-:Y:S05]  /*187e0*/  BRA `(.L_x_262) ;  /* 0xfffffecc00bc7947 */ /* 0x000fea000383ffff */
.L_x_166:
[----:B0-----:R0:W1:Y:S02]  /*187f0*/  SYNCS.PHASECHK.TRANS64.TRYWAIT P0, [R3+URZ+0xb8], R4 ;  /* 0x0000b804030075a7 */ /* 0x00106400080011ff */
[----:B-1----:R-:W-:Y:S05]  /*18800*/  @!P0 NANOSLEEP.SYNCS 0x989680 ;  /* 0x009896800000895d */ /* 0x002fea0003900000 */
[----:B------:R-:W1:Y:S02]  /*18810*/  @!P0 SYNCS.PHASECHK.TRANS64 P0, [R3+URZ+0xb8], R4 ;  /* 0x0000b804030085a7 */ /* 0x000e6400080010ff */
[----:B-1----:R-:W-:Y:S05]  /*18820*/  @!P0 BRA `(.L_x_166) ;  /* 0xfffffffc00f08947 */ /* 0x002fea000383ffff */
[----:B------:R-:W-:Y:S05]  /*18830*/  BRA `(.L_x_263) ;  /* 0xfffffecc00d47947 */ /* 0x000fea000383ffff */
.L_x_168:
[----:B0-----:R0:W1:Y:S02]  /*18840*/  SYNCS.PHASECHK.TRANS64.TRYWAIT P0, [R3+URZ+0xb8], R4 ;  /* 0x0000b804030075a7 */ /* 0x00106400080011ff */
[----:B-1----:R-:W-:Y:S05]  /*18850*/  @!P0 NANOSLEEP.SYNCS 0x989680 ;  /* 0x009896800000895d */ /* 0x002fea0003900000 */
[----:B------:R-:W1:Y:S02]  /*18860*/  @!P0 SYNCS.PHASECHK.TRANS64 P0, [R3+URZ+0xb8], R4 ;  /* 0x0000b804030085a7 */ /* 0x000e6400080010ff */
[----:B-1----:R-:W-:Y:S05]  /*18870*/  @!P0 BRA `(.L_x_168) ;  /* 0xfffffffc00f08947 */ /* 0x002fea000383ffff */
[----:B------:R-:W-:Y:S05]  /*18880*/  BRA `(.L_x_264) ;  /* 0xfffffecc00ec7947 */ /* 0x000fea000383ffff */
.L_x_170:
[----:B0-----:R0:W1:Y:S02]  /*18890*/  SYNCS.PHASECHK.TRANS64.TRYWAIT P0, [R3+URZ+0xb8], R4 ;  /* 0x0000b804030075a7 */ /* 0x00106400080011ff */
[----:B-1----:R-:W-:Y:S05]  /*188a0*/  @!P0 NANOSLEEP.SYNCS 0x989680 ;  /* 0x009896800000895d */ /* 0x002fea0003900000 */
[----:B------:R-:W1:Y:S02]  /*188b0*/  @!P0 SYNCS.PHASECHK.TRANS64 P0, [R3+URZ+0xb8], R4 ;  /* 0x0000b804030085a7 */ /* 0x000e6400080010ff */
[----:B-1----:R-:W-:Y:S05]  /*188c0*/  @!P0 BRA `(.L_x_170) ;  /* 0xfffffffc00f08947 */ /* 0x002fea000383ffff */
[----:B------:R-:W-:Y:S05]  /*188d0*/  BRA `(.L_x_265) ;  /* 0xfffffed000047947 */ /* 0x000fea000383ffff */
.L_x_172:
[----:B0-----:R0:W1:Y:S02]  /*188e0*/  SYNCS.PHASECHK.TRANS64.TRYWAIT P0, [R3+URZ+0xb8], R4 ;  /* 0x0000b804030075a7 */ /* 0x00106400080011ff */
[----:B-1----:R-:W-:Y:S05]  /*188f0*/  @!P0 NANOSLEEP.SYNCS 0x989680 ;  /* 0x009896800000895d */ /* 0x002fea0003900000 */
[----:B------:R-:W1:Y:S02]  /*18900*/  @!P0 SYNCS.PHASECHK.TRANS64 P0, [R3+URZ+0xb8], R4 ;  /* 0x0000b804030085a7 */ /* 0x000e6400080010ff */
[----:B-1----:R-:W-:Y:S05]  /*18910*/  @!P0 BRA `(.L_x_172) ;  /* 0xfffffffc00f08947 */ /* 0x002fea000383ffff */
[----:B------:R-:W-:Y:S05]  /*18920*/  BRA `(.L_x_266) ;  /* 0xfffffed0001c7947 */ /* 0x000fea000383ffff */
.L_x_174:
[----:B0-----:R0:W1:Y:S02]  /*18930*/  SYNCS.PHASECHK.TRANS64.TRYWAIT P0, [R3+URZ+0xb8], R4 ;  /* 0x0000b804030075a7 */ /* 0x00106400080011ff */
[----:B-1----:R-:W-:Y:S05]  /*18940*/  @!P0 NANOSLEEP.SYNCS 0x989680 ;  /* 0x009896800000895d */ /* 0x002fea0003900000 */
[----:B------:R-:W1:Y:S02]  /*18950*/  @!P0 SYNCS.PHASECHK.TRANS64 P0, [R3+URZ+0xb8], R4 ;  /* 0x0000b804030085a7 */ /* 0x000e6400080010ff */
[----:B-1----:R-:W-:Y:S05]  /*18960*/  @!P0 BRA `(.L_x_174) ;  /* 0xfffffffc00f08947 */ /* 0x002fea000383ffff */
[----:B------:R-:W-:Y:S05]  /*18970*/  BRA `(.L_x_267) ;  /* 0xfffffed000347947 */ /* 0x000fea000383ffff */
.L_x_179:
[----:B0-----:R-:W-:-:S04]  /*18980*/  MOV R2, UR39 ;  /* 0x0000002700027c02 */ /* 0x001fc80008000f00 */
[----:B------:R0:W1:Y:S03]  /*18990*/  SYNCS.PHASECHK.TRANS64.TRYWAIT P0, [R2+URZ+0x1c0], R0 ;  /* 0x0001c000020075a7 */ /* 0x00006600080011ff */
[----:B-1----:R-:W-:Y:S05]  /*189a0*/  @!P0 NANOSLEEP.SYNCS 0x989680 ;  /* 0x009896800000895d */ /* 0x002fea0003900000 */
[----:B------:R-:W1:Y:S02]  /*189b0*/  @!P0 SYNCS.PHASECHK.TRANS64 P0, [R2+URZ+0x1c0], R0 ;  /* 0x0001c000020085a7 */ /* 0x000e6400080010ff */
[----:B-1----:R-:W-:Y:S05]  /*189c0*/  @!P0 BRA `(.L_x_179) ;  /* 0xfffffffc00ec8947 */ /* 0x002fea000383ffff */
[----:B------:R-:W-:Y:S05]  /*189d0*/  BRA `(.L_x_268) ;  /* 0xfffffed000887947 */ /* 0x000fea000383ffff */
.L_x_180:
[----:B------:R-:W-:-:S07]  /*189e0*/  MOV R2, UR4 ;  /* 0x0000000400027c02 */ /* 0x000fce0008000f00 */
.L_x_269:
[----:B0-----:R0:W1:Y:S02]  /*189f0*/  SYNCS.PHASECHK.TRANS64.TRYWAIT P0, [R2+URZ+0x150], R0 ;  /* 0x00015000020075a7 */ /* 0x00106400080011ff */
[----:B-1----:R-:W-:Y:S05]  /*18a00*/  @!P0 NANOSLEEP.SYNCS 0x989680 ;  /* 0x009896800000895d */ /* 0x002fea0003900000 */
[----:B------:R-:W1:Y:S02]  /*18a10*/  @!P0 SYNCS.PHASECHK.TRANS64 P0, [R2+URZ+0x150], R0 ;  /* 0x00015000020085a7 */ /* 0x000e6400080010ff */
[----:B-1----:R-:W-:Y:S05]  /*18a20*/  @!P0 BRA `(.L_x_269) ;  /* 0xfffffffc00f08947 */ /* 0x002fea000383ffff */
[----:B------:R-:W-:Y:S05]  /*18a30*/  BRA `(.L_x_270) ;  /* 0xfffffed000a87947 */ /* 0x000fea000383ffff */
.L_x_185:
[----:B------:R-:W-:-:S07]  /*18a40*/  MOV R2, UR4 ;  /* 0x0000000400027c02 */ /* 0x000fce0008000f00 */
.L_x_271:
[----:B0-----:R0:W1:Y:S02]  /*18a50*/  SYNCS.PHASECHK.TRANS64.TRYWAIT P1, [R2+URZ+0xf0], R0 ;  /* 0x0000f000020075a7 */ /* 0x00106400080211ff */
[----:B-1----:R-:W-:Y:S05]  /*18a60*/  @!P1 NANOSLEEP.SYNCS 0x989680 ;  /* 0x009896800000995d */ /* 0x002fea0003900000 */
[----:B------:R-:W1:Y:S02]  /*18a70*/  @!P1 SYNCS.PHASECHK.TRANS64 P1, [R2+URZ+0xf0], R0 ;  /* 0x0000f000020095a7 */ /* 0x000e6400080210ff */
[----:B-1----:R-:W-:Y:S05]  /*18a80*/  @!P1 BRA `(.L_x_271) ;  /* 0xfffffffc00f09947 */ /* 0x002fea000383ffff */
[----:B------:R-:W-:Y:S05]  /*18a90*/  BRA `(.L_x_184) ;  /* 0xfffffedc00ec7947 */ /* 0x000fea000383ffff */
.L_x_206:
[----:B0-----:R-:W-:-:S04]  /*18aa0*/  MOV R5, UR7 ;  /* 0x0000000700057c02 */ /* 0x001fc80008000f00 */
[----:B------:R0:W1:Y:S03]  /*18ab0*/  SYNCS.PHASECHK.TRANS64.TRYWAIT P0, [R5+URZ+0x8], R2 ;  /* 0x00000802050075a7 */ /* 0x00006600080011ff */
[----:B-1----:R-:W-:Y:S05]  /*18ac0*/  @!P0 NANOSLEEP.SYNCS 0x989680 ;  /* 0x009896800000895d */ /* 0x002fea0003900000 */
[----:B------:R-:W1:Y:S02]  /*18ad0*/  @!P0 SYNCS.PHASECHK.TRANS64 P0, [R5+URZ+0x8], R2 ;  /* 0x00000802050085a7 */ /* 0x000e6400080010ff */
[----:B-1----:R-:W-:Y:S05]  /*18ae0*/  @!P0 BRA `(.L_x_206) ;  /* 0xfffffffc00ec8947 */ /* 0x002fea000383ffff */
[----:B------:R-:W-:Y:S05]  /*18af0*/  BRA `(.L_x_205) ;  /* 0xffffffdc00c47947 */ /* 0x000fea000383ffff */
.L_x_208:
[----:B------:R-:W-:Y:S01]  /*18b00*/  BSSY B0, `(.L_x_272) ;  /* 0x0000006000007945 */ /* 0x000fe20003800000 */
[----:B------:R-:W-:-:S07]  /*18b10*/  MOV R15, 0xffffffff ;  /* 0xffffffff000f7802 */ /* 0x000fce0000000f00 */
[----:B0-----:R-:W-:Y:S05]  /*18b20*/  WARPSYNC.COLLECTIVE R15, `(.L_x_273) ;  /* 0x000000000f0c7348 */ /* 0x001fea0003c00000 */
[----:B------:R-:W-:Y:S02]  /*18b30*/  ELECT P6, UR79, PT ;  /* 0x00000000004f782f */ /* 0x000fe400038c0000 */
[----:B------:R-:W-:Y:S01]  /*18b40*/  MOV R14, UR79 ;  /* 0x0000004f000e7c02 */ /* 0x000fe20008000f00 */
[----:B0-----:R-:W-:Y:S10]  /*18b50*/  ENDCOLLECTIVE ;  /* 0x000000000000791b */ /* 0x001ff40003800000 */
.L_x_273:
[----:B------:R-:W-:Y:S05]  /*18b60*/  BSYNC B0 ;  /* 0x0000000000007941 */ /* 0x000fea0003800000 */
.L_x_272:
[----:B------:R-:W-:Y:S05]  /*18b70*/  BRA `(.L_x_274) ;  /* 0xffffffdc00f47947 */ /* 0x000fea000383ffff */
.L_x_210:
[----:B0-----:R-:W-:-:S04]  /*18b80*/  MOV R2, UR7 ;  /* 0x0000000700027c02 */ /* 0x001fc80008000f00 */
[----:B------:R0:W1:Y:S03]  /*18b90*/  SYNCS.PHASECHK.TRANS64.TRYWAIT P0, [R2+URZ+0x8], R0 ;  /* 0x00000800020075a7 */ /* 0x00006600080011ff */
[----:B-1----:R-:W-:Y:S05]  /*18ba0*/  @!P0 NANOSLEEP.SYNCS 0x989680 ;  /* 0x009896800000895d */ /* 0x002fea0003900000 */
[----:B------:R-:W1:Y:S02]  /*18bb0*/  @!P0 SYNCS.PHASECHK.TRANS64 P0, [R2+URZ+0x8], R0 ;  /* 0x00000800020085a7 */ /* 0x000e6400080010ff */
[----:B-1----:R-:W-:Y:S05]  /*18bc0*/  @!P0 BRA `(.L_x_210) ;  /* 0xfffffffc00ec8947 */ /* 0x002fea000383ffff */
[----:B------:R-:W-:Y:S05]  /*18bd0*/  BRA `(.L_x_209) ;  /* 0xffffffdc00f87947 */ /* 0x000fea000383ffff */
.L_x_211:
[----:B-1----:R1:W2:Y:S02]  /*18be0*/  SYNCS.PHASECHK.TRANS64.TRYWAIT P0, [R3+URZ+0x150], R4 ;  /* 0x00015004030075a7 */ /* 0x0022a400080011ff */
[----:B--2---:R-:W-:Y:S05]  /*18bf0*/  @!P0 NANOSLEEP.SYNCS 0x989680 ;  /* 0x009896800000895d */ /* 0x004fea0003900000 */
[----:B------:R-:W2:Y:S02]  /*18c00*/  @!P0 SYNCS.PHASECHK.TRANS64 P0, [R3+URZ+0x150], R4 ;  /* 0x00015004030085a7 */ /* 0x000ea400080010ff */
[----:B--2---:R-:W-:Y:S05]  /*18c10*/  @!P0 BRA `(.L_x_211) ;  /* 0xfffffffc00f08947 */ /* 0x004fea000383ffff */
[----:B------:R-:W-:Y:S05]  /*18c20*/  BRA `(.L_x_275) ;  /* 0xffffffe000c47947 */ /* 0x000fea000383ffff */
.L_x_218:
[----:B------:R-:W-:Y:S07]  /*18c30*/  MOV R4, UR17 ;  /* 0x0000001100047c02 */ /* 0x000fee0008000f00 */
.L_x_276:
[----:B-1----:R1:W3:Y:S02]  /*18c40*/  SYNCS.PHASECHK.TRANS64.TRYWAIT P0, [R4+URZ+0x80], R3 ;  /* 0x00008003040075a7 */ /* 0x0022e400080011ff */
[----:B---3--:R-:W-:Y:S05]  /*18c50*/  @!P0 NANOSLEEP.SYNCS 0x989680 ;  /* 0x009896800000895d */ /* 0x008fea0003900000 */
[----:B------:R-:W3:Y:S02]  /*18c60*/  @!P0 SYNCS.PHASECHK.TRANS64 P0, [R4+URZ+0x80], R3 ;  /* 0x00008003040085a7 */ /* 0x000ee400080010ff */
[----:B---3--:R-:W-:Y:S05]  /*18c70*/  @!P0 BRA `(.L_x_276) ;  /* 0xfffffffc00f08947 */ /* 0x008fea000383ffff */
[----:B------:R-:W-:Y:S05]  /*18c80*/  BRA `(.L_x_216) ;  /* 0xffffffe400947947 */ /* 0x000fea000383ffff */
.L_x_221:
[----:B------:R-:W-:Y:S07]  /*18c90*/  MOV R4, UR16 ;  /* 0x0000001000047c02 */ /* 0x000fee0008000f00 */
.L_x_277:
[----:B-1----:R1:W2:Y:S02]  /*18ca0*/  SYNCS.PHASECHK.TRANS64.TRYWAIT P0, [R4+URZ+0x110], R3 ;  /* 0x00011003040075a7 */ /* 0x0022a400080011ff */
[----:B--2---:R-:W-:Y:S05]  /*18cb0*/  @!P0 NANOSLEEP.SYNCS 0x989680 ;  /* 0x009896800000895d */ /* 0x004fea0003900000 */
[----:B------:R-:W2:Y:S02]  /*18cc0*/  @!P0 SYNCS.PHASECHK.TRANS64 P0, [R4+URZ+0x110], R3 ;  /* 0x00011003040085a7 */ /* 0x000ea400080010ff */
[----:B--2---:R-:W-:Y:S05]  /*18cd0*/  @!P0 BRA `(.L_x_277) ;  /* 0xfffffffc00f08947 */ /* 0x004fea000383ffff */
[----:B------:R-:W-:Y:S05]  /*18ce0*/  BRA `(.L_x_220) ;  /* 0xffffffe400a07947 */ /* 0x000fea000383ffff */
.L_x_229:
[----:B-1----:R-:W-:-:S07]  /*18cf0*/  MOV R3, UR4 ;  /* 0x0000000400037c02 */ /* 0x002fce0008000f00 */
.L_x_278:
[----:B-1----:R1:W3:Y:S02]  /*18d00*/  SYNCS.PHASECHK.TRANS64.TRYWAIT P0, [R3+URZ+0x110], R0 ;  /* 0x00011000030075a7 */ /* 0x0022e400080011ff */
[----:B---3--:R-:W-:Y:S05]  /*18d10*/  @!P0 NANOSLEEP.SYNCS 0x989680 ;  /* 0x009896800000895d */ /* 0x008fea0003900000 */
[----:B------:R-:W3:Y:S02]  /*18d20*/  @!P0 SYNCS.PHASECHK.TRANS64 P0, [R3+URZ+0x110], R0 ;  /* 0x00011000030085a7 */ /* 0x000ee400080010ff */
[----:B---3--:R-:W-:Y:S05]  /*18d30*/  @!P0 BRA `(.L_x_278) ;  /* 0xfffffffc00f08947 */ /* 0x008fea000383ffff */
[----:B------:R-:W-:Y:S05]  /*18d40*/  BRA `(.L_x_279) ;  /* 0xffffffec005c7947 */ /* 0x000fea000383ffff */
.L_x_231:
[----:B------:R-:W-:-:S07]  /*18d50*/  MOV R3, UR4 ;  /* 0x0000000400037c02 */ /* 0x000fce0008000f00 */
.L_x_280:
[----:B-1----:R1:W3:Y:S02]  /*18d60*/  SYNCS.PHASECHK.TRANS64.TRYWAIT P0, [R3+URZ+0x110], R2 ;  /* 0x00011002030075a7 */ /* 0x0022e400080011ff */
[----:B---3--:R-:W-:Y:S05]  /*18d70*/  @!P0 NANOSLEEP.SYNCS 0x989680 ;  /* 0x009896800000895d */ /* 0x008fea0003900000 */
[----:B------:R-:W3:Y:S02]  /*18d80*/  @!P0 SYNCS.PHASECHK.TRANS64 P0, [R3+URZ+0x110], R2 ;  /* 0x00011002030085a7 */ /* 0x000ee400080010ff */
[----:B---3--:R-:W-:Y:S05]  /*18d90*/  @!P0 BRA `(.L_x_280) ;  /* 0xfffffffc00f08947 */ /* 0x008fea000383ffff */
[----:B------:R-:W-:Y:S05]  /*18da0*/  BRA `(.L_x_281) ;  /* 0xffffffec00707947 */ /* 0x000fea000383ffff */
.L_x_233:
[----:B------:R-:W-:-:S07]  /*18db0*/  MOV R3, UR4 ;  /* 0x0000000400037c02 */ /* 0x000fce0008000f00 */
.L_x_282:
[----:B-1----:R1:W3:Y:S02]  /*18dc0*/  SYNCS.PHASECHK.TRANS64.TRYWAIT P0, [R3+URZ+0x110], R2 ;  /* 0x00011002030075a7 */ /* 0x0022e400080011ff */
[----:B---3--:R-:W-:Y:S05]  /*18dd0*/  @!P0 NANOSLEEP.SYNCS 0x989680 ;  /* 0x009896800000895d */ /* 0x008fea0003900000 */
[----:B------:R-:W3:Y:S02]  /*18de0*/  @!P0 SYNCS.PHASECHK.TRANS64 P0, [R3+URZ+0x110], R2 ;  /* 0x00011002030085a7 */ /* 0x000ee400080010ff */
[----:B---3--:R-:W-:Y:S05]  /*18df0*/  @!P0 BRA `(.L_x_282) ;  /* 0xfffffffc00f08947 */ /* 0x008fea000383ffff */
[----:B------:R-:W-:Y:S05]  /*18e00*/  BRA `(.L_x_283) ;  /* 0xffffffec00847947 */ /* 0x000fea000383ffff */
.L_x_237:
[----:B------:R-:W-:-:S07]  /*18e10*/  MOV R0, UR11 ;  /* 0x0000000b00007c02 */ /* 0x000fce0008000f00 */
.L_x_284:
[----:B-1----:R1:W3:Y:S02]  /*18e20*/  SYNCS.PHASECHK.TRANS64.TRYWAIT P0, [R0+URZ+0x1b0], R2 ;  /* 0x0001b002000075a7 */ /* 0x0022e400080011ff */
[----:B---3--:R-:W-:Y:S05]  /*18e30*/  @!P0 NANOSLEEP.SYNCS 0x989680 ;  /* 0x009896800000895d */ /* 0x008fea0003900000 */
[----:B------:R-:W3:Y:S02]  /*18e40*/  @!P0 SYNCS.PHASECHK.TRANS64 P0, [R0+URZ+0x1b0], R2 ;  /* 0x0001b002000085a7 */ /* 0x000ee400080010ff */
[----:B---3--:R-:W-:Y:S05]  /*18e50*/  @!P0 BRA `(.L_x_284) ;  /* 0xfffffffc00f08947 */ /* 0x008fea000383ffff */
[----:B------:R-:W-:Y:S05]  /*18e60*/  BRA `(.L_x_285) ;  /* 0xffffffec00dc7947 */ /* 0x000fea000383ffff */
        .weak           $__internal_0_$__cuda_sm10x_tcgen05_guardrail_trap_col_being_dealloced_not_returned_by_alloc
        .type           $__internal_0_$__cuda_sm10x_tcgen05_guardrail_trap_col_being_dealloced_not_returned_by_alloc,@function
        .size           $__internal_0_$__cuda_sm10x_tcgen05_guardrail_trap_col_being_dealloced_not_returned_by_alloc,($__internal_1_$__cuda_sm10x_tcgen05_guardrail_trap_phase_invalid_during_alloc - $__internal_0_$__cuda_sm10x_tcgen05_guardrail_trap_col_being_dealloced_not_returned_by_alloc)
$__internal_0_$__cuda_sm10x_tcgen05_guardrail_trap_col_being_dealloced_not_returned_by_alloc:
[----:B------:R-:W-:Y:S05]  /*18e70*/  BPT.TRAP 0x1 ;  /* 0x000000040000795c */ /* 0x000fea0000300000 */
[----:B------:R-:W-:-:S04]  /*18e80*/  HFMA2 R3, -RZ, RZ, 0, 0 ;  /* 0x00000000ff037431 */ /* 0x000fc800000001ff */
[----:B------:R-:W-:Y:S05]  /*18e90*/  RET.REL.NODEC R2 `(_ZN7cutlass13device_kernelINS_4gemm6kernel13GemmUniversalIN4cute5tupleIJiiiiEEENS1_10collective13CollectiveMmaINS1_42MainloopSm100TmaUmmaWarpSpecializedFastF32ILi8ELi7ELi3ELi4ELi5ELi8ELi1ENS5_IJNS4_1CILi2EEENSA_ILi1EEESC_EEENS4_5SM1004TMEM4LOAD26SM100_TMEM_LOAD_32dp32b32xEEENS5_IJNSA_ILi256EEENSA_ILi128EEENSA_ILi16EEEEEEfNS5_IJlSC_lEEEfSN_NS4_8TiledMMAINS4_8MMA_AtomIJNS4_33SM100_MMA_F16BF16_2x1SM_SS_SCALEDINS_10bfloat16_tESR_fLi256ELi128ELNS4_4UMMA5MajorE0ELST_0ELj8ELNSS_7ScaleInE0ELSU_0EEEEEENS4_6LayoutINS5_IJSC_SC_SC_EEENS5_IJNSA_ILi0EEESZ_SZ_EEEEENS5_IJNS4_10UnderscoreES12_S12_EEEEENS4_13SM90_TMA_LOADENS7_6detail35CollectiveMmaEmulatedLayoutAtomTypeINS4_14ComposedLayoutINS4_7SwizzleILi2ELi4ELi3EEENS4_18smem_ptr_flag_bitsILi32EEENSX_INS5_IJNSA_ILi8EEESL_EEENS5_IJSL_SC_EEEEEEENS18_INS19_ILi1ELi4ELi3EEENS1B_ILi16EEES1G_EEEENS16_29CollectiveMmaEmulatedCopyTypeINS4_9Copy_AtomIJNS4_39AutoVectorizingCopyWithAssumedAlignmentILi128EEEfEEES1Q_EENS4_8identityENS4_23SM90_TMA_LOAD_MULTICASTES1L_NS1M_IS1Q_NS1N_IJS1P_SR_EEEEES1S_EENS_8epilogue10collective18CollectiveEpilogueINS1X_26Sm100NoSmemWarpSpecializedEJNS5_IJSK_SK_EEEfNS5_IJSC_llEEEfS22_NS1X_6thread17LinearCombinationIfLi1EffLNS23_9ScaleType4KindE0ELNS_15FloatRoundStyleE2EfEENSG_27SM100_TMEM_LOAD_32dp32b128xENSA_ILi4EEES2A_EEEvvEEEEvNT_6ParamsE) ;  /* 0xfffffe7002587950 */ /* 0x000fea0003c3ffff */
        .weak           $__internal_1_$__cuda_sm10x_tcgen05_guardrail_trap_phase_invalid_during_alloc
        .type           $__internal_1_$__cuda_sm10x_tcgen05_guardrail_trap_phase_invalid_during_alloc,@function
        .size           $__internal_1_$__cuda_sm10x_tcgen05_guardrail_trap_phase_invalid_during_alloc,($__internal_2_$__cuda_sm10x_tcgen05_guardrail_trap_unallocated_columns_being_dealloced - $__internal_1_$__cuda_sm10x_tcgen05_guardrail_trap_phase_invalid_during_alloc)
$__internal_1_$__cuda_sm10x_tcgen05_guardrail_trap_phase_invalid_during_alloc:
[----:B------:R-:W-:Y:S05]  /*18ea0*/  BPT.TRAP 0x1 ;  /* 0x000000040000795c */ /* 0x000fea0000300000 */
[----:B------:R-:W-:-:S04]  /*18eb0*/  MOV R3, 0x0 ;  /* 0x0000000000037802 */ /* 0x000fc80000000f00 */
[----:B------:R-:W-:Y:S05]  /*18ec0*/  RET.REL.NODEC R2 `(_ZN7cutlass13device_kernelINS_4gemm6kernel13GemmUniversalIN4cute5tupleIJiiiiEEENS1_10collective13CollectiveMmaINS1_42MainloopSm100TmaUmmaWarpSpecializedFastF32ILi8ELi7ELi3ELi4ELi5ELi8ELi1ENS5_IJNS4_1CILi2EEENSA_ILi1EEESC_EEENS4_5SM1004TMEM4LOAD26SM100_TMEM_LOAD_32dp32b32xEEENS5_IJNSA_ILi256EEENSA_ILi128EEENSA_ILi16EEEEEEfNS5_IJlSC_lEEEfSN_NS4_8TiledMMAINS4_8MMA_AtomIJNS4_33SM100_MMA_F16BF16_2x1SM_SS_SCALEDINS_10bfloat16_tESR_fLi256ELi128ELNS4_4UMMA5MajorE0ELST_0ELj8ELNSS_7ScaleInE0ELSU_0EEEEEENS4_6LayoutINS5_IJSC_SC_SC_EEENS5_IJNSA_ILi0EEESZ_SZ_EEEEENS5_IJNS4_10UnderscoreES12_S12_EEEEENS4_13SM90_TMA_LOADENS7_6detail35CollectiveMmaEmulatedLayoutAtomTypeINS4_14ComposedLayoutINS4_7SwizzleILi2ELi4ELi3EEENS4_18smem_ptr_flag_bitsILi32EEENSX_INS5_IJNSA_ILi8EEESL_EEENS5_IJSL_SC_EEEEEEENS18_INS19_ILi1ELi4ELi3EEENS1B_ILi16EEES1G_EEEENS16_29CollectiveMmaEmulatedCopyTypeINS4_9Copy_AtomIJNS4_39AutoVectorizingCopyWithAssumedAlignmentILi128EEEfEEES1Q_EENS4_8identityENS4_23SM90_TMA_LOAD_MULTICASTES1L_NS1M_IS1Q_NS1N_IJS1P_SR_EEEEES1S_EENS_8epilogue10collective18CollectiveEpilogueINS1X_26Sm100NoSmemWarpSpecializedEJNS5_IJSK_SK_EEEfNS5_IJSC_llEEEfS22_NS1X_6thread17LinearCombinationIfLi1EffLNS23_9ScaleType4KindE0ELNS_15FloatRoundStyleE2EfEENSG_27SM100_TMEM_LOAD_32dp32b128xENSA_ILi4EEES2A_EEEvvEEEEvNT_6ParamsE) ;  /* 0xfffffe70024c7950 */ /* 0x000fea0003c3ffff */
        .weak           $__internal_2_$__cuda_sm10x_tcgen05_guardrail_trap_unallocated_columns_being_dealloced
        .type           $__internal_2_$__cuda_sm10x_tcgen05_guardrail_trap_unallocated_columns_being_dealloced,@function
        .size           $__internal_2_$__cuda_sm10x_tcgen05_guardrail_trap_unallocated_columns_being_dealloced,(.L_x_287 - $__internal_2_$__cuda_sm10x_tcgen05_guardrail_trap_unallocated_columns_being_dealloced)
$__internal_2_$__cuda_sm10x_tcgen05_guardrail_trap_unallocated_columns_being_dealloced:
[----:B------:R-:W-:Y:S05]  /*18ed0*/  BPT.TRAP 0x1 ;  /* 0x000000040000795c */ /* 0x000fea0000300000 */
[----:B------:R-:W-:-:S04]  /*18ee0*/  HFMA2 R3, -RZ, RZ, 0, 0 ;  /* 0x00000000ff037431 */ /* 0x000fc800000001ff */
[----:B------:R-:W-:Y:S05]  /*18ef0*/  RET.REL.NODEC R2 `(_ZN7cutlass13device_kernelINS_4gemm6kernel13GemmUniversalIN4cute5tupleIJiiiiEEENS1_10collective13CollectiveMmaINS1_42MainloopSm100TmaUmmaWarpSpecializedFastF32ILi8ELi7ELi3ELi4ELi5ELi8ELi1ENS5_IJNS4_1CILi2EEENSA_ILi1EEESC_EEENS4_5SM1004TMEM4LOAD26SM100_TMEM_LOAD_32dp32b32xEEENS5_IJNSA_ILi256EEENSA_ILi128EEENSA_ILi16EEEEEEfNS5_IJlSC_lEEEfSN_NS4_8TiledMMAINS4_8MMA_AtomIJNS4_33SM100_MMA_F16BF16_2x1SM_SS_SCALEDINS_10bfloat16_tESR_fLi256ELi128ELNS4_4UMMA5MajorE0ELST_0ELj8ELNSS_7ScaleInE0ELSU_0EEEEEENS4_6LayoutINS5_IJSC_SC_SC_EEENS5_IJNSA_ILi0EEESZ_SZ_EEEEENS5_IJNS4_10UnderscoreES12_S12_EEEEENS4_13SM90_TMA_LOADENS7_6detail35CollectiveMmaEmulatedLayoutAtomTypeINS4_14ComposedLayoutINS4_7SwizzleILi2ELi4ELi3EEENS4_18smem_ptr_flag_bitsILi32EEENSX_INS5_IJNSA_ILi8EEESL_EEENS5_IJSL_SC_EEEEEEENS18_INS19_ILi1ELi4ELi3EEENS1B_ILi16EEES1G_EEEENS16_29CollectiveMmaEmulatedCopyTypeINS4_9Copy_AtomIJNS4_39AutoVectorizingCopyWithAssumedAlignmentILi128EEEfEEES1Q_EENS4_8identityENS4_23SM90_TMA_LOAD_MULTICASTES1L_NS1M_IS1Q_NS1N_IJS1P_SR_EEEEES1S_EENS_8epilogue10collective18CollectiveEpilogueINS1X_26Sm100NoSmemWarpSpecializedEJNS5_IJSK_SK_EEEfNS5_IJSC_llEEEfS22_NS1X_6thread17LinearCombinationIfLi1EffLNS23_9ScaleType4KindE0ELNS_15FloatRoundStyleE2EfEENSG_27SM100_TMEM_LOAD_32dp32b128xENSA_ILi4EEES2A_EEEvvEEEEvNT_6ParamsE) ;  /* 0xfffffe7002407950 */ /* 0x000fea0003c3ffff */
.L_x_286:
        /* <DEDUP_REMOVED lines=16> */
.L_x_287:


//--------------------- .nv.global.init           --------------------------
	.section	.nv.global.init,"aw",@progbits
	.align	4
.nv.global.init:
	.type		mrg32k3aM1SubSeq,@object
	.size		mrg32k3aM1SubSeq,(mrg32k3aM2SubSeq - mrg32k3aM1SubSeq)
mrg32k3aM1SubSeq:
        /* <DEDUP_REMOVED lines=126> */
	.type		mrg32k3aM2SubSeq,@object
	.size		mrg32k3aM2SubSeq,(mrg32k3aM1 - mrg32k3aM2SubSeq)
mrg32k3aM2SubSeq:
        /* <DEDUP_REMOVED lines=126> */
	.type		mrg32k3aM1,@object
	.size		mrg32k3aM1,(mrg32k3aM1Seq - mrg32k3aM1)
mrg32k3aM1:
        /* <DEDUP_REMOVED lines=144> */
	.type		mrg32k3aM1Seq,@object
	.size		mrg32k3aM1Seq,(mrg32k3aM2 - mrg32k3aM1Seq)
mrg32k3aM1Seq:
        /* <DEDUP_REMOVED lines=144> */
	.type		mrg32k3aM2,@object
	.size		mrg32k3aM2,(mrg32k3aM2Seq - mrg32k3aM2)
mrg32k3aM2:
        /* <DEDUP_REMOVED lines=144> */
	.type		mrg32k3aM2Seq,@object
	.size		mrg32k3aM2Seq,(precalc_xorwow_matrix - mrg32k3aM2Seq)
mrg32k3aM2Seq:
        /* <DEDUP_REMOVED lines=144> */
	.type		precalc_xorwow_matrix,@object
	.size		precalc_xorwow_matrix,(precalc_xorwow_offset_matrix - precalc_xorwow_matrix)
precalc_xorwow_matrix:
        /* <DEDUP_REMOVED lines=6400> */
	.type		precalc_xorwow_offset_matrix,@object
	.size		precalc_xorwow_offset_matrix,($str$42 - precalc_xorwow_offset_matrix)
precalc_xorwow_offset_matrix:
        /* <DEDUP_REMOVED lines=6400> */
	.type		$str$42,@object
	.size		$str$42,($str$43 - $str$42)
$str$42:
        /*353c0*/ 	.byte	0x28, 0x61, 0x64, 0x64, 0x72, 0x65, 0x73, 0x73, 0x20, 0x26, 0x20, 0x6d, 0x61, 0x73, 0x6b, 0x29
        /*353d0*/ 	.byte	0x20, 0x3d, 0x3d, 0x20, 0x30, 0x00
	.type		$str$43,@object
	.size		$str$43,($str$41 - $str$43)
$str$43:
        /*353d6*/ 	.byte	0x2f, 0x74, 0x6d, 0x70, 0x2f, 0x63, 0x75, 0x74, 0x6c, 0x61, 0x73, 0x73, 0x5f, 0x73, 0x77, 0x65
        /*353e6*/ 	.byte	0x65, 0x70, 0x5f, 0x73, 0x72, 0x63, 0x2f, 0x69, 0x6e, 0x63, 0x6c, 0x75, 0x64, 0x65, 0x2f, 0x63
        /*353f6*/ 	.byte	0x75, 0x74, 0x65, 0x2f, 0x70, 0x6f, 0x69, 0x6e, 0x74, 0x65, 0x72, 0x5f, 0x66, 0x6c, 0x61, 0x67
        /*35406*/ 	.byte	0x67, 0x65, 0x64, 0x2e, 0x68, 0x70, 0x70, 0x00
	.type		$str$41,@object
	.size		$str$41,($str$40 - $str$41)
$str$41:
        /*3540e*/ 	.byte	0x2f, 0x74, 0x6d, 0x70, 0x2f, 0x63, 0x75, 0x74, 0x6c, 0x61, 0x73, 0x73, 0x5f, 0x73, 0x77, 0x65
        /*3541e*/ 	.byte	0x65, 0x70, 0x5f, 0x73, 0x72, 0x63, 0x2f, 0x69, 0x6e, 0x63, 0x6c, 0x75, 0x64, 0x65, 0x2f, 0x63
        /*3542e*/ 	.byte	0x75, 0x74, 0x65, 0x2f, 0x61, 0x74, 0x6f, 0x6d, 0x2f, 0x63, 0x6f, 0x70, 0x79, 0x5f, 0x74, 0x72
        /*3543e*/ 	.byte	0x61, 0x69, 0x74, 0x73, 0x5f, 0x73, 0x6d, 0x31, 0x30, 0x30, 0x2e, 0x68, 0x70, 0x70, 0x00
	.type		$str$40,@object
	.size		$str$40,(__unnamed_2 - $str$40)
$str$40:
        /*3544d*/ 	.byte	0x28, 0x28, 0x75, 0x69, 0x6e, 0x74, 0x33, 0x32, 0x5f, 0x74, 0x28, 0x74, 0x68, 0x72, 0x65, 0x61
        /*3545d*/ 	.byte	0x64, 0x49, 0x64, 0x78, 0x2e, 0x78, 0x29, 0x20, 0x2f, 0x20, 0x33, 0x32, 0x29, 0x20, 0x25, 0x20
        /*3546d*/ 	.byte	0x34, 0x29, 0x20, 0x3d, 0x3d, 0x20, 0x28, 0x28, 0x28, 0x74, 0x6d, 0x65, 0x6d, 0x5f, 0x61, 0x64
        /*3547d*/ 	.byte	0x64, 0x72, 0x20, 0x3e, 0x3e, 0x20, 0x31, 0x36, 0x29, 0x20, 0x2f, 0x20, 0x33, 0x32, 0x29, 0x20
        /*3548d*/ 	.byte	0x25, 0x20, 0x34, 0x29, 0x00
	.type		__unnamed_2,@object
	.size		__unnamed_2,(__unnamed_1 - __unnamed_2)
__unnamed_2:
        /* <DEDUP_REMOVED lines=26> */
        /*35632*/ 	.byte	0x20, 0x26, 0x5d, 0x00
	.type		__unnamed_1,@object
	.size		__unnamed_1,(__unnamed_4 - __unnamed_1)
__unnamed_1:
        /* <DEDUP_REMOVED lines=26> */
        /*357d6*/ 	.byte	0x3e, 0x20, 0x26, 0x5d, 0x00
	.type		__unnamed_4,@object
	.size		__unnamed_4,(__unnamed_3 - __unnamed_4)
__unnamed_4:
        /* <DEDUP_REMOVED lines=31> */
        /*359cb*/ 	.byte	0x43, 0x3c, 0x33, 0x30, 0x37, 0x32, 0x3e, 0x3e, 0x3e, 0x3e, 0x3e, 0x20, 0x26, 0x5d, 0x00
	.type		__unnamed_3,@object
	.size		__unnamed_3,(__unnamed_5 - __unnamed_3)
__unnamed_3:
        /* <DEDUP_REMOVED lines=32> */
	.type		__unnamed_5,@object
	.size		__unnamed_5,(.L_14 - __unnamed_5)
__unnamed_5:
        /* <DEDUP_REMOVED lines=37> */
        /*35e2a*/ 	.byte	0x74, 0x65, 0x3a, 0x3a, 0x43, 0x3c, 0x30, 0x3e, 0x3e, 0x3e, 0x3e, 0x5d, 0x00
.L_14:


//--------------------- .nv.shared._ZN7cutlass9reference6device6kernel17BlockCompareEqualIfEEvPiPKT_S7_m --------------------------
	.section	.nv.shared._ZN7cutlass9reference6device6kernel17BlockCompareEqualIfEEvPiPKT_S7_m,"aw",@nobits
	.sectionflags	@""
	.align	16
	.zero		1024


//--------------------- .nv.shared.reserved.0     --------------------------
	.section	.nv.shared.reserved.0,"aw",@nobits
	.weak		__nv_reservedSMEM_offset_0_alias
	.size		__nv_reservedSMEM_offset_0_alias, 0, 64
	.other		__nv_reservedSMEM_offset_0_alias,@"STO_CUDA_RESERVED_SHARED STV_DEFAULT"
__nv_reservedSMEM_offset_0_alias:
	.zero		0
.nv.shared.reserved.0:
	.zero		64
	.weak		__nv_reservedSMEM_tcgen05_partition
	.type		__nv_reservedSMEM_tcgen05_partition,@object
	.size		__nv_reservedSMEM_tcgen05_partition,(.L_0 - __nv_reservedSMEM_tcgen05_partition)
__nv_reservedSMEM_tcgen05_partition:
	.zero		32
.L_0:


//--------------------- .nv.global                --------------------------
	.section	.nv.global,"aw",@nobits
.nv.global:
	.type		_ZN34_INTERNAL_06efa261_4_k_cu_stride_A4cute1_E,@object
	.size		_ZN34_INTERNAL_06efa261_4_k_cu_stride_A4cute1_E,(_ZN34_INTERNAL_06efa261_4_k_cu_stride_A4cuda3std3__45__cpo6cbeginE - _ZN34_INTERNAL_06efa261_4_k_cu_stride_A4cute1_E)
_ZN34_INTERNAL_06efa261_4_k_cu_stride_A4cute1_E:
	.zero		1
	.type		_ZN34_INTERNAL_06efa261_4_k_cu_stride_A4cuda3std3__45__cpo6cbeginE,@object
	.size		_ZN34_INTERNAL_06efa261_4_k_cu_stride_A4cuda3std3__45__cpo6cbeginE,(_ZN34_INTERNAL_06efa261_4_k_cu_stride_A4cuda3std3__48in_placeE - _ZN34_INTERNAL_06efa261_4_k_cu_stride_A4cuda3std3__45__cpo6cbeginE)
_ZN34_INTERNAL_06efa261_4_k_cu_stride_A4cuda3std3__45__cpo6cbeginE:
	.zero		1
	.type		_ZN34_INTERNAL_06efa261_4_k_cu_stride_A4cuda3std3__48in_placeE,@object
	.size		_ZN34_INTERNAL_06efa261_4_k_cu_stride_A4cuda3std3__48in_placeE,(_ZN34_INTERNAL_06efa261_4_k_cu_stride_A4cuda3std6ranges3__45__cpo9iter_moveE - _ZN34_INTERNAL_06efa261_4_k_cu_stride_A4cuda3std3__48in_placeE)
_ZN34_INTERNAL_06efa261_4_k_cu_stride_A4cuda3std3__48in_placeE:
	.zero		1
	.type		_ZN34_INTERNAL_06efa261_4_k_cu_stride_A4cuda3std6ranges3__45__cpo9iter_moveE,@object
	.size		_ZN34_INTERNAL_06efa261_4_k_cu_stride_A4cuda3std6ranges3__45__cpo9iter_moveE,(_ZN34_INTERNAL_06efa261_4_k_cu_stride_A4cuda3std3__45__cpo5beginE - _ZN34_INTERNAL_06efa261_4_k_cu_stride_A4cuda3std6ranges3__45__cpo9iter_moveE)
_ZN34_INTERNAL_06efa261_4_k_cu_stride_A4cuda3std6ranges3__45__cpo9iter_moveE:
	.zero		1
	.type		_ZN34_INTERNAL_06efa261_4_k_cu_stride_A4cuda3std3__45__cpo5beginE,@object
	.size		_ZN34_INTERNAL_06efa261_4_k_cu_stride_A4cuda3std3__45__cpo5beginE,(_ZN34_INTERNAL_06efa261_4_k_cu_stride_A4cuda3std3__436_GLOBAL__N__06efa261_4_k_cu_stride_A6ignoreE - _ZN34_INTERNAL_06efa261_4_k_cu_stride_A4cuda3std3__45__cpo5beginE)
_ZN34_INTERNAL_06efa261_4_k_cu_stride_A4cuda3std3__45__cpo5beginE:
	.zero		1
	.type		_ZN34_INTERNAL_06efa261_4_k_cu_stride_A4cuda3std3__436_GLOBAL__N__06efa261_4_k_cu_stride_A6ignoreE,@object
	.size		_ZN34_INTERNAL_06efa261_4_k_cu_stride_A4cuda3std3__436_GLOBAL__N__06efa261_4_k_cu_stride_A6ignoreE,(_ZN34_INTERNAL_06efa261_4_k_cu_stride_A4cute7productE - _ZN34_INTERNAL_06efa261_4_k_cu_stride_A4cuda3std3__436_GLOBAL__N__06efa261_4_k_cu_stride_A6ignoreE)
_ZN34_INTERNAL_06efa261_4_k_cu_stride_A4cuda3std3__436_GLOBAL__N__06efa261_4_k_cu_stride_A6ignoreE:
	.zero		1
	.type		_ZN34_INTERNAL_06efa261_4_k_cu_stride_A4cute7productE,@object
	.size		_ZN34_INTERNAL_06efa261_4_k_cu_stride_A4cute7productE,(_ZN34_INTERNAL_06efa261_4_k_cu_stride_A4cuda3std3__45__cpo3endE - _ZN34_INTERNAL_06efa261_4_k_cu_stride_A4cute7productE)
_ZN34_INTERNAL_06efa261_4_k_cu_stride_A4cute7productE:
	.zero		1
	.type		_ZN34_INTERNAL_06efa261_4_k_cu_stride_A4cuda3std3__45__cpo3endE,@object
	.size		_ZN34_INTERNAL_06efa261_4_k_cu_stride_A4cuda3std3__45__cpo3endE,(_ZN34_INTERNAL_06efa261_4_k_cu_stride_A4cuda3std3__419piecewise_constructE - _ZN34_INTERNAL_06efa261_4_k_cu_stride_A4cuda3std3__45__cpo3endE)
_ZN34_INTERNAL_06efa261_4_k_cu_stride_A4cuda3std3__45__cpo3endE:
	.zero		1
	.type		_ZN34_INTERNAL_06efa261_4_k_cu_stride_A4cuda3std3__419piecewise_constructE,@object
	.size		_ZN34_INTERNAL_06efa261_4_k_cu_stride_A4cuda3std3__419piecewise_constructE,(_ZN34_INTERNAL_06efa261_4_k_cu_stride_A4cuda3std3__45__cpo4cendE - _ZN34_INTERNAL_06efa261_4_k_cu_stride_A4cuda3std3__419piecewise_constructE)
_ZN34_INTERNAL_06efa261_4_k_cu_stride_A4cuda3std3__419piecewise_constructE:
	.zero		1
	.type		_ZN34_INTERNAL_06efa261_4_k_cu_stride_A4cuda3std3__45__cpo4cendE,@object
	.size		_ZN34_INTERNAL_06efa261_4_k_cu_stride_A4cuda3std3__45__cpo4cendE,(_ZN34_INTERNAL_06efa261_4_k_cu_stride_A4cuda3std6ranges3__45__cpo4swapE - _ZN34_INTERNAL_06efa261_4_k_cu_stride_A4cuda3std3__45__cpo4cendE)
_ZN34_INTERNAL_06efa261_4_k_cu_stride_A4cuda3std3__45__cpo4cendE:
	.zero		1
	.type		_ZN34_INTERNAL_06efa261_4_k_cu_stride_A4cuda3std6ranges3__45__cpo4swapE,@object
	.size		_ZN34_INTERNAL_06efa261_4_k_cu_stride_A4cuda3std6ranges3__45__cpo4swapE,(.L_22 - _ZN34_INTERNAL_06efa261_4_k_cu_stride_A4cuda3std6ranges3__45__cpo4swapE)
_ZN34_INTERNAL_06efa261_4_k_cu_stride_A4cuda3std6ranges3__45__cpo4swapE:
	.zero		1
.L_22:


//--------------------- .nv.shared._ZN7cutlass9reference6device6kernel4GemmINS_9TensorRefIfNS_6layout8RowMajorEEENS4_IfNS5_11ColumnMajorEEES9_ffNS_11MatrixShapeILi4ELi4EEENS_12multiply_addIfffEENS_16NumericConverterIffLNS_15FloatRoundStyleE2EEEEEvNS_4gemm9GemmCoordET2_T_T0_SJ_T1_SM_T3_ --------------------------
	.section	.nv.shared._ZN7cutlass9reference6device6kernel4GemmINS_9TensorRefIfNS_6layout8RowMajorEEENS4_IfNS5_11ColumnMajorEEES9_ffNS_11MatrixShapeILi4ELi4EEENS_12multiply_addIfffEENS_16NumericConverterIffLNS_15FloatRoundStyleE2EEEEEvNS_4gemm9GemmCoordET2_T_T0_SJ_T1_SM_T3_,"aw",@nobits
	.sectionflags	@""
	.align	16
	.zero		1024


//--------------------- .nv.shared._ZN7cutlass9reference6device6kernel12BlockForEachIfNS1_6detail17RandomUniformFuncIfEEEEvPT_mNT0_6ParamsE --------------------------
	.section	.nv.shared._ZN7cutlass9reference6device6kernel12BlockForEachIfNS1_6detail17RandomUniformFuncIfEEEEvPT_mNT0_6ParamsE,"aw",@nobits
	.sectionflags	@""
	.align	16
	.zero		1024


//--------------------- .nv.shared._ZN7cutlass13device_kernelINS_4gemm6kernel13GemmUniversalIN4cute5tupleIJiiiiEEENS1_10collective13CollectiveMmaINS1_42MainloopSm100TmaUmmaWarpSpecializedFastF32ILi8ELi7ELi3ELi4ELi5ELi8ELi1ENS5_IJNS4_1CILi2EEENSA_ILi1EEESC_EEENS4_5SM1004TMEM4LOAD26SM100_TMEM_LOAD_32dp32b32xEEENS5_IJNSA_ILi256EEENSA_ILi128EEENSA_ILi16EEEEEEfNS5_IJlSC_lEEEfSN_NS4_8TiledMMAINS4_8MMA_AtomIJNS4_33SM100_MMA_F16BF16_2x1SM_SS_SCALEDINS_10bfloat16_tESR_fLi256ELi128ELNS4_4UMMA5MajorE0ELST_0ELj8ELNSS_7ScaleInE0ELSU_0EEEEEENS4_6LayoutINS5_IJSC_SC_SC_EEENS5_IJNSA_ILi0EEESZ_SZ_EEEEENS5_IJNS4_10UnderscoreES12_S12_EEEEENS4_13SM90_TMA_LOADENS7_6detail35CollectiveMmaEmulatedLayoutAtomTypeINS4_14ComposedLayoutINS4_7SwizzleILi2ELi4ELi3EEENS4_18smem_ptr_flag_bitsILi32EEENSX_INS5_IJNSA_ILi8EEESL_EEENS5_IJSL_SC_EEEEEEENS18_INS19_ILi1ELi4ELi3EEENS1B_ILi16EEES1G_EEEENS16_29CollectiveMmaEmulatedCopyTypeINS4_9Copy_AtomIJNS4_39AutoVectorizingCopyWithAssumedAlignmentILi128EEEfEEES1Q_EENS4_8identityENS4_23SM90_TMA_LOAD_MULTICASTES1L_NS1M_IS1Q_NS1N_IJS1P_SR_EEEEES1S_EENS_8epilogue10collective18CollectiveEpilogueINS1X_26Sm100NoSmemWarpSpecializedEJNS5_IJSK_SK_EEEfNS5_IJSC_llEEEfS22_NS1X_6thread17LinearCombinationIfLi1EffLNS23_9ScaleType4KindE0ELNS_15FloatRoundStyleE2EfEENSG_27SM100_TMEM_LOAD_32dp32b128xENSA_ILi4EEES2A_EEEvvEEEEvNT_6ParamsE --------------------------
	.section	.nv.shared._ZN7cutlass13device_kernelINS_4gemm6kernel13GemmUniversalIN4cute5tupleIJiiiiEEENS1_10collective13CollectiveMmaINS1_42MainloopSm100TmaUmmaWarpSpecializedFastF32ILi8ELi7ELi3ELi4ELi5ELi8ELi1ENS5_IJNS4_1CILi2EEENSA_ILi1EEESC_EEENS4_5SM1004TMEM4LOAD26SM100_TMEM_LOAD_32dp32b32xEEENS5_IJNSA_ILi256EEENSA_ILi128EEENSA_ILi16EEEEEEfNS5_IJlSC_lEEEfSN_NS4_8TiledMMAINS4_8MMA_AtomIJNS4_33SM100_MMA_F16BF16_2x1SM_SS_SCALEDINS_10bfloat16_tESR_fLi256ELi128ELNS4_4UMMA5MajorE0ELST_0ELj8ELNSS_7ScaleInE0ELSU_0EEEEEENS4_6LayoutINS5_IJSC_SC_SC_EEENS5_IJNSA_ILi0EEESZ_SZ_EEEEENS5_IJNS4_10UnderscoreES12_S12_EEEEENS4_13SM90_TMA_LOADENS7_6detail35CollectiveMmaEmulatedLayoutAtomTypeINS4_14ComposedLayoutINS4_7SwizzleILi2ELi4ELi3EEENS4_18smem_ptr_flag_bitsILi32EEENSX_INS5_IJNSA_ILi8EEESL_EEENS5_IJSL_SC_EEEEEEENS18_INS19_ILi1ELi4ELi3EEENS1B_ILi16EEES1G_EEEENS16_29CollectiveMmaEmulatedCopyTypeINS4_9Copy_AtomIJNS4_39AutoVectorizingCopyWithAssumedAlignmentILi128EEEfEEES1Q_EENS4_8identityENS4_23SM90_TMA_LOAD_MULTICASTES1L_NS1M_IS1Q_NS1N_IJS1P_SR_EEEEES1S_EENS_8epilogue10collective18CollectiveEpilogueINS1X_26Sm100NoSmemWarpSpecializedEJNS5_IJSK_SK_EEEfNS5_IJSC_llEEEfS22_NS1X_6thread17LinearCombinationIfLi1EffLNS23_9ScaleType4KindE0ELNS_15FloatRoundStyleE2EfEENSG_27SM100_TMEM_LOAD_32dp32b128xENSA_ILi4EEES2A_EEEvvEEEEvNT_6ParamsE,"aw",@nobits
	.sectionflags	@""
	.align	16
	.zero		1024


//--------------------- .nv.constant0._ZN7cutlass9reference6device6kernel17BlockCompareEqualIfEEvPiPKT_S7_m --------------------------
	.section	.nv.constant0._ZN7cutlass9reference6device6kernel17BlockCompareEqualIfEEvPiPKT_S7_m,"a",@progbits
	.sectionflags	@""
	.align	4
.nv.constant0._ZN7cutlass9reference6device6kernel17BlockCompareEqualIfEEvPiPKT_S7_m:
	.zero		928


//--------------------- .nv.constant0._ZN7cutlass9reference6device6kernel4GemmINS_9TensorRefIfNS_6layout8RowMajorEEENS4_IfNS5_11ColumnMajorEEES9_ffNS_11MatrixShapeILi4ELi4EEENS_12multiply_addIfffEENS_16NumericConverterIffLNS_15FloatRoundStyleE2EEEEEvNS_4gemm9GemmCoordET2_T_T0_SJ_T1_SM_T3_ --------------------------
	.section	.nv.constant0._ZN7cutlass9reference6device6kernel4GemmINS_9TensorRefIfNS_6layout8RowMajorEEENS4_IfNS5_11ColumnMajorEEES9_ffNS_11MatrixShapeILi4ELi4EEENS_12multiply_addIfffEENS_16NumericConverterIffLNS_15FloatRoundStyleE2EEEEEvNS_4gemm9GemmCoordET2_T_T0_SJ_T1_SM_T3_,"a",@progbits
	.sectionflags	@""
	.align	4
.nv.constant0._ZN7cutlass9reference6device6kernel4GemmINS_9TensorRefIfNS_6layout8RowMajorEEENS4_IfNS5_11ColumnMajorEEES9_ffNS_11MatrixShapeILi4ELi4EEENS_12multiply_addIfffEENS_16NumericConverterIffLNS_15FloatRoundStyleE2EEEEEvNS_4gemm9GemmCoordET2_T_T0_SJ_T1_SM_T3_:
	.zero		988


//--------------------- .nv.constant0._ZN7cutlass9reference6device6kernel12BlockForEachIfNS1_6detail17RandomUniformFuncIfEEEEvPT_mNT0_6ParamsE --------------------------
	.section	.nv.constant0._ZN7cutlass9reference6device6kernel12BlockForEachIfNS1_6detail17RandomUniformFuncIfEEEEvPT_mNT0_6ParamsE,"a",@progbits
	.sectionflags	@""
	.align	4
.nv.constant0._ZN7cutlass9reference6device6kernel12BlockForEachIfNS1_6detail17RandomUniformFuncIfEEEEvPT_mNT0_6ParamsE:
	.zero		960


//--------------------- .nv.constant0._ZN7cutlass13device_kernelINS_4gemm6kernel13GemmUniversalIN4cute5tupleIJiiiiEEENS1_10collective13CollectiveMmaINS1_42MainloopSm100TmaUmmaWarpSpecializedFastF32ILi8ELi7ELi3ELi4ELi5ELi8ELi1ENS5_IJNS4_1CILi2EEENSA_ILi1EEESC_EEENS4_5SM1004TMEM4LOAD26SM100_TMEM_LOAD_32dp32b32xEEENS5_IJNSA_ILi256EEENSA_ILi128EEENSA_ILi16EEEEEEfNS5_IJlSC_lEEEfSN_NS4_8TiledMMAINS4_8MMA_AtomIJNS4_33SM100_MMA_F16BF16_2x1SM_SS_SCALEDINS_10bfloat16_tESR_fLi256ELi128ELNS4_4UMMA5MajorE0ELST_0ELj8ELNSS_7ScaleInE0ELSU_0EEEEEENS4_6LayoutINS5_IJSC_SC_SC_EEENS5_IJNSA_ILi0EEESZ_SZ_EEEEENS5_IJNS4_10UnderscoreES12_S12_EEEEENS4_13SM90_TMA_LOADENS7_6detail35CollectiveMmaEmulatedLayoutAtomTypeINS4_14ComposedLayoutINS4_7SwizzleILi2ELi4ELi3EEENS4_18smem_ptr_flag_bitsILi32EEENSX_INS5_IJNSA_ILi8EEESL_EEENS5_IJSL_SC_EEEEEEENS18_INS19_ILi1ELi4ELi3EEENS1B_ILi16EEES1G_EEEENS16_29CollectiveMmaEmulatedCopyTypeINS4_9Copy_AtomIJNS4_39AutoVectorizingCopyWithAssumedAlignmentILi128EEEfEEES1Q_EENS4_8identityENS4_23SM90_TMA_LOAD_MULTICASTES1L_NS1M_IS1Q_NS1N_IJS1P_SR_EEEEES1S_EENS_8epilogue10collective18CollectiveEpilogueINS1X_26Sm100NoSmemWarpSpecializedEJNS5_IJSK_SK_EEEfNS5_IJSC_llEEEfS22_NS1X_6thread17LinearCombinationIfLi1EffLNS23_9ScaleType4KindE0ELNS_15FloatRoundStyleE2EfEENSG_27SM100_TMEM_LOAD_32dp32b128xENSA_ILi4EEES2A_EEEvvEEEEvNT_6ParamsE --------------------------
	.section	.nv.constant0._ZN7cutlass13device_kernelINS_4gemm6kernel13GemmUniversalIN4cute5tupleIJiiiiEEENS1_10collective13CollectiveMmaINS1_42MainloopSm100TmaUmmaWarpSpecializedFastF32ILi8ELi7ELi3ELi4ELi5ELi8ELi1ENS5_IJNS4_1CILi2EEENSA_ILi1EEESC_EEENS4_5SM1004TMEM4LOAD26SM100_TMEM_LOAD_32dp32b32xEEENS5_IJNSA_ILi256EEENSA_ILi128EEENSA_ILi16EEEEEEfNS5_IJlSC_lEEEfSN_NS4_8TiledMMAINS4_8MMA_AtomIJNS4_33SM100_MMA_F16BF16_2x1SM_SS_SCALEDINS_10bfloat16_tESR_fLi256ELi128ELNS4_4UMMA5MajorE0ELST_0ELj8ELNSS_7ScaleInE0ELSU_0EEEEEENS4_6LayoutINS5_IJSC_SC_SC_EEENS5_IJNSA_ILi0EEESZ_SZ_EEEEENS5_IJNS4_10UnderscoreES12_S12_EEEEENS4_13SM90_TMA_LOADENS7_6detail35CollectiveMmaEmulatedLayoutAtomTypeINS4_14ComposedLayoutINS4_7SwizzleILi2ELi4ELi3EEENS4_18smem_ptr_flag_bitsILi32EEENSX_INS5_IJNSA_ILi8EEESL_EEENS5_IJSL_SC_EEEEEEENS18_INS19_ILi1ELi4ELi3EEENS1B_ILi16EEES1G_EEEENS16_29CollectiveMmaEmulatedCopyTypeINS4_9Copy_AtomIJNS4_39AutoVectorizingCopyWithAssumedAlignmentILi128EEEfEEES1Q_EENS4_8identityENS4_23SM90_TMA_LOAD_MULTICASTES1L_NS1M_IS1Q_NS1N_IJS1P_SR_EEEEES1S_EENS_8epilogue10collective18CollectiveEpilogueINS1X_26Sm100NoSmemWarpSpecializedEJNS5_IJSK_SK_EEEfNS5_IJSC_llEEEfS22_NS1X_6thread17LinearCombinationIfLi1EffLNS23_9ScaleType4KindE0ELNS_15FloatRoundStyleE2EfEENSG_27SM100_TMEM_LOAD_32dp32b128xENSA_ILi4EEES2A_EEEvvEEEEvNT_6ParamsE,"a",@progbits
	.sectionflags	@""
	.align	4
.nv.constant0._ZN7cutlass13device_kernelINS_4gemm6kernel13GemmUniversalIN4cute5tupleIJiiiiEEENS1_10collective13CollectiveMmaINS1_42MainloopSm100TmaUmmaWarpSpecializedFastF32ILi8ELi7ELi3ELi4ELi5ELi8ELi1ENS5_IJNS4_1CILi2EEENSA_ILi1EEESC_EEENS4_5SM1004TMEM4LOAD26SM100_TMEM_LOAD_32dp32b32xEEENS5_IJNSA_ILi256EEENSA_ILi128EEENSA_ILi16EEEEEEfNS5_IJlSC_lEEEfSN_NS4_8TiledMMAINS4_8MMA_AtomIJNS4_33SM100_MMA_F16BF16_2x1SM_SS_SCALEDINS_10bfloat16_tESR_fLi256ELi128ELNS4_4UMMA5MajorE0ELST_0ELj8ELNSS_7ScaleInE0ELSU_0EEEEEENS4_6LayoutINS5_IJSC_SC_SC_EEENS5_IJNSA_ILi0EEESZ_SZ_EEEEENS5_IJNS4_10UnderscoreES12_S12_EEEEENS4_13SM90_TMA_LOADENS7_6detail35CollectiveMmaEmulatedLayoutAtomTypeINS4_14ComposedLayoutINS4_7SwizzleILi2ELi4ELi3EEENS4_18smem_ptr_flag_bitsILi32EEENSX_INS5_IJNSA_ILi8EEESL_EEENS5_IJSL_SC_EEEEEEENS18_INS19_ILi1ELi4ELi3EEENS1B_ILi16EEES1G_EEEENS16_29CollectiveMmaEmulatedCopyTypeINS4_9Copy_AtomIJNS4_39AutoVectorizingCopyWithAssumedAlignmentILi128EEEfEEES1Q_EENS4_8identityENS4_23SM90_TMA_LOAD_MULTICASTES1L_NS1M_IS1Q_NS1N_IJS1P_SR_EEEEES1S_EENS_8epilogue10collective18CollectiveEpilogueINS1X_26Sm100NoSmemWarpSpecializedEJNS5_IJSK_SK_EEEfNS5_IJSC_llEEEfS22_NS1X_6thread17LinearCombinationIfLi1EffLNS23_9ScaleType4KindE0ELNS_15FloatRoundStyleE2EfEENSG_27SM100_TMEM_LOAD_32dp32b128xENSA_ILi4EEES2A_EEEvvEEEEvNT_6ParamsE:
	.zero		2432


//--------------------- SYMBOLS --------------------------

	.type		.nv.reservedSmem.offset0,@object
	.size		.nv.reservedSmem.offset0,0x4
	.type		.nv.reservedSmem.cap,@object
	.size		.nv.reservedSmem.cap,0x4
	.type		__assertfail,@function
